	.target	sm_90a

	.elftype	@"ET_EXEC"


//--------------------- .note.nv.tkinfo           --------------------------
	.section	.note.nv.tkinfo,"",@"SHT_NOTE"
	.sectionflags	@"SHF_NOTE_NV_TKINFO"
	.tkinfo
        /*0018*/ 	.word	0x00000002
        /*0030*/ 	.string	""
        /*0030*/ 	.string	"ptxas"
        /*0030*/ 	.string	"Cuda compilation tools, release 13.0, V13.0.88"
        /*0030*/ 	.string	"Build cuda_13.0.r13.0/compiler.36424714_0"
        /*0030*/ 	.string	"-arch sm_90a -m 64 "



//--------------------- .note.nv.cuinfo           --------------------------
	.section	.note.nv.cuinfo,"",@"SHT_NOTE"
	.sectionflags	@"SHF_NOTE_NV_CUINFO"
        /*0018*/ 	.short	0x0002
        /*001a*/ 	.short	0x005a
        /*001c*/ 	.short	0x0082
	.zero		2


//--------------------- .nv.info                  --------------------------
	.section	.nv.info,"",@"SHT_CUDA_INFO"
	.align	4


	//----- nvinfo : EIATTR_REGCOUNT
	.align		4
        /*0000*/ 	.byte	0x04, 0x2f
        /*0002*/ 	.short	(.L_29 - .L_28)
	.align		4
.L_28:
        /*0004*/ 	.word	index@(_ZN2at6native69_GLOBAL__N__64f4e359_31_FunctionOfAMatrixUtilsKernel_cu_1520ed90_298616_elemwise_kernelILi128ELi8EZNS1_43_compute_linear_combination_internal_kernelIhEEvRNS_14TensorIteratorEiiiEUliE_EEviT1_)
        /*0008*/ 	.word	0x0000001e


	//----- nvinfo : EIATTR_FRAME_SIZE
	.align		4
.L_29:
        /*000c*/ 	.byte	0x04, 0x11
        /*000e*/ 	.short	(.L_31 - .L_30)
	.align		4
.L_30:
        /*0010*/ 	.word	index@(_ZN2at6native69_GLOBAL__N__64f4e359_31_FunctionOfAMatrixUtilsKernel_cu_1520ed90_298616_elemwise_kernelILi128ELi8EZNS1_43_compute_linear_combination_internal_kernelIhEEvRNS_14TensorIteratorEiiiEUliE_EEviT1_)
        /*0014*/ 	.word	0x00000000


	//----- nvinfo : EIATTR_REGCOUNT
	.align		4
.L_31:
        /*0018*/ 	.byte	0x04, 0x2f
        /*001a*/ 	.short	(.L_33 - .L_32)
	.align		4
.L_32:
        /*001c*/ 	.word	index@(_ZN2at6native69_GLOBAL__N__64f4e359_31_FunctionOfAMatrixUtilsKernel_cu_1520ed90_298616_elemwise_kernelILi128ELi8EZNS1_43_compute_linear_combination_internal_kernelIaEEvRNS_14TensorIteratorEiiiEUliE_EEviT1_)
        /*0020*/ 	.word	0x0000001e


	//----- nvinfo : EIATTR_FRAME_SIZE
	.align		4
.L_33:
        /*0024*/ 	.byte	0x04, 0x11
        /*0026*/ 	.short	(.L_35 - .L_34)
	.align		4
.L_34:
        /*0028*/ 	.word	index@(_ZN2at6native69_GLOBAL__N__64f4e359_31_FunctionOfAMatrixUtilsKernel_cu_1520ed90_298616_elemwise_kernelILi128ELi8EZNS1_43_compute_linear_combination_internal_kernelIaEEvRNS_14TensorIteratorEiiiEUliE_EEviT1_)
        /*002c*/ 	.word	0x00000000


	//----- nvinfo : EIATTR_REGCOUNT
	.align		4
.L_35:
        /*0030*/ 	.byte	0x04, 0x2f
        /*0032*/ 	.short	(.L_37 - .L_36)
	.align		4
.L_36:
        /*0034*/ 	.word	index@(_ZN2at6native69_GLOBAL__N__64f4e359_31_FunctionOfAMatrixUtilsKernel_cu_1520ed90_298616_elemwise_kernelILi128ELi8EZNS1_43_compute_linear_combination_internal_kernelIiEEvRNS_14TensorIteratorEiiiEUliE_EEviT1_)
        /*0038*/ 	.word	0x00000038


	//----- nvinfo : EIATTR_FRAME_SIZE
	.align		4
.L_37:
        /*003c*/ 	.byte	0x04, 0x11
        /*003e*/ 	.short	(.L_39 - .L_38)
	.align		4
.L_38:
        /*0040*/ 	.word	index@(_ZN2at6native69_GLOBAL__N__64f4e359_31_FunctionOfAMatrixUtilsKernel_cu_1520ed90_298616_elemwise_kernelILi128ELi8EZNS1_43_compute_linear_combination_internal_kernelIiEEvRNS_14TensorIteratorEiiiEUliE_EEviT1_)
        /*0044*/ 	.word	0x00000000


	//----- nvinfo : EIATTR_REGCOUNT
	.align		4
.L_39:
        /*0048*/ 	.byte	0x04, 0x2f
        /*004a*/ 	.short	(.L_41 - .L_40)
	.align		4
.L_40:
        /*004c*/ 	.word	index@(_ZN2at6native69_GLOBAL__N__64f4e359_31_FunctionOfAMatrixUtilsKernel_cu_1520ed90_298616_elemwise_kernelILi128ELi8EZNS1_43_compute_linear_combination_internal_kernelIlEEvRNS_14TensorIteratorEiiiEUliE_EEviT1_)
        /*0050*/ 	.word	0x00000040


	//----- nvinfo : EIATTR_FRAME_SIZE
	.align		4
.L_41:
        /*0054*/ 	.byte	0x04, 0x11
        /*0056*/ 	.short	(.L_43 - .L_42)
	.align		4
.L_42:
        /*0058*/ 	.word	index@(_ZN2at6native69_GLOBAL__N__64f4e359_31_FunctionOfAMatrixUtilsKernel_cu_1520ed90_298616_elemwise_kernelILi128ELi8EZNS1_43_compute_linear_combination_internal_kernelIlEEvRNS_14TensorIteratorEiiiEUliE_EEviT1_)
        /*005c*/ 	.word	0x00000000


	//----- nvinfo : EIATTR_REGCOUNT
	.align		4
.L_43:
        /*0060*/ 	.byte	0x04, 0x2f
        /*0062*/ 	.short	(.L_45 - .L_44)
	.align		4
.L_44:
        /*0064*/ 	.word	index@(_ZN2at6native69_GLOBAL__N__64f4e359_31_FunctionOfAMatrixUtilsKernel_cu_1520ed90_298616_elemwise_kernelILi128ELi8EZNS1_43_compute_linear_combination_internal_kernelIsEEvRNS_14TensorIteratorEiiiEUliE_EEviT1_)
        /*0068*/ 	.word	0x00000038


	//----- nvinfo : EIATTR_FRAME_SIZE
	.align		4
.L_45:
        /*006c*/ 	.byte	0x04, 0x11
        /*006e*/ 	.short	(.L_47 - .L_46)
	.align		4
.L_46:
        /*0070*/ 	.word	index@(_ZN2at6native69_GLOBAL__N__64f4e359_31_FunctionOfAMatrixUtilsKernel_cu_1520ed90_298616_elemwise_kernelILi128ELi8EZNS1_43_compute_linear_combination_internal_kernelIsEEvRNS_14TensorIteratorEiiiEUliE_EEviT1_)
        /*0074*/ 	.word	0x00000000


	//----- nvinfo : EIATTR_REGCOUNT
	.align		4
.L_47:
        /*0078*/ 	.byte	0x04, 0x2f
        /*007a*/ 	.short	(.L_49 - .L_48)
	.align		4
.L_48:
        /*007c*/ 	.word	index@(_ZN2at6native69_GLOBAL__N__64f4e359_31_FunctionOfAMatrixUtilsKernel_cu_1520ed90_298616_elemwise_kernelILi128ELi8EZNS1_43_compute_linear_combination_internal_kernelIdEEvRNS_14TensorIteratorEiiiEUliE_EEviT1_)
        /*0080*/ 	.word	0x00000040


	//----- nvinfo : EIATTR_FRAME_SIZE
	.align		4
.L_49:
        /*0084*/ 	.byte	0x04, 0x11
        /*0086*/ 	.short	(.L_51 - .L_50)
	.align		4
.L_50:
        /*0088*/ 	.word	index@(_ZN2at6native69_GLOBAL__N__64f4e359_31_FunctionOfAMatrixUtilsKernel_cu_1520ed90_298616_elemwise_kernelILi128ELi8EZNS1_43_compute_linear_combination_internal_kernelIdEEvRNS_14TensorIteratorEiiiEUliE_EEviT1_)
        /*008c*/ 	.word	0x00000000


	//----- nvinfo : EIATTR_REGCOUNT
	.align		4
.L_51:
        /*0090*/ 	.byte	0x04, 0x2f
        /*0092*/ 	.short	(.L_53 - .L_52)
	.align		4
.L_52:
        /*0094*/ 	.word	index@(_ZN2at6native69_GLOBAL__N__64f4e359_31_FunctionOfAMatrixUtilsKernel_cu_1520ed90_298616_elemwise_kernelILi128ELi8EZNS1_43_compute_linear_combination_internal_kernelIfEEvRNS_14TensorIteratorEiiiEUliE_EEviT1_)
        /*0098*/ 	.word	0x00000038


	//----- nvinfo : EIATTR_FRAME_SIZE
	.align		4
.L_53:
        /*009c*/ 	.byte	0x04, 0x11
        /*009e*/ 	.short	(.L_55 - .L_54)
	.align		4
.L_54:
        /*00a0*/ 	.word	index@(_ZN2at6native69_GLOBAL__N__64f4e359_31_FunctionOfAMatrixUtilsKernel_cu_1520ed90_298616_elemwise_kernelILi128ELi8EZNS1_43_compute_linear_combination_internal_kernelIfEEvRNS_14TensorIteratorEiiiEUliE_EEviT1_)
        /*00a4*/ 	.word	0x00000000


	//----- nvinfo : EIATTR_REGCOUNT
	.align		4
.L_55:
        /*00a8*/ 	.byte	0x04, 0x2f
        /*00aa*/ 	.short	(.L_57 - .L_56)
	.align		4
.L_56:
        /*00ac*/ 	.word	index@(_ZN2at6native69_GLOBAL__N__64f4e359_31_FunctionOfAMatrixUtilsKernel_cu_1520ed90_298616_elemwise_kernelILi128ELi8EZNS1_43_compute_linear_combination_internal_kernelIN3c107complexIdEEEEvRNS_14TensorIteratorEiiiEUliE_EEviT1_)
        /*00b0*/ 	.word	0x00000040


	//----- nvinfo : EIATTR_FRAME_SIZE
	.align		4
.L_57:
        /*00b4*/ 	.byte	0x04, 0x11
        /*00b6*/ 	.short	(.L_59 - .L_58)
	.align		4
.L_58:
        /*00b8*/ 	.word	index@(_ZN2at6native69_GLOBAL__N__64f4e359_31_FunctionOfAMatrixUtilsKernel_cu_1520ed90_298616_elemwise_kernelILi128ELi8EZNS1_43_compute_linear_combination_internal_kernelIN3c107complexIdEEEEvRNS_14TensorIteratorEiiiEUliE_EEviT1_)
        /*00bc*/ 	.word	0x00000000


	//----- nvinfo : EIATTR_REGCOUNT
	.align		4
.L_59:
        /*00c0*/ 	.byte	0x04, 0x2f
        /*00c2*/ 	.short	(.L_61 - .L_60)
	.align		4
.L_60:
        /*00c4*/ 	.word	index@(_ZN2at6native69_GLOBAL__N__64f4e359_31_FunctionOfAMatrixUtilsKernel_cu_1520ed90_298616_elemwise_kernelILi128ELi8EZNS1_43_compute_linear_combination_internal_kernelIN3c107complexIfEEEEvRNS_14TensorIteratorEiiiEUliE_EEviT1_)
        /*00c8*/ 	.word	0x00000040


	//----- nvinfo : EIATTR_FRAME_SIZE
	.align		4
.L_61:
        /*00cc*/ 	.byte	0x04, 0x11
        /*00ce*/ 	.short	(.L_63 - .L_62)
	.align		4
.L_62:
        /*00d0*/ 	.word	index@(_ZN2at6native69_GLOBAL__N__64f4e359_31_FunctionOfAMatrixUtilsKernel_cu_1520ed90_298616_elemwise_kernelILi128ELi8EZNS1_43_compute_linear_combination_internal_kernelIN3c107complexIfEEEEvRNS_14TensorIteratorEiiiEUliE_EEviT1_)
        /*00d4*/ 	.word	0x00000000


	//----- nvinfo : EIATTR_REGCOUNT
	.align		4
.L_63:
        /*00d8*/ 	.byte	0x04, 0x2f
        /*00da*/ 	.short	(.L_65 - .L_64)
	.align		4
.L_64:
        /*00dc*/ 	.word	index@(_ZN2at6native69_GLOBAL__N__64f4e359_31_FunctionOfAMatrixUtilsKernel_cu_1520ed90_298616_elemwise_kernelILi128ELi8EZNS1_43_compute_linear_combination_internal_kernelIN3c104HalfEEEvRNS_14TensorIteratorEiiiEUliE_EEviT1_)
        /*00e0*/ 	.word	0x00000020


	//----- nvinfo : EIATTR_FRAME_SIZE
	.align		4
.L_65:
        /*00e4*/ 	.byte	0x04, 0x11
        /*00e6*/ 	.short	(.L_67 - .L_66)
	.align		4
.L_66:
        /*00e8*/ 	.word	index@(_ZN2at6native69_GLOBAL__N__64f4e359_31_FunctionOfAMatrixUtilsKernel_cu_1520ed90_298616_elemwise_kernelILi128ELi8EZNS1_43_compute_linear_combination_internal_kernelIN3c104HalfEEEvRNS_14TensorIteratorEiiiEUliE_EEviT1_)
        /*00ec*/ 	.word	0x00000000


	//----- nvinfo : EIATTR_REGCOUNT
	.align		4
.L_67:
        /*00f0*/ 	.byte	0x04, 0x2f
        /*00f2*/ 	.short	(.L_69 - .L_68)
	.align		4
.L_68:
        /*00f4*/ 	.word	index@(_ZN2at6native69_GLOBAL__N__64f4e359_31_FunctionOfAMatrixUtilsKernel_cu_1520ed90_298616_elemwise_kernelILi128ELi8EZNS1_43_compute_linear_combination_internal_kernelIbEEvRNS_14TensorIteratorEiiiEUliE_EEviT1_)
        /*00f8*/ 	.word	0x0000001c


	//----- nvinfo : EIATTR_FRAME_SIZE
	.align		4
.L_69:
        /*00fc*/ 	.byte	0x04, 0x11
        /*00fe*/ 	.short	(.L_71 - .L_70)
	.align		4
.L_70:
        /*0100*/ 	.word	index@(_ZN2at6native69_GLOBAL__N__64f4e359_31_FunctionOfAMatrixUtilsKernel_cu_1520ed90_298616_elemwise_kernelILi128ELi8EZNS1_43_compute_linear_combination_internal_kernelIbEEvRNS_14TensorIteratorEiiiEUliE_EEviT1_)
        /*0104*/ 	.word	0x00000000


	//----- nvinfo : EIATTR_REGCOUNT
	.align		4
.L_71:
        /*0108*/ 	.byte	0x04, 0x2f
        /*010a*/ 	.short	(.L_73 - .L_72)
	.align		4
.L_72:
        /*010c*/ 	.word	index@(_ZN2at6native69_GLOBAL__N__64f4e359_31_FunctionOfAMatrixUtilsKernel_cu_1520ed90_298616_elemwise_kernelILi128ELi8EZNS1_43_compute_linear_combination_internal_kernelIN3c108BFloat16EEEvRNS_14TensorIteratorEiiiEUliE_EEviT1_)
        /*0110*/ 	.word	0x00000020


	//----- nvinfo : EIATTR_FRAME_SIZE
	.align		4
.L_73:
        /*0114*/ 	.byte	0x04, 0x11
        /*0116*/ 	.short	(.L_75 - .L_74)
	.align		4
.L_74:
        /*0118*/ 	.word	index@(_ZN2at6native69_GLOBAL__N__64f4e359_31_FunctionOfAMatrixUtilsKernel_cu_1520ed90_298616_elemwise_kernelILi128ELi8EZNS1_43_compute_linear_combination_internal_kernelIN3c108BFloat16EEEvRNS_14TensorIteratorEiiiEUliE_EEviT1_)
        /*011c*/ 	.word	0x00000000


	//----- nvinfo : EIATTR_MIN_STACK_SIZE
	.align		4
.L_75:
        /*0120*/ 	.byte	0x04, 0x12
        /*0122*/ 	.short	(.L_77 - .L_76)
	.align		4
.L_76:
        /*0124*/ 	.word	index@(_ZN2at6native69_GLOBAL__N__64f4e359_31_FunctionOfAMatrixUtilsKernel_cu_1520ed90_298616_elemwise_kernelILi128ELi8EZNS1_43_compute_linear_combination_internal_kernelIN3c108BFloat16EEEvRNS_14TensorIteratorEiiiEUliE_EEviT1_)
        /*0128*/ 	.word	0x00000000


	//----- nvinfo : EIATTR_MIN_STACK_SIZE
	.align		4
.L_77:
        /*012c*/ 	.byte	0x04, 0x12
        /*012e*/ 	.short	(.L_79 - .L_78)
	.align		4
.L_78:
        /*0130*/ 	.word	index@(_ZN2at6native69_GLOBAL__N__64f4e359_31_FunctionOfAMatrixUtilsKernel_cu_1520ed90_298616_elemwise_kernelILi128ELi8EZNS1_43_compute_linear_combination_internal_kernelIbEEvRNS_14TensorIteratorEiiiEUliE_EEviT1_)
        /*0134*/ 	.word	0x00000000


	//----- nvinfo : EIATTR_MIN_STACK_SIZE
	.align		4
.L_79:
        /*0138*/ 	.byte	0x04, 0x12
        /*013a*/ 	.short	(.L_81 - .L_80)
	.align		4
.L_80:
        /*013c*/ 	.word	index@(_ZN2at6native69_GLOBAL__N__64f4e359_31_FunctionOfAMatrixUtilsKernel_cu_1520ed90_298616_elemwise_kernelILi128ELi8EZNS1_43_compute_linear_combination_internal_kernelIN3c104HalfEEEvRNS_14TensorIteratorEiiiEUliE_EEviT1_)
        /*0140*/ 	.word	0x00000000


	//----- nvinfo : EIATTR_MIN_STACK_SIZE
	.align		4
.L_81:
        /*0144*/ 	.byte	0x04, 0x12
        /*0146*/ 	.short	(.L_83 - .L_82)
	.align		4
.L_82:
        /*0148*/ 	.word	index@(_ZN2at6native69_GLOBAL__N__64f4e359_31_FunctionOfAMatrixUtilsKernel_cu_1520ed90_298616_elemwise_kernelILi128ELi8EZNS1_43_compute_linear_combination_internal_kernelIN3c107complexIfEEEEvRNS_14TensorIteratorEiiiEUliE_EEviT1_)
        /*014c*/ 	.word	0x00000000


	//----- nvinfo : EIATTR_MIN_STACK_SIZE
	.align		4
.L_83:
        /*0150*/ 	.byte	0x04, 0x12
        /*0152*/ 	.short	(.L_85 - .L_84)
	.align		4
.L_84:
        /*0154*/ 	.word	index@(_ZN2at6native69_GLOBAL__N__64f4e359_31_FunctionOfAMatrixUtilsKernel_cu_1520ed90_298616_elemwise_kernelILi128ELi8EZNS1_43_compute_linear_combination_internal_kernelIN3c107complexIdEEEEvRNS_14TensorIteratorEiiiEUliE_EEviT1_)
        /*0158*/ 	.word	0x00000000


	//----- nvinfo : EIATTR_MIN_STACK_SIZE
	.align		4
.L_85:
        /*015c*/ 	.byte	0x04, 0x12
        /*015e*/ 	.short	(.L_87 - .L_86)
	.align		4
.L_86:
        /*0160*/ 	.word	index@(_ZN2at6native69_GLOBAL__N__64f4e359_31_FunctionOfAMatrixUtilsKernel_cu_1520ed90_298616_elemwise_kernelILi128ELi8EZNS1_43_compute_linear_combination_internal_kernelIfEEvRNS_14TensorIteratorEiiiEUliE_EEviT1_)
        /*0164*/ 	.word	0x00000000


	//----- nvinfo : EIATTR_MIN_STACK_SIZE
	.align		4
.L_87:
        /*0168*/ 	.byte	0x04, 0x12
        /*016a*/ 	.short	(.L_89 - .L_88)
	.align		4
.L_88:
        /*016c*/ 	.word	index@(_ZN2at6native69_GLOBAL__N__64f4e359_31_FunctionOfAMatrixUtilsKernel_cu_1520ed90_298616_elemwise_kernelILi128ELi8EZNS1_43_compute_linear_combination_internal_kernelIdEEvRNS_14TensorIteratorEiiiEUliE_EEviT1_)
        /*0170*/ 	.word	0x00000000


	//----- nvinfo : EIATTR_MIN_STACK_SIZE
	.align		4
.L_89:
        /*0174*/ 	.byte	0x04, 0x12
        /*0176*/ 	.short	(.L_91 - .L_90)
	.align		4
.L_90:
        /*0178*/ 	.word	index@(_ZN2at6native69_GLOBAL__N__64f4e359_31_FunctionOfAMatrixUtilsKernel_cu_1520ed90_298616_elemwise_kernelILi128ELi8EZNS1_43_compute_linear_combination_internal_kernelIsEEvRNS_14TensorIteratorEiiiEUliE_EEviT1_)
        /*017c*/ 	.word	0x00000000


	//----- nvinfo : EIATTR_MIN_STACK_SIZE
	.align		4
.L_91:
        /*0180*/ 	.byte	0x04, 0x12
        /*0182*/ 	.short	(.L_93 - .L_92)
	.align		4
.L_92:
        /*0184*/ 	.word	index@(_ZN2at6native69_GLOBAL__N__64f4e359_31_FunctionOfAMatrixUtilsKernel_cu_1520ed90_298616_elemwise_kernelILi128ELi8EZNS1_43_compute_linear_combination_internal_kernelIlEEvRNS_14TensorIteratorEiiiEUliE_EEviT1_)
        /*0188*/ 	.word	0x00000000


	//----- nvinfo : EIATTR_MIN_STACK_SIZE
	.align		4
.L_93:
        /*018c*/ 	.byte	0x04, 0x12
        /*018e*/ 	.short	(.L_95 - .L_94)
	.align		4
.L_94:
        /*0190*/ 	.word	index@(_ZN2at6native69_GLOBAL__N__64f4e359_31_FunctionOfAMatrixUtilsKernel_cu_1520ed90_298616_elemwise_kernelILi128ELi8EZNS1_43_compute_linear_combination_internal_kernelIiEEvRNS_14TensorIteratorEiiiEUliE_EEviT1_)
        /*0194*/ 	.word	0x00000000


	//----- nvinfo : EIATTR_MIN_STACK_SIZE
	.align		4
.L_95:
        /*0198*/ 	.byte	0x04, 0x12
        /*019a*/ 	.short	(.L_97 - .L_96)
	.align		4
.L_96:
        /*019c*/ 	.word	index@(_ZN2at6native69_GLOBAL__N__64f4e359_31_FunctionOfAMatrixUtilsKernel_cu_1520ed90_298616_elemwise_kernelILi128ELi8EZNS1_43_compute_linear_combination_internal_kernelIaEEvRNS_14TensorIteratorEiiiEUliE_EEviT1_)
        /*01a0*/ 	.word	0x00000000


	//----- nvinfo : EIATTR_MIN_STACK_SIZE
	.align		4
.L_97:
        /*01a4*/ 	.byte	0x04, 0x12
        /*01a6*/ 	.short	(.L_99 - .L_98)
	.align		4
.L_98:
        /*01a8*/ 	.word	index@(_ZN2at6native69_GLOBAL__N__64f4e359_31_FunctionOfAMatrixUtilsKernel_cu_1520ed90_298616_elemwise_kernelILi128ELi8EZNS1_43_compute_linear_combination_internal_kernelIhEEvRNS_14TensorIteratorEiiiEUliE_EEviT1_)
        /*01ac*/ 	.word	0x00000000
.L_99:


//--------------------- .nv.compat                --------------------------
	.section	.nv.compat,"",@"SHT_CUDA_COMPAT_INFO"
	.align	4
        /*0000*/ 	.byte	0x02, 0x09, 0x01, 0x00, 0x02, 0x02, 0x01, 0x00, 0x02, 0x05, 0x05, 0x00, 0x03, 0x07, 0x01, 0x01
        /*0010*/ 	.byte	0x02, 0x03, 0x00, 0x00, 0x02, 0x06, 0x01, 0x00, 0x04, 0x0b, 0x08, 0x00, 0x00, 0x00, 0x00, 0x00
        /*0020*/ 	.byte	0x00, 0x00, 0x00, 0x00


//--------------------- .nv.info._ZN2at6native69_GLOBAL__N__64f4e359_31_FunctionOfAMatrixUtilsKernel_cu_1520ed90_298616_elemwise_kernelILi128ELi8EZNS1_43_compute_linear_combination_internal_kernelIN3c108BFloat16EEEvRNS_14TensorIteratorEiiiEUliE_EEviT1_ --------------------------
	.section	.nv.info._ZN2at6native69_GLOBAL__N__64f4e359_31_FunctionOfAMatrixUtilsKernel_cu_1520ed90_298616_elemwise_kernelILi128ELi8EZNS1_43_compute_linear_combination_internal_kernelIN3c108BFloat16EEEvRNS_14TensorIteratorEiiiEUliE_EEviT1_,"",@"SHT_CUDA_INFO"
	.sectionflags	@""
	.align	4


	//----- nvinfo : EIATTR_CUDA_API_VERSION
	.align		4
        /*0000*/ 	.byte	0x04, 0x37
        /*0002*/ 	.short	(.L_101 - .L_100)
.L_100:
        /*0004*/ 	.word	0x00000082


	//----- nvinfo : EIATTR_KPARAM_INFO
	.align		4
.L_101:
        /*0008*/ 	.byte	0x04, 0x17
        /*000a*/ 	.short	(.L_103 - .L_102)
.L_102:
        /*000c*/ 	.word	0x00000000
        /*0010*/ 	.short	0x0001
        /*0012*/ 	.short	0x0008
        /*0014*/ 	.byte	0x00, 0xf0, 0x21, 0x0a


	//----- nvinfo : EIATTR_KPARAM_INFO
	.align		4
.L_103:
        /*0018*/ 	.byte	0x04, 0x17
        /*001a*/ 	.short	(.L_105 - .L_104)
.L_104:
        /*001c*/ 	.word	0x00000000
        /*0020*/ 	.short	0x0000
        /*0022*/ 	.short	0x0000
        /*0024*/ 	.byte	0x00, 0xf0, 0x11, 0x00


	//----- nvinfo : EIATTR_SPARSE_MMA_MASK
	.align		4
.L_105:
        /*0028*/ 	.byte	0x03, 0x50
        /*002a*/ 	.short	0x0000


	//----- nvinfo : EIATTR_MAXREG_COUNT
	.align		4
        /*002c*/ 	.byte	0x03, 0x1b
        /*002e*/ 	.short	0x0040


	//----- nvinfo : EIATTR_MERCURY_ISA_VERSION
	.align		4
        /*0030*/ 	.byte	0x03, 0x5f
        /*0032*/ 	.short	0x0101


	//----- nvinfo : EIATTR_EXIT_INSTR_OFFSETS
	.align		4
        /*0034*/ 	.byte	0x04, 0x1c
        /*0036*/ 	.short	(.L_107 - .L_106)


	//   ....[0]....
.L_106:
        /*0038*/ 	.word	0x0000d8d0


	//   ....[1]....
        /*003c*/ 	.word	0x0000ef20


	//   ....[2]....
        /*0040*/ 	.word	0x0000f430


	//   ....[3]....
        /*0044*/ 	.word	0x0000f570


	//   ....[4]....
        /*0048*/ 	.word	0x0000f680


	//   ....[5]....
        /*004c*/ 	.word	0x0000f780


	//----- nvinfo : EIATTR_MAX_THREADS
	.align		4
.L_107:
        /*0050*/ 	.byte	0x04, 0x05
        /*0052*/ 	.short	(.L_109 - .L_108)
.L_108:
        /*0054*/ 	.word	0x00000080
        /*0058*/ 	.word	0x00000001
        /*005c*/ 	.word	0x00000001


	//----- nvinfo : EIATTR_CRS_STACK_SIZE
	.align		4
.L_109:
        /*0060*/ 	.byte	0x04, 0x1e
        /*0062*/ 	.short	(.L_111 - .L_110)
.L_110:
        /*0064*/ 	.word	0x00000000


	//----- nvinfo : EIATTR_CBANK_PARAM_SIZE
	.align		4
.L_111:
        /*0068*/ 	.byte	0x03, 0x19
        /*006a*/ 	.short	0x0290


	//----- nvinfo : EIATTR_PARAM_CBANK
	.align		4
        /*006c*/ 	.byte	0x04, 0x0a
        /*006e*/ 	.short	(.L_113 - .L_112)
	.align		4
.L_112:
        /*0070*/ 	.word	index@(.nv.constant0._ZN2at6native69_GLOBAL__N__64f4e359_31_FunctionOfAMatrixUtilsKernel_cu_1520ed90_298616_elemwise_kernelILi128ELi8EZNS1_43_compute_linear_combination_internal_kernelIN3c108BFloat16EEEvRNS_14TensorIteratorEiiiEUliE_EEviT1_)
        /*0074*/ 	.short	0x0210
        /*0076*/ 	.short	0x0290


	//----- nvinfo : EIATTR_SW_WAR
	.align		4
.L_113:
        /*0078*/ 	.byte	0x04, 0x36
        /*007a*/ 	.short	(.L_115 - .L_114)
.L_114:
        /*007c*/ 	.word	0x00000008
.L_115:


//--------------------- .nv.info._ZN2at6native69_GLOBAL__N__64f4e359_31_FunctionOfAMatrixUtilsKernel_cu_1520ed90_298616_elemwise_kernelILi128ELi8EZNS1_43_compute_linear_combination_internal_kernelIbEEvRNS_14TensorIteratorEiiiEUliE_EEviT1_ --------------------------
	.section	.nv.info._ZN2at6native69_GLOBAL__N__64f4e359_31_FunctionOfAMatrixUtilsKernel_cu_1520ed90_298616_elemwise_kernelILi128ELi8EZNS1_43_compute_linear_combination_internal_kernelIbEEvRNS_14TensorIteratorEiiiEUliE_EEviT1_,"",@"SHT_CUDA_INFO"
	.sectionflags	@""
	.align	4


	//----- nvinfo : EIATTR_CUDA_API_VERSION
	.align		4
        /*0000*/ 	.byte	0x04, 0x37
        /*0002*/ 	.short	(.L_117 - .L_116)
.L_116:
        /*0004*/ 	.word	0x00000082


	//----- nvinfo : EIATTR_KPARAM_INFO
	.align		4
.L_117:
        /*0008*/ 	.byte	0x04, 0x17
        /*000a*/ 	.short	(.L_119 - .L_118)
.L_118:
        /*000c*/ 	.word	0x00000000
        /*0010*/ 	.short	0x0001
        /*0012*/ 	.short	0x0008
        /*0014*/ 	.byte	0x00, 0xf0, 0x21, 0x0a


	//----- nvinfo : EIATTR_KPARAM_INFO
	.align		4
.L_119:
        /*0018*/ 	.byte	0x04, 0x17
        /*001a*/ 	.short	(.L_121 - .L_120)
.L_120:
        /*001c*/ 	.word	0x00000000
        /*0020*/ 	.short	0x0000
        /*0022*/ 	.short	0x0000
        /*0024*/ 	.byte	0x00, 0xf0, 0x11, 0x00


	//----- nvinfo : EIATTR_SPARSE_MMA_MASK
	.align		4
.L_121:
        /*0028*/ 	.byte	0x03, 0x50
        /*002a*/ 	.short	0x0000


	//----- nvinfo : EIATTR_MAXREG_COUNT
	.align		4
        /*002c*/ 	.byte	0x03, 0x1b
        /*002e*/ 	.short	0x0040


	//----- nvinfo : EIATTR_MERCURY_ISA_VERSION
	.align		4
        /*0030*/ 	.byte	0x03, 0x5f
        /*0032*/ 	.short	0x0101


	//----- nvinfo : EIATTR_EXIT_INSTR_OFFSETS
	.align		4
        /*0034*/ 	.byte	0x04, 0x1c
        /*0036*/ 	.short	(.L_123 - .L_122)


	//   ....[0]....
.L_122:
        /*0038*/ 	.word	0x0000dfd0


	//   ....[1]....
        /*003c*/ 	.word	0x0000f620


	//   ....[2]....
        /*0040*/ 	.word	0x0000ff60


	//----- nvinfo : EIATTR_MAX_THREADS
	.align		4
.L_123:
        /*0044*/ 	.byte	0x04, 0x05
        /*0046*/ 	.short	(.L_125 - .L_124)
.L_124:
        /*0048*/ 	.word	0x00000080
        /*004c*/ 	.word	0x00000001
        /*0050*/ 	.word	0x00000001


	//----- nvinfo : EIATTR_CRS_STACK_SIZE
	.align		4
.L_125:
        /*0054*/ 	.byte	0x04, 0x1e
        /*0056*/ 	.short	(.L_127 - .L_126)
.L_126:
        /*0058*/ 	.word	0x00000000


	//----- nvinfo : EIATTR_CBANK_PARAM_SIZE
	.align		4
.L_127:
        /*005c*/ 	.byte	0x03, 0x19
        /*005e*/ 	.short	0x0290


	//----- nvinfo : EIATTR_PARAM_CBANK
	.align		4
        /*0060*/ 	.byte	0x04, 0x0a
        /*0062*/ 	.short	(.L_129 - .L_128)
	.align		4
.L_128:
        /*0064*/ 	.word	index@(.nv.constant0._ZN2at6native69_GLOBAL__N__64f4e359_31_FunctionOfAMatrixUtilsKernel_cu_1520ed90_298616_elemwise_kernelILi128ELi8EZNS1_43_compute_linear_combination_internal_kernelIbEEvRNS_14TensorIteratorEiiiEUliE_EEviT1_)
        /*0068*/ 	.short	0x0210
        /*006a*/ 	.short	0x0290


	//----- nvinfo : EIATTR_SW_WAR
	.align		4
.L_129:
        /*006c*/ 	.byte	0x04, 0x36
        /*006e*/ 	.short	(.L_131 - .L_130)
.L_130:
        /*0070*/ 	.word	0x00000008
.L_131:


//--------------------- .nv.info._ZN2at6native69_GLOBAL__N__64f4e359_31_FunctionOfAMatrixUtilsKernel_cu_1520ed90_298616_elemwise_kernelILi128ELi8EZNS1_43_compute_linear_combination_internal_kernelIN3c104HalfEEEvRNS_14TensorIteratorEiiiEUliE_EEviT1_ --------------------------
	.section	.nv.info._ZN2at6native69_GLOBAL__N__64f4e359_31_FunctionOfAMatrixUtilsKernel_cu_1520ed90_298616_elemwise_kernelILi128ELi8EZNS1_43_compute_linear_combination_internal_kernelIN3c104HalfEEEvRNS_14TensorIteratorEiiiEUliE_EEviT1_,"",@"SHT_CUDA_INFO"
	.sectionflags	@""
	.align	4


	//----- nvinfo : EIATTR_CUDA_API_VERSION
	.align		4
        /*0000*/ 	.byte	0x04, 0x37
        /*0002*/ 	.short	(.L_133 - .L_132)
.L_132:
        /*0004*/ 	.word	0x00000082


	//----- nvinfo : EIATTR_KPARAM_INFO
	.align		4
.L_133:
        /*0008*/ 	.byte	0x04, 0x17
        /*000a*/ 	.short	(.L_135 - .L_134)
.L_134:
        /*000c*/ 	.word	0x00000000
        /*0010*/ 	.short	0x0001
        /*0012*/ 	.short	0x0008
        /*0014*/ 	.byte	0x00, 0xf0, 0x21, 0x0a


	//----- nvinfo : EIATTR_KPARAM_INFO
	.align		4
.L_135:
        /*0018*/ 	.byte	0x04, 0x17
        /*001a*/ 	.short	(.L_137 - .L_136)
.L_136:
        /*001c*/ 	.word	0x00000000
        /*0020*/ 	.short	0x0000
        /*0022*/ 	.short	0x0000
        /*0024*/ 	.byte	0x00, 0xf0, 0x11, 0x00


	//----- nvinfo : EIATTR_SPARSE_MMA_MASK
	.align		4
.L_137:
        /*0028*/ 	.byte	0x03, 0x50
        /*002a*/ 	.short	0x0000


	//----- nvinfo : EIATTR_MAXREG_COUNT
	.align		4
        /*002c*/ 	.byte	0x03, 0x1b
        /*002e*/ 	.short	0x0040


	//----- nvinfo : EIATTR_MERCURY_ISA_VERSION
	.align		4
        /*0030*/ 	.byte	0x03, 0x5f
        /*0032*/ 	.short	0x0101


	//----- nvinfo : EIATTR_EXIT_INSTR_OFFSETS
	.align		4
        /*0034*/ 	.byte	0x04, 0x1c
        /*0036*/ 	.short	(.L_139 - .L_138)


	//   ....[0]....
.L_138:
        /*0038*/ 	.word	0x0000d780


	//   ....[1]....
        /*003c*/ 	.word	0x0000edd0


	//   ....[2]....
        /*0040*/ 	.word	0x0000f2b0


	//   ....[3]....
        /*0044*/ 	.word	0x0000f3f0


	//   ....[4]....
        /*0048*/ 	.word	0x0000f500


	//   ....[5]....
        /*004c*/ 	.word	0x0000f600


	//----- nvinfo : EIATTR_MAX_THREADS
	.align		4
.L_139:
        /*0050*/ 	.byte	0x04, 0x05
        /*0052*/ 	.short	(.L_141 - .L_140)
.L_140:
        /*0054*/ 	.word	0x00000080
        /*0058*/ 	.word	0x00000001
        /*005c*/ 	.word	0x00000001


	//----- nvinfo : EIATTR_CRS_STACK_SIZE
	.align		4
.L_141:
        /*0060*/ 	.byte	0x04, 0x1e
        /*0062*/ 	.short	(.L_143 - .L_142)
.L_142:
        /*0064*/ 	.word	0x00000000


	//----- nvinfo : EIATTR_CBANK_PARAM_SIZE
	.align		4
.L_143:
        /*0068*/ 	.byte	0x03, 0x19
        /*006a*/ 	.short	0x0290


	//----- nvinfo : EIATTR_PARAM_CBANK
	.align		4
        /*006c*/ 	.byte	0x04, 0x0a
        /*006e*/ 	.short	(.L_145 - .L_144)
	.align		4
.L_144:
        /*0070*/ 	.word	index@(.nv.constant0._ZN2at6native69_GLOBAL__N__64f4e359_31_FunctionOfAMatrixUtilsKernel_cu_1520ed90_298616_elemwise_kernelILi128ELi8EZNS1_43_compute_linear_combination_internal_kernelIN3c104HalfEEEvRNS_14TensorIteratorEiiiEUliE_EEviT1_)
        /*0074*/ 	.short	0x0210
        /*0076*/ 	.short	0x0290


	//----- nvinfo : EIATTR_SW_WAR
	.align		4
.L_145:
        /*0078*/ 	.byte	0x04, 0x36
        /*007a*/ 	.short	(.L_147 - .L_146)
.L_146:
        /*007c*/ 	.word	0x00000008
.L_147:


//--------------------- .nv.info._ZN2at6native69_GLOBAL__N__64f4e359_31_FunctionOfAMatrixUtilsKernel_cu_1520ed90_298616_elemwise_kernelILi128ELi8EZNS1_43_compute_linear_combination_internal_kernelIN3c107complexIfEEEEvRNS_14TensorIteratorEiiiEUliE_EEviT1_ --------------------------
	.section	.nv.info._ZN2at6native69_GLOBAL__N__64f4e359_31_FunctionOfAMatrixUtilsKernel_cu_1520ed90_298616_elemwise_kernelILi128ELi8EZNS1_43_compute_linear_combination_internal_kernelIN3c107complexIfEEEEvRNS_14TensorIteratorEiiiEUliE_EEviT1_,"",@"SHT_CUDA_INFO"
	.sectionflags	@""
	.align	4


	//----- nvinfo : EIATTR_CUDA_API_VERSION
	.align		4
        /*0000*/ 	.byte	0x04, 0x37
        /*0002*/ 	.short	(.L_149 - .L_148)
.L_148:
        /*0004*/ 	.word	0x00000082


	//----- nvinfo : EIATTR_KPARAM_INFO
	.align		4
.L_149:
        /*0008*/ 	.byte	0x04, 0x17
        /*000a*/ 	.short	(.L_151 - .L_150)
.L_150:
        /*000c*/ 	.word	0x00000000
        /*0010*/ 	.short	0x0001
        /*0012*/ 	.short	0x0008
        /*0014*/ 	.byte	0x00, 0xf0, 0x21, 0x0a


	//----- nvinfo : EIATTR_KPARAM_INFO
	.align		4
.L_151:
        /*0018*/ 	.byte	0x04, 0x17
        /*001a*/ 	.short	(.L_153 - .L_152)
.L_152:
        /*001c*/ 	.word	0x00000000
        /*0020*/ 	.short	0x0000
        /*0022*/ 	.short	0x0000
        /*0024*/ 	.byte	0x00, 0xf0, 0x11, 0x00


	//----- nvinfo : EIATTR_SPARSE_MMA_MASK
	.align		4
.L_153:
        /*0028*/ 	.byte	0x03, 0x50
        /*002a*/ 	.short	0x0000


	//----- nvinfo : EIATTR_MAXREG_COUNT
	.align		4
        /*002c*/ 	.byte	0x03, 0x1b
        /*002e*/ 	.short	0x0040


	//----- nvinfo : EIATTR_MERCURY_ISA_VERSION
	.align		4
        /*0030*/ 	.byte	0x03, 0x5f
        /*0032*/ 	.short	0x0101


	//----- nvinfo : EIATTR_EXIT_INSTR_OFFSETS
	.align		4
        /*0034*/ 	.byte	0x04, 0x1c
        /*0036*/ 	.short	(.L_155 - .L_154)


	//   ....[0]....
.L_154:
        /*0038*/ 	.word	0x00011350


	//   ....[1]....
        /*003c*/ 	.word	0x000129a0


	//   ....[2]....
        /*0040*/ 	.word	0x00013a20


	//----- nvinfo : EIATTR_MAX_THREADS
	.align		4
.L_155:
        /*0044*/ 	.byte	0x04, 0x05
        /*0046*/ 	.short	(.L_157 - .L_156)
.L_156:
        /*0048*/ 	.word	0x00000080
        /*004c*/ 	.word	0x00000001
        /*0050*/ 	.word	0x00000001


	//----- nvinfo : EIATTR_CRS_STACK_SIZE
	.align		4
.L_157:
        /*0054*/ 	.byte	0x04, 0x1e
        /*0056*/ 	.short	(.L_159 - .L_158)
.L_158:
        /*0058*/ 	.word	0x00000000


	//----- nvinfo : EIATTR_CBANK_PARAM_SIZE
	.align		4
.L_159:
        /*005c*/ 	.byte	0x03, 0x19
        /*005e*/ 	.short	0x0290


	//----- nvinfo : EIATTR_PARAM_CBANK
	.align		4
        /*0060*/ 	.byte	0x04, 0x0a
        /*0062*/ 	.short	(.L_161 - .L_160)
	.align		4
.L_160:
        /*0064*/ 	.word	index@(.nv.constant0._ZN2at6native69_GLOBAL__N__64f4e359_31_FunctionOfAMatrixUtilsKernel_cu_1520ed90_298616_elemwise_kernelILi128ELi8EZNS1_43_compute_linear_combination_internal_kernelIN3c107complexIfEEEEvRNS_14TensorIteratorEiiiEUliE_EEviT1_)
        /*0068*/ 	.short	0x0210
        /*006a*/ 	.short	0x0290


	//----- nvinfo : EIATTR_SW_WAR
	.align		4
.L_161:
        /*006c*/ 	.byte	0x04, 0x36
        /*006e*/ 	.short	(.L_163 - .L_162)
.L_162:
        /*0070*/ 	.word	0x00000008
.L_163:


//--------------------- .nv.info._ZN2at6native69_GLOBAL__N__64f4e359_31_FunctionOfAMatrixUtilsKernel_cu_1520ed90_298616_elemwise_kernelILi128ELi8EZNS1_43_compute_linear_combination_internal_kernelIN3c107complexIdEEEEvRNS_14TensorIteratorEiiiEUliE_EEviT1_ --------------------------
	.section	.nv.info._ZN2at6native69_GLOBAL__N__64f4e359_31_FunctionOfAMatrixUtilsKernel_cu_1520ed90_298616_elemwise_kernelILi128ELi8EZNS1_43_compute_linear_combination_internal_kernelIN3c107complexIdEEEEvRNS_14TensorIteratorEiiiEUliE_EEviT1_,"",@"SHT_CUDA_INFO"
	.sectionflags	@""
	.align	4


	//----- nvinfo : EIATTR_CUDA_API_VERSION
	.align		4
        /*0000*/ 	.byte	0x04, 0x37
        /*0002*/ 	.short	(.L_165 - .L_164)
.L_164:
        /*0004*/ 	.word	0x00000082


	//----- nvinfo : EIATTR_KPARAM_INFO
	.align		4
.L_165:
        /*0008*/ 	.byte	0x04, 0x17
        /*000a*/ 	.short	(.L_167 - .L_166)
.L_166:
        /*000c*/ 	.word	0x00000000
        /*0010*/ 	.short	0x0001
        /*0012*/ 	.short	0x0008
        /*0014*/ 	.byte	0x00, 0xf0, 0x21, 0x0a


	//----- nvinfo : EIATTR_KPARAM_INFO
	.align		4
.L_167:
        /*0018*/ 	.byte	0x04, 0x17
        /*001a*/ 	.short	(.L_169 - .L_168)
.L_168:
        /*001c*/ 	.word	0x00000000
        /*0020*/ 	.short	0x0000
        /*0022*/ 	.short	0x0000
        /*0024*/ 	.byte	0x00, 0xf0, 0x11, 0x00


	//----- nvinfo : EIATTR_SPARSE_MMA_MASK
	.align		4
.L_169:
        /*0028*/ 	.byte	0x03, 0x50
        /*002a*/ 	.short	0x0000


	//----- nvinfo : EIATTR_MAXREG_COUNT
	.align		4
        /*002c*/ 	.byte	0x03, 0x1b
        /*002e*/ 	.short	0x0040


	//----- nvinfo : EIATTR_MERCURY_ISA_VERSION
	.align		4
        /*0030*/ 	.byte	0x03, 0x5f
        /*0032*/ 	.short	0x0101


	//----- nvinfo : EIATTR_EXIT_INSTR_OFFSETS
	.align		4
        /*0034*/ 	.byte	0x04, 0x1c
        /*0036*/ 	.short	(.L_171 - .L_170)


	//   ....[0]....
.L_170:
        /*0038*/ 	.word	0x000113b0


	//   ....[1]....
        /*003c*/ 	.word	0x00012a10


	//   ....[2]....
        /*0040*/ 	.word	0x00013a90


	//----- nvinfo : EIATTR_MAX_THREADS
	.align		4
.L_171:
        /*0044*/ 	.byte	0x04, 0x05
        /*0046*/ 	.short	(.L_173 - .L_172)
.L_172:
        /*0048*/ 	.word	0x00000080
        /*004c*/ 	.word	0x00000001
        /*0050*/ 	.word	0x00000001


	//----- nvinfo : EIATTR_CRS_STACK_SIZE
	.align		4
.L_173:
        /*0054*/ 	.byte	0x04, 0x1e
        /*0056*/ 	.short	(.L_175 - .L_174)
.L_174:
        /*0058*/ 	.word	0x00000000


	//----- nvinfo : EIATTR_CBANK_PARAM_SIZE
	.align		4
.L_175:
        /*005c*/ 	.byte	0x03, 0x19
        /*005e*/ 	.short	0x0290


	//----- nvinfo : EIATTR_PARAM_CBANK
	.align		4
        /*0060*/ 	.byte	0x04, 0x0a
        /*0062*/ 	.short	(.L_177 - .L_176)
	.align		4
.L_176:
        /*0064*/ 	.word	index@(.nv.constant0._ZN2at6native69_GLOBAL__N__64f4e359_31_FunctionOfAMatrixUtilsKernel_cu_1520ed90_298616_elemwise_kernelILi128ELi8EZNS1_43_compute_linear_combination_internal_kernelIN3c107complexIdEEEEvRNS_14TensorIteratorEiiiEUliE_EEviT1_)
        /*0068*/ 	.short	0x0210
        /*006a*/ 	.short	0x0290


	//----- nvinfo : EIATTR_SW_WAR
	.align		4
.L_177:
        /*006c*/ 	.byte	0x04, 0x36
        /*006e*/ 	.short	(.L_179 - .L_178)
.L_178:
        /*0070*/ 	.word	0x00000008
.L_179:


//--------------------- .nv.info._ZN2at6native69_GLOBAL__N__64f4e359_31_FunctionOfAMatrixUtilsKernel_cu_1520ed90_298616_elemwise_kernelILi128ELi8EZNS1_43_compute_linear_combination_internal_kernelIfEEvRNS_14TensorIteratorEiiiEUliE_EEviT1_ --------------------------
	.section	.nv.info._ZN2at6native69_GLOBAL__N__64f4e359_31_FunctionOfAMatrixUtilsKernel_cu_1520ed90_298616_elemwise_kernelILi128ELi8EZNS1_43_compute_linear_combination_internal_kernelIfEEvRNS_14TensorIteratorEiiiEUliE_EEviT1_,"",@"SHT_CUDA_INFO"
	.sectionflags	@""
	.align	4


	//----- nvinfo : EIATTR_CUDA_API_VERSION
	.align		4
        /*0000*/ 	.byte	0x04, 0x37
        /*0002*/ 	.short	(.L_181 - .L_180)
.L_180:
        /*0004*/ 	.word	0x00000082


	//----- nvinfo : EIATTR_KPARAM_INFO
	.align		4
.L_181:
        /*0008*/ 	.byte	0x04, 0x17
        /*000a*/ 	.short	(.L_183 - .L_182)
.L_182:
        /*000c*/ 	.word	0x00000000
        /*0010*/ 	.short	0x0001
        /*0012*/ 	.short	0x0008
        /*0014*/ 	.byte	0x00, 0xf0, 0x21, 0x0a


	//----- nvinfo : EIATTR_KPARAM_INFO
	.align		4
.L_183:
        /*0018*/ 	.byte	0x04, 0x17
        /*001a*/ 	.short	(.L_185 - .L_184)
.L_184:
        /*001c*/ 	.word	0x00000000
        /*0020*/ 	.short	0x0000
        /*0022*/ 	.short	0x0000
        /*0024*/ 	.byte	0x00, 0xf0, 0x11, 0x00


	//----- nvinfo : EIATTR_SPARSE_MMA_MASK
	.align		4
.L_185:
        /*0028*/ 	.byte	0x03, 0x50
        /*002a*/ 	.short	0x0000


	//----- nvinfo : EIATTR_MAXREG_COUNT
	.align		4
        /*002c*/ 	.byte	0x03, 0x1b
        /*002e*/ 	.short	0x0040


	//----- nvinfo : EIATTR_MERCURY_ISA_VERSION
	.align		4
        /*0030*/ 	.byte	0x03, 0x5f
        /*0032*/ 	.short	0x0101


	//----- nvinfo : EIATTR_EXIT_INSTR_OFFSETS
	.align		4
        /*0034*/ 	.byte	0x04, 0x1c
        /*0036*/ 	.short	(.L_187 - .L_186)


	//   ....[0]....
.L_186:
        /*0038*/ 	.word	0x000109f0


	//   ....[1]....
        /*003c*/ 	.word	0x00012040


	//   ....[2]....
        /*0040*/ 	.word	0x00013010


	//----- nvinfo : EIATTR_MAX_THREADS
	.align		4
.L_187:
        /*0044*/ 	.byte	0x04, 0x05
        /*0046*/ 	.short	(.L_189 - .L_188)
.L_188:
        /*0048*/ 	.word	0x00000080
        /*004c*/ 	.word	0x00000001
        /*0050*/ 	.word	0x00000001


	//----- nvinfo : EIATTR_CRS_STACK_SIZE
	.align		4
.L_189:
        /*0054*/ 	.byte	0x04, 0x1e
        /*0056*/ 	.short	(.L_191 - .L_190)
.L_190:
        /*0058*/ 	.word	0x00000000


	//----- nvinfo : EIATTR_CBANK_PARAM_SIZE
	.align		4
.L_191:
        /*005c*/ 	.byte	0x03, 0x19
        /*005e*/ 	.short	0x0290


	//----- nvinfo : EIATTR_PARAM_CBANK
	.align		4
        /*0060*/ 	.byte	0x04, 0x0a
        /*0062*/ 	.short	(.L_193 - .L_192)
	.align		4
.L_192:
        /*0064*/ 	.word	index@(.nv.constant0._ZN2at6native69_GLOBAL__N__64f4e359_31_FunctionOfAMatrixUtilsKernel_cu_1520ed90_298616_elemwise_kernelILi128ELi8EZNS1_43_compute_linear_combination_internal_kernelIfEEvRNS_14TensorIteratorEiiiEUliE_EEviT1_)
        /*0068*/ 	.short	0x0210
        /*006a*/ 	.short	0x0290


	//----- nvinfo : EIATTR_SW_WAR
	.align		4
.L_193:
        /*006c*/ 	.byte	0x04, 0x36
        /*006e*/ 	.short	(.L_195 - .L_194)
.L_194:
        /*0070*/ 	.word	0x00000008
.L_195:


//--------------------- .nv.info._ZN2at6native69_GLOBAL__N__64f4e359_31_FunctionOfAMatrixUtilsKernel_cu_1520ed90_298616_elemwise_kernelILi128ELi8EZNS1_43_compute_linear_combination_internal_kernelIdEEvRNS_14TensorIteratorEiiiEUliE_EEviT1_ --------------------------
	.section	.nv.info._ZN2at6native69_GLOBAL__N__64f4e359_31_FunctionOfAMatrixUtilsKernel_cu_1520ed90_298616_elemwise_kernelILi128ELi8EZNS1_43_compute_linear_combination_internal_kernelIdEEvRNS_14TensorIteratorEiiiEUliE_EEviT1_,"",@"SHT_CUDA_INFO"
	.sectionflags	@""
	.align	4


	//----- nvinfo : EIATTR_CUDA_API_VERSION
	.align		4
        /*0000*/ 	.byte	0x04, 0x37
        /*0002*/ 	.short	(.L_197 - .L_196)
.L_196:
        /*0004*/ 	.word	0x00000082


	//----- nvinfo : EIATTR_KPARAM_INFO
	.align		4
.L_197:
        /*0008*/ 	.byte	0x04, 0x17
        /*000a*/ 	.short	(.L_199 - .L_198)
.L_198:
        /*000c*/ 	.word	0x00000000
        /*0010*/ 	.short	0x0001
        /*0012*/ 	.short	0x0008
        /*0014*/ 	.byte	0x00, 0xf0, 0x21, 0x0a


	//----- nvinfo : EIATTR_KPARAM_INFO
	.align		4
.L_199:
        /*0018*/ 	.byte	0x04, 0x17
        /*001a*/ 	.short	(.L_201 - .L_200)
.L_200:
        /*001c*/ 	.word	0x00000000
        /*0020*/ 	.short	0x0000
        /*0022*/ 	.short	0x0000
        /*0024*/ 	.byte	0x00, 0xf0, 0x11, 0x00


	//----- nvinfo : EIATTR_SPARSE_MMA_MASK
	.align		4
.L_201:
        /*0028*/ 	.byte	0x03, 0x50
        /*002a*/ 	.short	0x0000


	//----- nvinfo : EIATTR_MAXREG_COUNT
	.align		4
        /*002c*/ 	.byte	0x03, 0x1b
        /*002e*/ 	.short	0x0040


	//----- nvinfo : EIATTR_MERCURY_ISA_VERSION
	.align		4
        /*0030*/ 	.byte	0x03, 0x5f
        /*0032*/ 	.short	0x0101


	//----- nvinfo : EIATTR_EXIT_INSTR_OFFSETS
	.align		4
        /*0034*/ 	.byte	0x04, 0x1c
        /*0036*/ 	.short	(.L_203 - .L_202)


	//   ....[0]....
.L_202:
        /*0038*/ 	.word	0x00010a40


	//   ....[1]....
        /*003c*/ 	.word	0x00012090


	//   ....[2]....
        /*0040*/ 	.word	0x00013050


	//----- nvinfo : EIATTR_MAX_THREADS
	.align		4
.L_203:
        /*0044*/ 	.byte	0x04, 0x05
        /*0046*/ 	.short	(.L_205 - .L_204)
.L_204:
        /*0048*/ 	.word	0x00000080
        /*004c*/ 	.word	0x00000001
        /*0050*/ 	.word	0x00000001


	//----- nvinfo : EIATTR_CRS_STACK_SIZE
	.align		4
.L_205:
        /*0054*/ 	.byte	0x04, 0x1e
        /*0056*/ 	.short	(.L_207 - .L_206)
.L_206:
        /*0058*/ 	.word	0x00000000


	//----- nvinfo : EIATTR_CBANK_PARAM_SIZE
	.align		4
.L_207:
        /*005c*/ 	.byte	0x03, 0x19
        /*005e*/ 	.short	0x0290


	//----- nvinfo : EIATTR_PARAM_CBANK
	.align		4
        /*0060*/ 	.byte	0x04, 0x0a
        /*0062*/ 	.short	(.L_209 - .L_208)
	.align		4
.L_208:
        /*0064*/ 	.word	index@(.nv.constant0._ZN2at6native69_GLOBAL__N__64f4e359_31_FunctionOfAMatrixUtilsKernel_cu_1520ed90_298616_elemwise_kernelILi128ELi8EZNS1_43_compute_linear_combination_internal_kernelIdEEvRNS_14TensorIteratorEiiiEUliE_EEviT1_)
        /*0068*/ 	.short	0x0210
        /*006a*/ 	.short	0x0290


	//----- nvinfo : EIATTR_SW_WAR
	.align		4
.L_209:
        /*006c*/ 	.byte	0x04, 0x36
        /*006e*/ 	.short	(.L_211 - .L_210)
.L_210:
        /*0070*/ 	.word	0x00000008
.L_211:


//--------------------- .nv.info._ZN2at6native69_GLOBAL__N__64f4e359_31_FunctionOfAMatrixUtilsKernel_cu_1520ed90_298616_elemwise_kernelILi128ELi8EZNS1_43_compute_linear_combination_internal_kernelIsEEvRNS_14TensorIteratorEiiiEUliE_EEviT1_ --------------------------
	.section	.nv.info._ZN2at6native69_GLOBAL__N__64f4e359_31_FunctionOfAMatrixUtilsKernel_cu_1520ed90_298616_elemwise_kernelILi128ELi8EZNS1_43_compute_linear_combination_internal_kernelIsEEvRNS_14TensorIteratorEiiiEUliE_EEviT1_,"",@"SHT_CUDA_INFO"
	.sectionflags	@""
	.align	4


	//----- nvinfo : EIATTR_CUDA_API_VERSION
	.align		4
        /*0000*/ 	.byte	0x04, 0x37
        /*0002*/ 	.short	(.L_213 - .L_212)
.L_212:
        /*0004*/ 	.word	0x00000082


	//----- nvinfo : EIATTR_KPARAM_INFO
	.align		4
.L_213:
        /*0008*/ 	.byte	0x04, 0x17
        /*000a*/ 	.short	(.L_215 - .L_214)
.L_214:
        /*000c*/ 	.word	0x00000000
        /*0010*/ 	.short	0x0001
        /*0012*/ 	.short	0x0008
        /*0014*/ 	.byte	0x00, 0xf0, 0x21, 0x0a


	//----- nvinfo : EIATTR_KPARAM_INFO
	.align		4
.L_215:
        /*0018*/ 	.byte	0x04, 0x17
        /*001a*/ 	.short	(.L_217 - .L_216)
.L_216:
        /*001c*/ 	.word	0x00000000
        /*0020*/ 	.short	0x0000
        /*0022*/ 	.short	0x0000
        /*0024*/ 	.byte	0x00, 0xf0, 0x11, 0x00


	//----- nvinfo : EIATTR_SPARSE_MMA_MASK
	.align		4
.L_217:
        /*0028*/ 	.byte	0x03, 0x50
        /*002a*/ 	.short	0x0000


	//----- nvinfo : EIATTR_MAXREG_COUNT
	.align		4
        /*002c*/ 	.byte	0x03, 0x1b
        /*002e*/ 	.short	0x0040


	//----- nvinfo : EIATTR_MERCURY_ISA_VERSION
	.align		4
        /*0030*/ 	.byte	0x03, 0x5f
        /*0032*/ 	.short	0x0101


	//----- nvinfo : EIATTR_EXIT_INSTR_OFFSETS
	.align		4
        /*0034*/ 	.byte	0x04, 0x1c
        /*0036*/ 	.short	(.L_219 - .L_218)


	//   ....[0]....
.L_218:
        /*0038*/ 	.word	0x00012fc0


	//   ....[1]....
        /*003c*/ 	.word	0x00014610


	//   ....[2]....
        /*0040*/ 	.word	0x00015b70


	//----- nvinfo : EIATTR_MAX_THREADS
	.align		4
.L_219:
        /*0044*/ 	.byte	0x04, 0x05
        /*0046*/ 	.short	(.L_221 - .L_220)
.L_220:
        /*0048*/ 	.word	0x00000080
        /*004c*/ 	.word	0x00000001
        /*0050*/ 	.word	0x00000001


	//----- nvinfo : EIATTR_CRS_STACK_SIZE
	.align		4
.L_221:
        /*0054*/ 	.byte	0x04, 0x1e
        /*0056*/ 	.short	(.L_223 - .L_222)
.L_222:
        /*0058*/ 	.word	0x00000000


	//----- nvinfo : EIATTR_CBANK_PARAM_SIZE
	.align		4
.L_223:
        /*005c*/ 	.byte	0x03, 0x19
        /*005e*/ 	.short	0x0290


	//----- nvinfo : EIATTR_PARAM_CBANK
	.align		4
        /*0060*/ 	.byte	0x04, 0x0a
        /*0062*/ 	.short	(.L_225 - .L_224)
	.align		4
.L_224:
        /*0064*/ 	.word	index@(.nv.constant0._ZN2at6native69_GLOBAL__N__64f4e359_31_FunctionOfAMatrixUtilsKernel_cu_1520ed90_298616_elemwise_kernelILi128ELi8EZNS1_43_compute_linear_combination_internal_kernelIsEEvRNS_14TensorIteratorEiiiEUliE_EEviT1_)
        /*0068*/ 	.short	0x0210
        /*006a*/ 	.short	0x0290


	//----- nvinfo : EIATTR_SW_WAR
	.align		4
.L_225:
        /*006c*/ 	.byte	0x04, 0x36
        /*006e*/ 	.short	(.L_227 - .L_226)
.L_226:
        /*0070*/ 	.word	0x00000008
.L_227:


//--------------------- .nv.info._ZN2at6native69_GLOBAL__N__64f4e359_31_FunctionOfAMatrixUtilsKernel_cu_1520ed90_298616_elemwise_kernelILi128ELi8EZNS1_43_compute_linear_combination_internal_kernelIlEEvRNS_14TensorIteratorEiiiEUliE_EEviT1_ --------------------------
	.section	.nv.info._ZN2at6native69_GLOBAL__N__64f4e359_31_FunctionOfAMatrixUtilsKernel_cu_1520ed90_298616_elemwise_kernelILi128ELi8EZNS1_43_compute_linear_combination_internal_kernelIlEEvRNS_14TensorIteratorEiiiEUliE_EEviT1_,"",@"SHT_CUDA_INFO"
	.sectionflags	@""
	.align	4


	//----- nvinfo : EIATTR_CUDA_API_VERSION
	.align		4
        /*0000*/ 	.byte	0x04, 0x37
        /*0002*/ 	.short	(.L_229 - .L_228)
.L_228:
        /*0004*/ 	.word	0x00000082


	//----- nvinfo : EIATTR_KPARAM_INFO
	.align		4
.L_229:
        /*0008*/ 	.byte	0x04, 0x17
        /*000a*/ 	.short	(.L_231 - .L_230)
.L_230:
        /*000c*/ 	.word	0x00000000
        /*0010*/ 	.short	0x0001
        /*0012*/ 	.short	0x0008
        /*0014*/ 	.byte	0x00, 0xf0, 0x21, 0x0a


	//----- nvinfo : EIATTR_KPARAM_INFO
	.align		4
.L_231:
        /*0018*/ 	.byte	0x04, 0x17
        /*001a*/ 	.short	(.L_233 - .L_232)
.L_232:
        /*001c*/ 	.word	0x00000000
        /*0020*/ 	.short	0x0000
        /*0022*/ 	.short	0x0000
        /*0024*/ 	.byte	0x00, 0xf0, 0x11, 0x00


	//----- nvinfo : EIATTR_SPARSE_MMA_MASK
	.align		4
.L_233:
        /*0028*/ 	.byte	0x03, 0x50
        /*002a*/ 	.short	0x0000


	//----- nvinfo : EIATTR_MAXREG_COUNT
	.align		4
        /*002c*/ 	.byte	0x03, 0x1b
        /*002e*/ 	.short	0x0040


	//----- nvinfo : EIATTR_MERCURY_ISA_VERSION
	.align		4
        /*0030*/ 	.byte	0x03, 0x5f
        /*0032*/ 	.short	0x0101


	//----- nvinfo : EIATTR_EXIT_INSTR_OFFSETS
	.align		4
        /*0034*/ 	.byte	0x04, 0x1c
        /*0036*/ 	.short	(.L_235 - .L_234)


	//   ....[0]....
.L_234:
        /*0038*/ 	.word	0x00013360


	//   ....[1]....
        /*003c*/ 	.word	0x000149b0


	//   ....[2]....
        /*0040*/ 	.word	0x00015f60


	//----- nvinfo : EIATTR_MAX_THREADS
	.align		4
.L_235:
        /*0044*/ 	.byte	0x04, 0x05
        /*0046*/ 	.short	(.L_237 - .L_236)
.L_236:
        /*0048*/ 	.word	0x00000080
        /*004c*/ 	.word	0x00000001
        /*0050*/ 	.word	0x00000001


	//----- nvinfo : EIATTR_CRS_STACK_SIZE
	.align		4
.L_237:
        /*0054*/ 	.byte	0x04, 0x1e
        /*0056*/ 	.short	(.L_239 - .L_238)
.L_238:
        /*0058*/ 	.word	0x00000000


	//----- nvinfo : EIATTR_CBANK_PARAM_SIZE
	.align		4
.L_239:
        /*005c*/ 	.byte	0x03, 0x19
        /*005e*/ 	.short	0x0290


	//----- nvinfo : EIATTR_PARAM_CBANK
	.align		4
        /*0060*/ 	.byte	0x04, 0x0a
        /*0062*/ 	.short	(.L_241 - .L_240)
	.align		4
.L_240:
        /*0064*/ 	.word	index@(.nv.constant0._ZN2at6native69_GLOBAL__N__64f4e359_31_FunctionOfAMatrixUtilsKernel_cu_1520ed90_298616_elemwise_kernelILi128ELi8EZNS1_43_compute_linear_combination_internal_kernelIlEEvRNS_14TensorIteratorEiiiEUliE_EEviT1_)
        /*0068*/ 	.short	0x0210
        /*006a*/ 	.short	0x0290


	//----- nvinfo : EIATTR_SW_WAR
	.align		4
.L_241:
        /*006c*/ 	.byte	0x04, 0x36
        /*006e*/ 	.short	(.L_243 - .L_242)
.L_242:
        /*0070*/ 	.word	0x00000008
.L_243:


//--------------------- .nv.info._ZN2at6native69_GLOBAL__N__64f4e359_31_FunctionOfAMatrixUtilsKernel_cu_1520ed90_298616_elemwise_kernelILi128ELi8EZNS1_43_compute_linear_combination_internal_kernelIiEEvRNS_14TensorIteratorEiiiEUliE_EEviT1_ --------------------------
	.section	.nv.info._ZN2at6native69_GLOBAL__N__64f4e359_31_FunctionOfAMatrixUtilsKernel_cu_1520ed90_298616_elemwise_kernelILi128ELi8EZNS1_43_compute_linear_combination_internal_kernelIiEEvRNS_14TensorIteratorEiiiEUliE_EEviT1_,"",@"SHT_CUDA_INFO"
	.sectionflags	@""
	.align	4


	//----- nvinfo : EIATTR_CUDA_API_VERSION
	.align		4
        /*0000*/ 	.byte	0x04, 0x37
        /*0002*/ 	.short	(.L_245 - .L_244)
.L_244:
        /*0004*/ 	.word	0x00000082


	//----- nvinfo : EIATTR_KPARAM_INFO
	.align		4
.L_245:
        /*0008*/ 	.byte	0x04, 0x17
        /*000a*/ 	.short	(.L_247 - .L_246)
.L_246:
        /*000c*/ 	.word	0x00000000
        /*0010*/ 	.short	0x0001
        /*0012*/ 	.short	0x0008
        /*0014*/ 	.byte	0x00, 0xf0, 0x21, 0x0a


	//----- nvinfo : EIATTR_KPARAM_INFO
	.align		4
.L_247:
        /*0018*/ 	.byte	0x04, 0x17
        /*001a*/ 	.short	(.L_249 - .L_248)
.L_248:
        /*001c*/ 	.word	0x00000000
        /*0020*/ 	.short	0x0000
        /*0022*/ 	.short	0x0000
        /*0024*/ 	.byte	0x00, 0xf0, 0x11, 0x00


	//----- nvinfo : EIATTR_SPARSE_MMA_MASK
	.align		4
.L_249:
        /*0028*/ 	.byte	0x03, 0x50
        /*002a*/ 	.short	0x0000


	//----- nvinfo : EIATTR_MAXREG_COUNT
	.align		4
        /*002c*/ 	.byte	0x03, 0x1b
        /*002e*/ 	.short	0x0040


	//----- nvinfo : EIATTR_MERCURY_ISA_VERSION
	.align		4
        /*0030*/ 	.byte	0x03, 0x5f
        /*0032*/ 	.short	0x0101


	//----- nvinfo : EIATTR_EXIT_INSTR_OFFSETS
	.align		4
        /*0034*/ 	.byte	0x04, 0x1c
        /*0036*/ 	.short	(.L_251 - .L_250)


	//   ....[0]....
.L_250:
        /*0038*/ 	.word	0x000109f0


	//   ....[1]....
        /*003c*/ 	.word	0x00012040


	//   ....[2]....
        /*0040*/ 	.word	0x00012ff0


	//----- nvinfo : EIATTR_MAX_THREADS
	.align		4
.L_251:
        /*0044*/ 	.byte	0x04, 0x05
        /*0046*/ 	.short	(.L_253 - .L_252)
.L_252:
        /*0048*/ 	.word	0x00000080
        /*004c*/ 	.word	0x00000001
        /*0050*/ 	.word	0x00000001


	//----- nvinfo : EIATTR_CRS_STACK_SIZE
	.align		4
.L_253:
        /*0054*/ 	.byte	0x04, 0x1e
        /*0056*/ 	.short	(.L_255 - .L_254)
.L_254:
        /*0058*/ 	.word	0x00000000


	//----- nvinfo : EIATTR_CBANK_PARAM_SIZE
	.align		4
.L_255:
        /*005c*/ 	.byte	0x03, 0x19
        /*005e*/ 	.short	0x0290


	//----- nvinfo : EIATTR_PARAM_CBANK
	.align		4
        /*0060*/ 	.byte	0x04, 0x0a
        /*0062*/ 	.short	(.L_257 - .L_256)
	.align		4
.L_256:
        /*0064*/ 	.word	index@(.nv.constant0._ZN2at6native69_GLOBAL__N__64f4e359_31_FunctionOfAMatrixUtilsKernel_cu_1520ed90_298616_elemwise_kernelILi128ELi8EZNS1_43_compute_linear_combination_internal_kernelIiEEvRNS_14TensorIteratorEiiiEUliE_EEviT1_)
        /*0068*/ 	.short	0x0210
        /*006a*/ 	.short	0x0290


	//----- nvinfo : EIATTR_SW_WAR
	.align		4
.L_257:
        /*006c*/ 	.byte	0x04, 0x36
        /*006e*/ 	.short	(.L_259 - .L_258)
.L_258:
        /*0070*/ 	.word	0x00000008
.L_259:


//--------------------- .nv.info._ZN2at6native69_GLOBAL__N__64f4e359_31_FunctionOfAMatrixUtilsKernel_cu_1520ed90_298616_elemwise_kernelILi128ELi8EZNS1_43_compute_linear_combination_internal_kernelIaEEvRNS_14TensorIteratorEiiiEUliE_EEviT1_ --------------------------
	.section	.nv.info._ZN2at6native69_GLOBAL__N__64f4e359_31_FunctionOfAMatrixUtilsKernel_cu_1520ed90_298616_elemwise_kernelILi128ELi8EZNS1_43_compute_linear_combination_internal_kernelIaEEvRNS_14TensorIteratorEiiiEUliE_EEviT1_,"",@"SHT_CUDA_INFO"
	.sectionflags	@""
	.align	4


	//----- nvinfo : EIATTR_CUDA_API_VERSION
	.align		4
        /*0000*/ 	.byte	0x04, 0x37
        /*0002*/ 	.short	(.L_261 - .L_260)
.L_260:
        /*0004*/ 	.word	0x00000082


	//----- nvinfo : EIATTR_KPARAM_INFO
	.align		4
.L_261:
        /*0008*/ 	.byte	0x04, 0x17
        /*000a*/ 	.short	(.L_263 - .L_262)
.L_262:
        /*000c*/ 	.word	0x00000000
        /*0010*/ 	.short	0x0001
        /*0012*/ 	.short	0x0008
        /*0014*/ 	.byte	0x00, 0xf0, 0x21, 0x0a


	//----- nvinfo : EIATTR_KPARAM_INFO
	.align		4
.L_263:
        /*0018*/ 	.byte	0x04, 0x17
        /*001a*/ 	.short	(.L_265 - .L_264)
.L_264:
        /*001c*/ 	.word	0x00000000
        /*0020*/ 	.short	0x0000
        /*0022*/ 	.short	0x0000
        /*0024*/ 	.byte	0x00, 0xf0, 0x11, 0x00


	//----- nvinfo : EIATTR_SPARSE_MMA_MASK
	.align		4
.L_265:
        /*0028*/ 	.byte	0x03, 0x50
        /*002a*/ 	.short	0x0000


	//----- nvinfo : EIATTR_MAXREG_COUNT
	.align		4
        /*002c*/ 	.byte	0x03, 0x1b
        /*002e*/ 	.short	0x0040


	//----- nvinfo : EIATTR_MERCURY_ISA_VERSION
	.align		4
        /*0030*/ 	.byte	0x03, 0x5f
        /*0032*/ 	.short	0x0101


	//----- nvinfo : EIATTR_EXIT_INSTR_OFFSETS
	.align		4
        /*0034*/ 	.byte	0x04, 0x1c
        /*0036*/ 	.short	(.L_267 - .L_266)


	//   ....[0]....
.L_266:
        /*0038*/ 	.word	0x0000cf00


	//   ....[1]....
        /*003c*/ 	.word	0x0000e550


	//   ....[2]....
        /*0040*/ 	.word	0x0000ec30


	//----- nvinfo : EIATTR_MAX_THREADS
	.align		4
.L_267:
        /*0044*/ 	.byte	0x04, 0x05
        /*0046*/ 	.short	(.L_269 - .L_268)
.L_268:
        /*0048*/ 	.word	0x00000080
        /*004c*/ 	.word	0x00000001
        /*0050*/ 	.word	0x00000001


	//----- nvinfo : EIATTR_CRS_STACK_SIZE
	.align		4
.L_269:
        /*0054*/ 	.byte	0x04, 0x1e
        /*0056*/ 	.short	(.L_271 - .L_270)
.L_270:
        /*0058*/ 	.word	0x00000000


	//----- nvinfo : EIATTR_CBANK_PARAM_SIZE
	.align		4
.L_271:
        /*005c*/ 	.byte	0x03, 0x19
        /*005e*/ 	.short	0x0290


	//----- nvinfo : EIATTR_PARAM_CBANK
	.align		4
        /*0060*/ 	.byte	0x04, 0x0a
        /*0062*/ 	.short	(.L_273 - .L_272)
	.align		4
.L_272:
        /*0064*/ 	.word	index@(.nv.constant0._ZN2at6native69_GLOBAL__N__64f4e359_31_FunctionOfAMatrixUtilsKernel_cu_1520ed90_298616_elemwise_kernelILi128ELi8EZNS1_43_compute_linear_combination_internal_kernelIaEEvRNS_14TensorIteratorEiiiEUliE_EEviT1_)
        /*0068*/ 	.short	0x0210
        /*006a*/ 	.short	0x0290


	//----- nvinfo : EIATTR_SW_WAR
	.align		4
.L_273:
        /*006c*/ 	.byte	0x04, 0x36
        /*006e*/ 	.short	(.L_275 - .L_274)
.L_274:
        /*0070*/ 	.word	0x00000008
.L_275:


//--------------------- .nv.info._ZN2at6native69_GLOBAL__N__64f4e359_31_FunctionOfAMatrixUtilsKernel_cu_1520ed90_298616_elemwise_kernelILi128ELi8EZNS1_43_compute_linear_combination_internal_kernelIhEEvRNS_14TensorIteratorEiiiEUliE_EEviT1_ --------------------------
	.section	.nv.info._ZN2at6native69_GLOBAL__N__64f4e359_31_FunctionOfAMatrixUtilsKernel_cu_1520ed90_298616_elemwise_kernelILi128ELi8EZNS1_43_compute_linear_combination_internal_kernelIhEEvRNS_14TensorIteratorEiiiEUliE_EEviT1_,"",@"SHT_CUDA_INFO"
	.sectionflags	@""
	.align	4


	//----- nvinfo : EIATTR_CUDA_API_VERSION
	.align		4
        /*0000*/ 	.byte	0x04, 0x37
        /*0002*/ 	.short	(.L_277 - .L_276)
.L_276:
        /*0004*/ 	.word	0x00000082


	//----- nvinfo : EIATTR_KPARAM_INFO
	.align		4
.L_277:
        /*0008*/ 	.byte	0x04, 0x17
        /*000a*/ 	.short	(.L_279 - .L_278)
.L_278:
        /*000c*/ 	.word	0x00000000
        /*0010*/ 	.short	0x0001
        /*0012*/ 	.short	0x0008
        /*0014*/ 	.byte	0x00, 0xf0, 0x21, 0x0a


	//----- nvinfo : EIATTR_KPARAM_INFO
	.align		4
.L_279:
        /*0018*/ 	.byte	0x04, 0x17
        /*001a*/ 	.short	(.L_281 - .L_280)
.L_280:
        /*001c*/ 	.word	0x00000000
        /*0020*/ 	.short	0x0000
        /*0022*/ 	.short	0x0000
        /*0024*/ 	.byte	0x00, 0xf0, 0x11, 0x00


	//----- nvinfo : EIATTR_SPARSE_MMA_MASK
	.align		4
.L_281:
        /*0028*/ 	.byte	0x03, 0x50
        /*002a*/ 	.short	0x0000


	//----- nvinfo : EIATTR_MAXREG_COUNT
	.align		4
        /*002c*/ 	.byte	0x03, 0x1b
        /*002e*/ 	.short	0x0040


	//----- nvinfo : EIATTR_MERCURY_ISA_VERSION
	.align		4
        /*0030*/ 	.byte	0x03, 0x5f
        /*0032*/ 	.short	0x0101


	//----- nvinfo : EIATTR_EXIT_INSTR_OFFSETS
	.align		4
        /*0034*/ 	.byte	0x04, 0x1c
        /*0036*/ 	.short	(.L_283 - .L_282)


	//   ....[0]....
.L_282:
        /*0038*/ 	.word	0x0000cf00


	//   ....[1]....
        /*003c*/ 	.word	0x0000e550


	//   ....[2]....
        /*0040*/ 	.word	0x0000ec30


	//----- nvinfo : EIATTR_MAX_THREADS
	.align		4
.L_283:
        /*0044*/ 	.byte	0x04, 0x05
        /*0046*/ 	.short	(.L_285 - .L_284)
.L_284:
        /*0048*/ 	.word	0x00000080
        /*004c*/ 	.word	0x00000001
        /*0050*/ 	.word	0x00000001


	//----- nvinfo : EIATTR_CRS_STACK_SIZE
	.align		4
.L_285:
        /*0054*/ 	.byte	0x04, 0x1e
        /*0056*/ 	.short	(.L_287 - .L_286)
.L_286:
        /*0058*/ 	.word	0x00000000


	//----- nvinfo : EIATTR_CBANK_PARAM_SIZE
	.align		4
.L_287:
        /*005c*/ 	.byte	0x03, 0x19
        /*005e*/ 	.short	0x0290


	//----- nvinfo : EIATTR_PARAM_CBANK
	.align		4
        /*0060*/ 	.byte	0x04, 0x0a
        /*0062*/ 	.short	(.L_289 - .L_288)
	.align		4
.L_288:
        /*0064*/ 	.word	index@(.nv.constant0._ZN2at6native69_GLOBAL__N__64f4e359_31_FunctionOfAMatrixUtilsKernel_cu_1520ed90_298616_elemwise_kernelILi128ELi8EZNS1_43_compute_linear_combination_internal_kernelIhEEvRNS_14TensorIteratorEiiiEUliE_EEviT1_)
        /*0068*/ 	.short	0x0210
        /*006a*/ 	.short	0x0290


	//----- nvinfo : EIATTR_SW_WAR
	.align		4
.L_289:
        /*006c*/ 	.byte	0x04, 0x36
        /*006e*/ 	.short	(.L_291 - .L_290)
.L_290:
        /*0070*/ 	.word	0x00000008
.L_291:


//--------------------- .nv.callgraph             --------------------------
	.section	.nv.callgraph,"",@"SHT_CUDA_CALLGRAPH"
	.align	4
	.sectionentsize	8
	.align		4
        /*0000*/ 	.word	0x00000000
	.align		4
        /*0004*/ 	.word	0xffffffff
	.align		4
        /*0008*/ 	.word	0x00000000
	.align		4
        /*000c*/ 	.word	0xfffffffe
	.align		4
        /*0010*/ 	.word	0x00000000
	.align		4
        /*0014*/ 	.word	0xfffffffd
	.align		4
        /*0018*/ 	.word	0x00000000
	.align		4
        /*001c*/ 	.word	0xfffffffc


//--------------------- .nv.constant4             --------------------------
	.section	.nv.constant4,"a",@progbits
	.align	8
	.align		8
.nv.constant4:
        /*0000*/ 	.dword	_ZN67_INTERNAL_64f4e359_31_FunctionOfAMatrixUtilsKernel_cu_1520ed90_29864cuda3std3__45__cpo5beginE
	.align		8
        /*0008*/ 	.dword	_ZN67_INTERNAL_64f4e359_31_FunctionOfAMatrixUtilsKernel_cu_1520ed90_29864cuda3std3__45__cpo3endE
	.align		8
        /*0010*/ 	.dword	_ZN67_INTERNAL_64f4e359_31_FunctionOfAMatrixUtilsKernel_cu_1520ed90_29864cuda3std3__45__cpo6cbeginE
	.align		8
        /*0018*/ 	.dword	_ZN67_INTERNAL_64f4e359_31_FunctionOfAMatrixUtilsKernel_cu_1520ed90_29864cuda3std3__45__cpo4cendE
	.align		8
        /*0020*/ 	.dword	_ZN67_INTERNAL_64f4e359_31_FunctionOfAMatrixUtilsKernel_cu_1520ed90_29864cuda3std3__45__cpo6rbeginE
	.align		8
        /*0028*/ 	.dword	_ZN67_INTERNAL_64f4e359_31_FunctionOfAMatrixUtilsKernel_cu_1520ed90_29864cuda3std3__45__cpo4rendE
	.align		8
        /*0030*/ 	.dword	_ZN67_INTERNAL_64f4e359_31_FunctionOfAMatrixUtilsKernel_cu_1520ed90_29864cuda3std3__45__cpo7crbeginE
	.align		8
        /*0038*/ 	.dword	_ZN67_INTERNAL_64f4e359_31_FunctionOfAMatrixUtilsKernel_cu_1520ed90_29864cuda3std3__45__cpo5crendE
	.align		8
        /*0040*/ 	.dword	_ZN67_INTERNAL_64f4e359_31_FunctionOfAMatrixUtilsKernel_cu_1520ed90_29864cuda3std3__469_GLOBAL__N__64f4e359_31_FunctionOfAMatrixUtilsKernel_cu_1520ed90_29866ignoreE
	.align		8
        /*0048*/ 	.dword	_ZN67_INTERNAL_64f4e359_31_FunctionOfAMatrixUtilsKernel_cu_1520ed90_29864cuda3std3__419piecewise_constructE
	.align		8
        /*0050*/ 	.dword	_ZN67_INTERNAL_64f4e359_31_FunctionOfAMatrixUtilsKernel_cu_1520ed90_29864cuda3std3__48in_placeE
	.align		8
        /*0058*/ 	.dword	_ZN67_INTERNAL_64f4e359_31_FunctionOfAMatrixUtilsKernel_cu_1520ed90_29864cuda3std3__420unreachable_sentinelE
	.align		8
        /*0060*/ 	.dword	_ZN67_INTERNAL_64f4e359_31_FunctionOfAMatrixUtilsKernel_cu_1520ed90_29864cuda3std6ranges3__45__cpo4swapE
	.align		8
        /*0068*/ 	.dword	_ZN67_INTERNAL_64f4e359_31_FunctionOfAMatrixUtilsKernel_cu_1520ed90_29864cuda3std6ranges3__45__cpo9iter_moveE
	.align		8
        /*0070*/ 	.dword	_ZN67_INTERNAL_64f4e359_31_FunctionOfAMatrixUtilsKernel_cu_1520ed90_29864cuda3std6ranges3__45__cpo5beginE
	.align		8
        /*0078*/ 	.dword	_ZN67_INTERNAL_64f4e359_31_FunctionOfAMatrixUtilsKernel_cu_1520ed90_29864cuda3std6ranges3__45__cpo3endE
	.align		8
        /*0080*/ 	.dword	_ZN67_INTERNAL_64f4e359_31_FunctionOfAMatrixUtilsKernel_cu_1520ed90_29864cuda3std6ranges3__45__cpo6cbeginE
	.align		8
        /*0088*/ 	.dword	_ZN67_INTERNAL_64f4e359_31_FunctionOfAMatrixUtilsKernel_cu_1520ed90_29864cuda3std6ranges3__45__cpo4cendE
	.align		8
        /*0090*/ 	.dword	_ZN67_INTERNAL_64f4e359_31_FunctionOfAMatrixUtilsKernel_cu_1520ed90_29864cuda3std6ranges3__45__cpo7advanceE
	.align		8
        /*0098*/ 	.dword	_ZN67_INTERNAL_64f4e359_31_FunctionOfAMatrixUtilsKernel_cu_1520ed90_29864cuda3std6ranges3__45__cpo9iter_swapE
	.align		8
        /*00a0*/ 	.dword	_ZN67_INTERNAL_64f4e359_31_FunctionOfAMatrixUtilsKernel_cu_1520ed90_29864cuda3std6ranges3__45__cpo4nextE
	.align		8
        /*00a8*/ 	.dword	_ZN67_INTERNAL_64f4e359_31_FunctionOfAMatrixUtilsKernel_cu_1520ed90_29864cuda3std6ranges3__45__cpo4prevE
	.align		8
        /*00b0*/ 	.dword	_ZN67_INTERNAL_64f4e359_31_FunctionOfAMatrixUtilsKernel_cu_1520ed90_29864cuda3std6ranges3__45__cpo4dataE
	.align		8
        /*00b8*/ 	.dword	_ZN67_INTERNAL_64f4e359_31_FunctionOfAMatrixUtilsKernel_cu_1520ed90_29864cuda3std6ranges3__45__cpo5cdataE
	.align		8
        /*00c0*/ 	.dword	_ZN67_INTERNAL_64f4e359_31_FunctionOfAMatrixUtilsKernel_cu_1520ed90_29864cuda3std6ranges3__45__cpo4sizeE
	.align		8
        /*00c8*/ 	.dword	_ZN67_INTERNAL_64f4e359_31_FunctionOfAMatrixUtilsKernel_cu_1520ed90_29864cuda3std6ranges3__45__cpo5ssizeE
	.align		8
        /*00d0*/ 	.dword	_ZN67_INTERNAL_64f4e359_31_FunctionOfAMatrixUtilsKernel_cu_1520ed90_29864cuda3std6ranges3__45__cpo8distanceE
	.align		8
        /*00d8*/ 	.dword	_ZN67_INTERNAL_64f4e359_31_FunctionOfAMatrixUtilsKernel_cu_1520ed90_29866thrust23THRUST_300001_SM_900_NS6system6detail10sequential3seqE


//--------------------- .text._ZN2at6native69_GLOBAL__N__64f4e359_31_FunctionOfAMatrixUtilsKernel_cu_1520ed90_298616_elemwise_kernelILi128ELi8EZNS1_43_compute_linear_combination_internal_kernelIN3c108BFloat16EEEvRNS_14TensorIteratorEiiiEUliE_EEviT1_ --------------------------
	.section	.text._ZN2at6native69_GLOBAL__N__64f4e359_31_FunctionOfAMatrixUtilsKernel_cu_1520ed90_298616_elemwise_kernelILi128ELi8EZNS1_43_compute_linear_combination_internal_kernelIN3c108BFloat16EEEvRNS_14TensorIteratorEiiiEUliE_EEviT1_,"ax",@progbits
	.align	128
.text._ZN2at6native69_GLOBAL__N__64f4e359_31_FunctionOfAMatrixUtilsKernel_cu_1520ed90_298616_elemwise_kernelILi128ELi8EZNS1_43_compute_linear_combination_internal_kernelIN3c108BFloat16EEEvRNS_14TensorIteratorEiiiEUliE_EEviT1_:
        .type           _ZN2at6native69_GLOBAL__N__64f4e359_31_FunctionOfAMatrixUtilsKernel_cu_1520ed90_298616_elemwise_kernelILi128ELi8EZNS1_43_compute_linear_combination_internal_kernelIN3c108BFloat16EEEvRNS_14TensorIteratorEiiiEUliE_EEviT1_,@function
        .size           _ZN2at6native69_GLOBAL__N__64f4e359_31_FunctionOfAMatrixUtilsKernel_cu_1520ed90_298616_elemwise_kernelILi128ELi8EZNS1_43_compute_linear_combination_internal_kernelIN3c108BFloat16EEEvRNS_14TensorIteratorEiiiEUliE_EEviT1_,(.L_x_832 - _ZN2at6native69_GLOBAL__N__64f4e359_31_FunctionOfAMatrixUtilsKernel_cu_1520ed90_298616_elemwise_kernelILi128ELi8EZNS1_43_compute_linear_combination_internal_kernelIN3c108BFloat16EEEvRNS_14TensorIteratorEiiiEUliE_EEviT1_)
        .other          _ZN2at6native69_GLOBAL__N__64f4e359_31_FunctionOfAMatrixUtilsKernel_cu_1520ed90_298616_elemwise_kernelILi128ELi8EZNS1_43_compute_linear_combination_internal_kernelIN3c108BFloat16EEEvRNS_14TensorIteratorEiiiEUliE_EEviT1_,@"STO_CUDA_ENTRY STV_DEFAULT"
_ZN2at6native69_GLOBAL__N__64f4e359_31_FunctionOfAMatrixUtilsKernel_cu_1520ed90_298616_elemwise_kernelILi128ELi8EZNS1_43_compute_linear_combination_internal_kernelIN3c108BFloat16EEEvRNS_14TensorIteratorEiiiEUliE_EEviT1_:
[----:B------:R-:W-:Y:S01]  /*0000*/  LDC R1, c[0x0][0x28] ;  /* 0x00000a00ff017b82 */ /* 0x000fe20000000800 */
[----:B------:R-:W0:Y:S01]  /*0010*/  S2R R3, SR_CTAID.X ;  /* 0x0000000000037919 */ /* 0x000e220000002500 */
[----:B------:R-:W-:Y:S01]  /*0020*/  ULDC UR4, c[0x0][0x210] ;  /* 0x0000840000047ab9 */ /* 0x000fe20000000800 */
[----:B------:R-:W-:Y:S01]  /*0030*/  ULDC.64 UR6, c[0x0][0x208] ;  /* 0x0000820000067ab9 */ /* 0x000fe20000000a00 */
[----:B------:R-:W-:Y:S01]  /*0040*/  BSSY B0, `(.L_x_0) ;  /* 0x00001f0000007945 */ /* 0x000fe20003800000 */
[----:B------:R-:W0:Y:S02]  /*0050*/  S2R R0, SR_TID.X ;  /* 0x0000000000007919 */ /* 0x000e240000002100 */
[----:B0-----:R-:W-:-:S04]  /*0060*/  LEA R3, R3, R0, 0xa ;  /* 0x0000000003037211 */ /* 0x001fc800078e50ff */
[----:B------:R-:W-:-:S13]  /*0070*/  ISETP.GE.AND P0, PT, R3, UR4, PT ;  /* 0x0000000403007c0c */ /* 0x000fda000bf06270 */
[----:B------:R-:W-:Y:S05]  /*0080*/  @P0 BRA `(.L_x_1) ;  /* 0x0000001c00ac0947 */ /* 0x000fea0003800000 */
[----:B------:R-:W0:Y:S01]  /*0090*/  LDC R0, c[0x0][0x218] ;  /* 0x00008600ff007b82 */ /* 0x000e220000000800 */
[----:B------:R-:W-:Y:S01]  /*00a0*/  HFMA2.MMA R10, -RZ, RZ, 0, 0 ;  /* 0x00000000ff0a7435 */ /* 0x000fe200000001ff */
[----:B------:R-:W-:Y:S01]  /*00b0*/  MOV R14, RZ ;  /* 0x000000ff000e7202 */ /* 0x000fe20000000f00 */
[----:B------:R-:W-:Y:S01]  /*00c0*/  HFMA2.MMA R12, -RZ, RZ, 0, 0 ;  /* 0x00000000ff0c7435 */ /* 0x000fe200000001ff */
[----:B0-----:R-:W-:-:S13]  /*00d0*/  ISETP.NE.AND P0, PT, R0, RZ, PT ;  /* 0x000000ff0000720c */ /* 0x001fda0003f05270 */
[----:B------:R-:W-:Y:S05]  /*00e0*/  @!P0 BRA `(.L_x_2) ;  /* 0x0000001400748947 */ /* 0x000fea0003800000 */
[----:B------:R-:W-:Y:S01]  /*00f0*/  MOV R4, RZ ;  /* 0x000000ff00047202 */ /* 0x000fe20000000f00 */
[----:B------:R-:W-:Y:S01]  /*0100*/  ULDC.64 UR8, c[0x0][0x220] ;  /* 0x0000880000087ab9 */ /* 0x000fe20000000a00 */
[----:B------:R-:W-:Y:S01]  /*0110*/  MOV R5, R3 ;  /* 0x0000000300057202 */ /* 0x000fe20000000f00 */
[----:B------:R-:W-:Y:S01]  /*0120*/  ULDC UR5, c[0x0][0x21c] ;  /* 0x0000870000057ab9 */ /* 0x000fe20000000800 */
[----:B------:R-:W-:Y:S01]  /*0130*/  ISETP.NE.AND P0, PT, R0, 0x1, PT ;  /* 0x000000010000780c */ /* 0x000fe20003f05270 */
[----:B------:R-:W-:-:S05]  /*0140*/  IMAD.HI.U32 R4, R3, UR8, R4 ;  /* 0x0000000803047c27 */ /* 0x000fca000f8e0004 */
[----:B------:R-:W-:Y:S01]  /*0150*/  SHF.R.U32.HI R5, RZ, UR9, R4 ;  /* 0x00000009ff057c19 */ /* 0x000fe20008011604 */
[----:B------:R-:W-:-:S03]  /*0160*/  ULDC.64 UR8, c[0x0][0x348] ;  /* 0x0000d20000087ab9 */ /* 0x000fc60000000a00 */
[----:B------:R-:W-:-:S05]  /*0170*/  IADD3 R10, -R5, RZ, RZ ;  /* 0x000000ff050a7210 */ /* 0x000fca0007ffe1ff */
[----:B------:R-:W-:Y:S01]  /*0180*/  IMAD R10, R10, UR5, R3 ;  /* 0x000000050a0a7c24 */ /* 0x000fe2000f8e0203 */
[----:B------:R-:W-:-:S03]  /*0190*/  ULDC UR5, c[0x0][0x350] ;  /* 0x0000d40000057ab9 */ /* 0x000fc60000000800 */
[C---:B------:R-:W-:Y:S02]  /*01a0*/  IMAD R12, R10.reuse, UR8, RZ ;  /* 0x000000080a0c7c24 */ /* 0x040fe4000f8e02ff */
[C---:B------:R-:W-:Y:S02]  /*01b0*/  IMAD R14, R10.reuse, UR9, RZ ;  /* 0x000000090a0e7c24 */ /* 0x040fe4000f8e02ff */
[----:B------:R-:W-:Y:S01]  /*01c0*/  IMAD R10, R10, UR5, RZ ;  /* 0x000000050a0a7c24 */ /* 0x000fe2000f8e02ff */
[----:B------:R-:W-:Y:S06]  /*01d0*/  @!P0 BRA `(.L_x_2) ;  /* 0x0000001400388947 */ /* 0x000fec0003800000 */
[----:B------:R-:W-:Y:S01]  /*01e0*/  MOV R4, RZ ;  /* 0x000000ff00047202 */ /* 0x000fe20000000f00 */
[----:B------:R-:W-:Y:S01]  /*01f0*/  ULDC.64 UR8, c[0x0][0x228] ;  /* 0x00008a0000087ab9 */ /* 0x000fe20000000a00 */
[----:B------:R-:W-:Y:S01]  /*0200*/  ULDC UR5, c[0x0][0x230] ;  /* 0x00008c0000057ab9 */ /* 0x000fe20000000800 */
[----:B------:R-:W-:Y:S02]  /*0210*/  ISETP.NE.AND P0, PT, R0, 0x2, PT ;  /* 0x000000020000780c */ /* 0x000fe40003f05270 */
[----:B------:R-:W-:-:S05]  /*0220*/  IMAD.HI.U32 R6, R5, UR9, R4 ;  /* 0x0000000905067c27 */ /* 0x000fca000f8e0004 */
[----:B------:R-:W-:Y:S01]  /*0230*/  SHF.R.U32.HI R7, RZ, UR5, R6 ;  /* 0x00000005ff077c19 */ /* 0x000fe20008011606 */
[----:B------:R-:W-:-:S03]  /*0240*/  ULDC UR5, c[0x0][0x354] ;  /* 0x0000d50000057ab9 */ /* 0x000fc60000000800 */
[----:B------:R-:W-:-:S05]  /*0250*/  IADD3 R4, -R7, RZ, RZ ;  /* 0x000000ff07047210 */ /* 0x000fca0007ffe1ff */
[----:B------:R-:W-:Y:S01]  /*0260*/  IMAD R5, R4, UR8, R5 ;  /* 0x0000000804057c24 */ /* 0x000fe2000f8e0205 */
[----:B------:R-:W-:-:S03]  /*0270*/  ULDC.64 UR8, c[0x0][0x358] ;  /* 0x0000d60000087ab9 */ /* 0x000fc60000000a00 */
[C---:B------:R-:W-:Y:S02]  /*0280*/  IMAD R12, R5.reuse, UR5, R12 ;  /* 0x00000005050c7c24 */ /* 0x040fe4000f8e020c */
[C---:B------:R-:W-:Y:S02]  /*0290*/  IMAD R14, R5.reuse, UR8, R14 ;  /* 0x00000008050e7c24 */ /* 0x040fe4000f8e020e */
[----:B------:R-:W-:Y:S01]  /*02a0*/  IMAD R10, R5, UR9, R10 ;  /* 0x00000009050a7c24 */ /* 0x000fe2000f8e020a */
[----:B------:R-:W-:Y:S06]  /*02b0*/  @!P0 BRA `(.L_x_2) ;  /* 0x0000001400008947 */ /* 0x000fec0003800000 */
[----:B------:R-:W-:Y:S01]  /*02c0*/  HFMA2.MMA R6, -RZ, RZ, 0, 0 ;  /* 0x00000000ff067435 */ /* 0x000fe200000001ff */
[----:B------:R-:W-:Y:S01]  /*02d0*/  ULDC.64 UR8, c[0x0][0x238] ;  /* 0x00008e0000087ab9 */ /* 0x000fe20000000a00 */
[----:B------:R-:W-:Y:S01]  /*02e0*/  ISETP.NE.AND P0, PT, R0, 0x3, PT ;  /* 0x000000030000780c */ /* 0x000fe20003f05270 */
[----:B------:R-:W-:-:S07]  /*02f0*/  ULDC UR5, c[0x0][0x234] ;  /* 0x00008d0000057ab9 */ /* 0x000fce0000000800 */
[----:B------:R-:W-:-:S05]  /*0300*/  IMAD.HI.U32 R4, R7, UR8, R6 ;  /* 0x0000000807047c27 */ /* 0x000fca000f8e0006 */
[----:B------:R-:W-:Y:S01]  /*0310*/  SHF.R.U32.HI R5, RZ, UR9, R4 ;  /* 0x00000009ff057c19 */ /* 0x000fe20008011604 */
[----:B------:R-:W-:-:S03]  /*0320*/  ULDC.64 UR8, c[0x0][0x360] ;  /* 0x0000d80000087ab9 */ /* 0x000fc60000000a00 */
[----:B------:R-:W-:-:S05]  /*0330*/  IADD3 R6, -R5, RZ, RZ ;  /* 0x000000ff05067210 */ /* 0x000fca0007ffe1ff */
[----:B------:R-:W-:Y:S01]  /*0340*/  IMAD R7, R6, UR5, R7 ;  /* 0x0000000506077c24 */ /* 0x000fe2000f8e0207 */
[----:B------:R-:W-:-:S03]  /*0350*/  ULDC UR5, c[0x0][0x368] ;  /* 0x0000da0000057ab9 */ /* 0x000fc60000000800 */
[C---:B------:R-:W-:Y:S02]  /*0360*/  IMAD R12, R7.reuse, UR8, R12 ;  /* 0x00000008070c7c24 */ /* 0x040fe4000f8e020c */
[C---:B------:R-:W-:Y:S02]  /*0370*/  IMAD R14, R7.reuse, UR9, R14 ;  /* 0x00000009070e7c24 */ /* 0x040fe4000f8e020e */
[----:B------:R-:W-:Y:S01]  /*0380*/  IMAD R10, R7, UR5, R10 ;  /* 0x00000005070a7c24 */ /* 0x000fe2000f8e020a */
        /* <DEDUP_REMOVED lines=15> */
[----:B------:R-:W-:Y:S01]  /*0480*/  MOV R6, RZ ;  /* 0x000000ff00067202 */ /* 0x000fe20000000f00 */
[----:B------:R-:W-:Y:S01]  /*0490*/  ULDC.64 UR8, c[0x0][0x250] ;  /* 0x0000940000087ab9 */ /* 0x000fe20000000a00 */
[----:B------:R-:W-:Y:S01]  /*04a0*/  ISETP.NE.AND P0, PT, R0, 0x5, PT ;  /* 0x000000050000780c */ /* 0x000fe20003f05270 */
[----:B------:R-:W-:Y:S02]  /*04b0*/  ULDC UR5, c[0x0][0x24c] ;  /* 0x0000930000057ab9 */ /* 0x000fe40000000800 */
        /* <DEDUP_REMOVED lines=10> */
[----:B------:R-:W-:Y:S01]  /*0560*/  HFMA2.MMA R4, -RZ, RZ, 0, 0 ;  /* 0x00000000ff047435 */ /* 0x000fe200000001ff */
[----:B------:R-:W-:Y:S01]  /*0570*/  ULDC.64 UR8, c[0x0][0x258] ;  /* 0x0000960000087ab9 */ /* 0x000fe20000000a00 */
[----:B------:R-:W-:Y:S01]  /*0580*/  ULDC UR5, c[0x0][0x260] ;  /* 0x0000980000057ab9 */ /* 0x000fe20000000800 */
[----:B------:R-:W-:-:S07]  /*0590*/  ISETP.NE.AND P0, PT, R0, 0x6, PT ;  /* 0x000000060000780c */ /* 0x000fce0003f05270 */
        /* <DEDUP_REMOVED lines=24> */
[----:B------:R-:W-:Y:S01]  /*0720*/  IMAD.MOV.U32 R4, RZ, RZ, RZ ;  /* 0x000000ffff047224 */ /* 0x000fe200078e00ff */
[----:B------:R-:W-:Y:S01]  /*0730*/  ULDC.64 UR8, c[0x0][0x270] ;  /* 0x00009c0000087ab9 */ /* 0x000fe20000000a00 */
[----:B------:R-:W-:Y:S01]  /*0740*/  ULDC UR5, c[0x0][0x278] ;  /* 0x00009e0000057ab9 */ /* 0x000fe20000000800 */
[----:B------:R-:W-:Y:S01]  /*0750*/  ISETP.NE.AND P0, PT, R0, 0x8, PT ;  /* 0x000000080000780c */ /* 0x000fe20003f05270 */
        /* <DEDUP_REMOVED lines=236> */
[----:B------:R-:W-:-:S03]  /*1620*/  ULDC UR5, c[0x0][0x33c] ;  /* 0x0000cf0000057ab9 */ /* 0x000fc60000000800 */
        /* <DEDUP_REMOVED lines=8> */
[----:B------:R-:W-:-:S07]  /*16b0*/  IMAD R10, R7, UR5, R10 ;  /* 0x00000005070a7c24 */ /* 0x000fce000f8e020a */
.L_x_2:
[----:B------:R-:W0:Y:S02]  /*16c0*/  LDC R7, c[0x0][0x490] ;  /* 0x00012400ff077b82 */ /* 0x000e240000000800 */
[----:B0-----:R-:W-:-:S13]  /*16d0*/  ISETP.GE.AND P0, PT, R7, 0x1, PT ;  /* 0x000000010700780c */ /* 0x001fda0003f06270 */
[----:B------:R-:W-:Y:S05]  /*16e0*/  @!P0 BRA `(.L_x_3) ;  /* 0x0000000800108947 */ /* 0x000fea0003800000 */
[----:B------:R-:W-:Y:S01]  /*16f0*/  VIMNMX R7, R7, 0x1, !PT ;  /* 0x0000000107077848 */ /* 0x000fe20007fe0100 */
[----:B------:R-:W-:Y:S01]  /*1700*/  ULDC.64 UR8, c[0x0][0x480] ;  /* 0x0001200000087ab9 */ /* 0x000fe20000000a00 */
[----:B------:R-:W-:Y:S01]  /*1710*/  ULDC.64 UR10, c[0x0][0x488] ;  /* 0x00012200000a7ab9 */ /* 0x000fe20000000a00 */
[----:B------:R-:W-:Y:S01]  /*1720*/  ULDC.64 UR12, c[0x0][0x478] ;  /* 0x00011e00000c7ab9 */ /* 0x000fe20000000a00 */
[----:B------:R-:W-:Y:S01]  /*1730*/  IADD3 R0, R7, -0x1, RZ ;  /* 0xffffffff07007810 */ /* 0x000fe20007ffe0ff */
[----:B------:R-:W-:Y:S01]  /*1740*/  IMAD.MOV.U32 R6, RZ, RZ, RZ ;  /* 0x000000ffff067224 */ /* 0x000fe200078e00ff */
[----:B------:R-:W-:Y:S02]  /*1750*/  IADD3 R10, P3, R10, UR10, RZ ;  /* 0x0000000a0a0a7c10 */ /* 0x000fe4000ff7e0ff */
[----:B------:R-:W-:Y:S02]  /*1760*/  ISETP.GE.U32.AND P1, PT, R0, 0x3, PT ;  /* 0x000000030000780c */ /* 0x000fe40003f26070 */
[----:B------:R-:W-:-:S02]  /*1770*/  IADD3 R12, P4, R12, UR12, RZ ;  /* 0x0000000c0c0c7c10 */ /* 0x000fc4000ff9e0ff */
[----:B------:R-:W-:Y:S02]  /*1780*/  IADD3 R14, P2, R14, UR8, RZ ;  /* 0x000000080e0e7c10 */ /* 0x000fe4000ff5e0ff */
[----:B------:R-:W-:Y:S02]  /*1790*/  IADD3.X R11, RZ, UR11, RZ, P3, !PT ;  /* 0x0000000bff0b7c10 */ /* 0x000fe40009ffe4ff */
[----:B------:R-:W-:Y:S02]  /*17a0*/  IADD3.X R13, RZ, UR13, RZ, P4, !PT ;  /* 0x0000000dff0d7c10 */ /* 0x000fe4000a7fe4ff */
[----:B------:R-:W-:Y:S02]  /*17b0*/  IADD3.X R15, RZ, UR9, RZ, P2, !PT ;  /* 0x00000009ff0f7c10 */ /* 0x000fe400097fe4ff */
[----:B------:R-:W-:Y:S01]  /*17c0*/  LOP3.LUT P0, R28, R7, 0x3, RZ, 0xc0, !PT ;  /* 0x00000003071c7812 */ /* 0x000fe2000780c0ff */
[----:B------:R-:W-:-:S12]  /*17d0*/  @!P1 BRA `(.L_x_4) ;  /* 0x0000000400049947 */ /* 0x000fd80003800000 */
[----:B------:R-:W0:Y:S01]  /*17e0*/  LDC R2, c[0x0][0x494] ;  /* 0x00012500ff027b82 */ /* 0x000e220000000800 */
[C---:B------:R-:W-:Y:S02]  /*17f0*/  LOP3.LUT R0, R7.reuse, 0x3, RZ, 0xc0, !PT ;  /* 0x0000000307007812 */ /* 0x040fe400078ec0ff */
[----:B------:R-:W-:Y:S02]  /*1800*/  MOV R18, R14 ;  /* 0x0000000e00127202 */ /* 0x000fe40000000f00 */
[----:B------:R-:W-:Y:S01]  /*1810*/  IADD3 R7, R7, -R0, RZ ;  /* 0x8000000007077210 */ /* 0x000fe20007ffe0ff */
[----:B------:R-:W-:Y:S01]  /*1820*/  HFMA2.MMA R0, -RZ, RZ, 0, 0 ;  /* 0x00000000ff007435 */ /* 0x000fe200000001ff */
[----:B------:R-:W-:Y:S01]  /*1830*/  MOV R19, R15 ;  /* 0x0000000f00137202 */ /* 0x000fe20000000f00 */
[----:B------:R-:W1:Y:S01]  /*1840*/  LDC R5, c[0x0][0x498] ;  /* 0x00012600ff057b82 */ /* 0x000e620000000800 */
[----:B------:R-:W-:-:S08]  /*1850*/  MOV R6, RZ ;  /* 0x000000ff00067202 */ /* 0x000fd00000000f00 */
.L_x_5:
[----:B------:R-:W-:Y:S01]  /*1860*/  IMAD.WIDE R24, R0, 0x2, R10 ;  /* 0x0000000200187825 */ /* 0x000fe200078e020a */
[----:B--2---:R-:W2:Y:S04]  /*1870*/  LDG.E.U16.CONSTANT R4, desc[UR6][R18.64] ;  /* 0x0000000612047981 */ /* 0x004ea8000c1e9500 */
[----:B------:R-:W3:Y:S01]  /*1880*/  LDG.E.U16.CONSTANT R8, desc[UR6][R24.64] ;  /* 0x0000000618087981 */ /* 0x000ee2000c1e9500 */
[----:B0-----:R-:W-:-:S03]  /*1890*/  IMAD.WIDE R16, R2, 0x2, R18 ;  /* 0x0000000202107825 */ /* 0x001fc600078e0212 */
[----:B------:R-:W4:Y:S01]  /*18a0*/  LDG.E.U16 R27, desc[UR6][R12.64] ;  /* 0x000000060c1b7981 */ /* 0x000f22000c1e1500 */
[----:B-1----:R-:W-:-:S03]  /*18b0*/  IMAD.WIDE R20, R5, 0x2, R24 ;  /* 0x0000000205147825 */ /* 0x002fc600078e0218 */
[----:B------:R0:W5:Y:S04]  /*18c0*/  LDG.E.U16.CONSTANT R9, desc[UR6][R16.64] ;  /* 0x0000000610097981 */ /* 0x000168000c1e9500 */
[----:B------:R-:W4:Y:S01]  /*18d0*/  LDG.E.U16.CONSTANT R26, desc[UR6][R20.64] ;  /* 0x00000006141a7981 */ /* 0x000f22000c1e9500 */
[----:B------:R-:W-:-:S04]  /*18e0*/  IMAD.WIDE R22, R5, 0x2, R20 ;  /* 0x0000000205167825 */ /* 0x000fc800078e0214 */
[----:B0-----:R-:W-:Y:S01]  /*18f0*/  IMAD.WIDE R16, R2, 0x2, R16 ;  /* 0x0000000202107825 */ /* 0x001fe200078e0210 */
[----:B------:R-:W4:Y:S04]  /*1900*/  LDG.E.U16.CONSTANT R20, desc[UR6][R22.64] ;  /* 0x0000000616147981 */ /* 0x000f28000c1e9500 */
[----:B------:R-:W4:Y:S01]  /*1910*/  LDG.E.U16.CONSTANT R29, desc[UR6][R16.64] ;  /* 0x00000006101d7981 */ /* 0x000f22000c1e9500 */
[----:B------:R-:W-:-:S04]  /*1920*/  IMAD.WIDE R18, R5, 0x2, R22 ;  /* 0x0000000205127825 */ /* 0x000fc800078e0216 */
[----:B------:R-:W-:Y:S02]  /*1930*/  IMAD.WIDE R24, R2, 0x2, R16 ;  /* 0x0000000202187825 */ /* 0x000fe400078e0210 */
[----:B------:R-:W4:Y:S04]  /*1940*/  LDG.E.U16.CONSTANT R18, desc[UR6][R18.64] ;  /* 0x0000000612127981 */ /* 0x000f28000c1e9500 */
[----:B------:R0:W4:Y:S01]  /*1950*/  LDG.E.U16.CONSTANT R19, desc[UR6][R24.64] ;  /* 0x0000000618137981 */ /* 0x000122000c1e9500 */
[----:B------:R-:W-:-:S04]  /*1960*/  IADD3 R7, R7, -0x4, RZ ;  /* 0xfffffffc07077810 */ /* 0x000fc80007ffe0ff */
[----:B------:R-:W-:Y:S01]  /*1970*/  ISETP.NE.AND P1, PT, R7, RZ, PT ;  /* 0x000000ff0700720c */ /* 0x000fe20003f25270 */
[----:B0-----:R-:W-:Y:S01]  /*1980*/  IMAD.WIDE R24, R2, 0x2, R24 ;  /* 0x0000000202187825 */ /* 0x001fe200078e0218 */
[----:B------:R-:W-:Y:S02]  /*1990*/  IADD3 R6, R6, 0x4, RZ ;  /* 0x0000000406067810 */ /* 0x000fe40007ffe0ff */
[----:B------:R-:W-:Y:S02]  /*19a0*/  LEA R0, R5, R0, 0x2 ;  /* 0x0000000005007211 */ /* 0x000fe400078e10ff */
[----:B--2---:R-:W-:Y:S02]  /*19b0*/  SHF.L.U32 R4, R4, 0x10, RZ ;  /* 0x0000001004047819 */ /* 0x004fe400000006ff */
[----:B---3--:R-:W-:-:S05]  /*19c0*/  SHF.L.U32 R21, R8, 0x10, RZ ;  /* 0x0000001008157819 */ /* 0x008fca00000006ff */
[----:B------:R-:W-:-:S06]  /*19d0*/  FMUL.FTZ R4, R4, R21 ;  /* 0x0000001504047220 */ /* 0x000fcc0000410000 */
[----:B------:R-:W0:Y:S01]  /*19e0*/  F2F.BF16.F32 R4, R4 ;  /* 0x0000000400047304 */ /* 0x000e220000202000 */
[----:B-----5:R-:W-:Y:S02]  /*19f0*/  SHF.L.U32 R9, R9, 0x10, RZ ;  /* 0x0000001009097819 */ /* 0x020fe400000006ff */
[----:B----4-:R-:W-:Y:S02]  /*1a00*/  SHF.L.U32 R26, R26, 0x10, RZ ;  /* 0x000000101a1a7819 */ /* 0x010fe400000006ff */
[----:B------:R-:W-:-:S03]  /*1a10*/  SHF.L.U32 R27, R27, 0x10, RZ ;  /* 0x000000101b1b7819 */ /* 0x000fc600000006ff */
[----:B------:R-:W-:Y:S01]  /*1a20*/  FMUL.FTZ R9, R9, R26 ;  /* 0x0000001a09097220 */ /* 0x000fe20000410000 */
[----:B0-----:R-:W-:-:S05]  /*1a30*/  SHF.L.U32 R8, R4, 0x10, RZ ;  /* 0x0000001004087819 */ /* 0x001fca00000006ff */
[----:B------:R-:W-:Y:S01]  /*1a40*/  FADD.FTZ R8, R27, R8 ;  /* 0x000000081b087221 */ /* 0x000fe20000010000 */
[----:B------:R-:W0:Y:S08]  /*1a50*/  F2F.BF16.F32 R9, R9 ;  /* 0x0000000900097304 */ /* 0x000e300000202000 */
[----:B------:R-:W1:Y:S01]  /*1a60*/  F2F.BF16.F32 R8, R8 ;  /* 0x0000000800087304 */ /* 0x000e620000202000 */
[----:B------:R-:W-:-:S02]  /*1a70*/  SHF.L.U32 R29, R29, 0x10, RZ ;  /* 0x000000101d1d7819 */ /* 0x000fc400000006ff */
[----:B------:R-:W-:Y:S02]  /*1a80*/  SHF.L.U32 R20, R20, 0x10, RZ ;  /* 0x0000001014147819 */ /* 0x000fe400000006ff */
[----:B0-----:R-:W-:-:S03]  /*1a90*/  SHF.L.U32 R17, R9, 0x10, RZ ;  /* 0x0000001009117819 */ /* 0x001fc600000006ff */
[----:B------:R-:W-:Y:S01]  /*1aa0*/  FMUL.FTZ R20, R29, R20 ;  /* 0x000000141d147220 */ /* 0x000fe20000410000 */
[----:B-1----:R-:W-:-:S05]  /*1ab0*/  SHF.L.U32 R4, R8, 0x10, RZ ;  /* 0x0000001008047819 */ /* 0x002fca00000006ff */
        /* <DEDUP_REMOVED lines=11> */
[----:B0-----:R-:W-:Y:S01]  /*1b70*/  IMAD.U32 R16, R18, 0x10000, RZ ;  /* 0x0001000012107824 */ /* 0x001fe200078e00ff */
[----:B-1----:R-:W-:-:S05]  /*1b80*/  SHF.L.U32 R9, R8, 0x10, RZ ;  /* 0x0000001008097819 */ /* 0x002fca00000006ff */
[----:B------:R-:W-:-:S05]  /*1b90*/  FADD.FTZ R9, R9, R16 ;  /* 0x0000001009097221 */ /* 0x000fca0000010000 */
[----:B------:R-:W-:-:S05]  /*1ba0*/  F2FP.BF16.F32.PACK_AB R9, RZ, R9 ;  /* 0x00000009ff09723e */ /* 0x000fca00000010ff */
[----:B------:R2:W-:Y:S01]  /*1bb0*/  STG.E.U16 desc[UR6][R12.64], R9 ;  /* 0x000000090c007986 */ /* 0x0005e2000c101506 */
[----:B------:R-:W-:Y:S02]  /*1bc0*/  MOV R18, R24 ;  /* 0x0000001800127202 */ /* 0x000fe40000000f00 */
[----:B------:R-:W-:Y:S01]  /*1bd0*/  MOV R19, R25 ;  /* 0x0000001900137202 */ /* 0x000fe20000000f00 */
[----:B------:R-:W-:Y:S06]  /*1be0*/  @P1 BRA `(.L_x_5) ;  /* 0xfffffffc001c1947 */ /* 0x000fec000383ffff */
.L_x_4:
[----:B------:R-:W-:Y:S05]  /*1bf0*/  @!P0 BRA `(.L_x_3) ;  /* 0x0000000000cc8947 */ /* 0x000fea0003800000 */
[----:B------:R-:W0:Y:S01]  /*1c00*/  LDC R5, c[0x0][0x494] ;  /* 0x00012500ff057b82 */ /* 0x000e220000000800 */
[----:B------:R-:W3:Y:S07]  /*1c10*/  LDG.E.U16 R2, desc[UR6][R12.64] ;  /* 0x000000060c027981 */ /* 0x000eee000c1e1500 */
[----:B------:R-:W1:Y:S01]  /*1c20*/  LDC R7, c[0x0][0x498] ;  /* 0x00012600ff077b82 */ /* 0x000e620000000800 */
[----:B0-----:R-:W-:-:S04]  /*1c30*/  IMAD R4, R6, R5, RZ ;  /* 0x0000000506047224 */ /* 0x001fc800078e02ff */
[----:B------:R-:W-:-:S04]  /*1c40*/  IMAD.WIDE R16, R4, 0x2, R14 ;  /* 0x0000000204107825 */ /* 0x000fc800078e020e */
[----:B-1----:R-:W-:Y:S02]  /*1c50*/  IMAD R6, R6, R7, RZ ;  /* 0x0000000706067224 */ /* 0x002fe400078e02ff */
[----:B------:R-:W4:Y:S02]  /*1c60*/  LDG.E.U16.CONSTANT R16, desc[UR6][R16.64] ;  /* 0x0000000610107981 */ /* 0x000f24000c1e9500 */
[----:B------:R-:W-:-:S06]  /*1c70*/  IMAD.WIDE R18, R6, 0x2, R10 ;  /* 0x0000000206127825 */ /* 0x000fcc00078e020a */
[----:B------:R-:W2:Y:S01]  /*1c80*/  LDG.E.U16.CONSTANT R18, desc[UR6][R18.64] ;  /* 0x0000000612127981 */ /* 0x000ea2000c1e9500 */
[----:B------:R-:W-:Y:S02]  /*1c90*/  ISETP.NE.AND P0, PT, R28, 0x1, PT ;  /* 0x000000011c00780c */ /* 0x000fe40003f05270 */
[----:B---3--:R-:W-:Y:S02]  /*1ca0*/  SHF.L.U32 R2, R2, 0x10, RZ ;  /* 0x0000001002027819 */ /* 0x008fe400000006ff */
[----:B----4-:R-:W-:Y:S02]  /*1cb0*/  SHF.L.U32 R0, R16, 0x10, RZ ;  /* 0x0000001010007819 */ /* 0x010fe400000006ff */
[----:B--2---:R-:W-:-:S05]  /*1cc0*/  SHF.L.U32 R9, R18, 0x10, RZ ;  /* 0x0000001012097819 */ /* 0x004fca00000006ff */
[----:B------:R-:W-:-:S06]  /*1cd0*/  FMUL.FTZ R0, R0, R9 ;  /* 0x0000000900007220 */ /* 0x000fcc0000410000 */
[----:B------:R-:W0:Y:S02]  /*1ce0*/  F2F.BF16.F32 R0, R0 ;  /* 0x0000000000007304 */ /* 0x000e240000202000 */
[----:B0-----:R-:W-:-:S05]  /*1cf0*/  SHF.L.U32 R9, R0, 0x10, RZ ;  /* 0x0000001000097819 */ /* 0x001fca00000006ff */
[----:B------:R-:W-:-:S06]  /*1d00*/  FADD.FTZ R9, R2, R9 ;  /* 0x0000000902097221 */ /* 0x000fcc0000010000 */
[----:B------:R-:W0:Y:S02]  /*1d10*/  F2F.BF16.F32 R9, R9 ;  /* 0x0000000900097304 */ /* 0x000e240000202000 */
[----:B0-----:R0:W-:Y:S01]  /*1d20*/  STG.E.U16 desc[UR6][R12.64], R9 ;  /* 0x000000090c007986 */ /* 0x0011e2000c101506 */
[----:B------:R-:W-:Y:S05]  /*1d30*/  @!P0 BRA `(.L_x_3) ;  /* 0x00000000007c8947 */ /* 0x000fea0003800000 */
[----:B------:R-:W-:Y:S02]  /*1d40*/  IADD3 R4, R4, R5, RZ ;  /* 0x0000000504047210 */ /* 0x000fe40007ffe0ff */
[----:B------:R-:W-:Y:S02]  /*1d50*/  IADD3 R6, R6, R7, RZ ;  /* 0x0000000706067210 */ /* 0x000fe40007ffe0ff */
[----:B------:R-:W-:Y:S01]  /*1d60*/  ISETP.NE.AND P0, PT, R28, 0x2, PT ;  /* 0x000000021c00780c */ /* 0x000fe20003f05270 */
[----:B------:R-:W-:-:S04]  /*1d70*/  IMAD.WIDE R16, R4, 0x2, R14 ;  /* 0x0000000204107825 */ /* 0x000fc800078e020e */
[----:B------:R-:W-:Y:S02]  /*1d80*/  IMAD.WIDE R18, R6, 0x2, R10 ;  /* 0x0000000206127825 */ /* 0x000fe400078e020a */
[----:B------:R-:W2:Y:S04]  /*1d90*/  LDG.E.U16.CONSTANT R16, desc[UR6][R16.64] ;  /* 0x0000000610107981 */ /* 0x000ea8000c1e9500 */
[----:B------:R-:W3:Y:S02]  /*1da0*/  LDG.E.U16.CONSTANT R18, desc[UR6][R18.64] ;  /* 0x0000000612127981 */ /* 0x000ee4000c1e9500 */
[----:B------:R-:W-:Y:S02]  /*1db0*/  @P0 IADD3 R5, R4, R5, RZ ;  /* 0x0000000504050210 */ /* 0x000fe40007ffe0ff */
[----:B------:R-:W-:-:S03]  /*1dc0*/  @P0 IADD3 R7, R6, R7, RZ ;  /* 0x0000000706070210 */ /* 0x000fc60007ffe0ff */
[----:B------:R-:W-:-:S04]  /*1dd0*/  @P0 IMAD.WIDE R14, R5, 0x2, R14 ;  /* 0x00000002050e0825 */ /* 0x000fc800078e020e */
[----:B------:R-:W-:Y:S02]  /*1de0*/  @P0 IMAD.WIDE R10, R7, 0x2, R10 ;  /* 0x00000002070a0825 */ /* 0x000fe400078e020a */
[----:B------:R-:W4:Y:S04]  /*1df0*/  @P0 LDG.E.U16.CONSTANT R14, desc[UR6][R14.64] ;  /* 0x000000060e0e0981 */ /* 0x000f28000c1e9500 */
[----:B------:R-:W5:Y:S01]  /*1e00*/  @P0 LDG.E.U16.CONSTANT R10, desc[UR6][R10.64] ;  /* 0x000000060a0a0981 */ /* 0x000f62000c1e9500 */
[----:B0-----:R-:W-:Y:S02]  /*1e10*/  SHF.L.U32 R9, R9, 0x10, RZ ;  /* 0x0000001009097819 */ /* 0x001fe400000006ff */
[----:B--2---:R-:W-:Y:S02]  /*1e20*/  SHF.L.U32 R0, R16, 0x10, RZ ;  /* 0x0000001010007819 */ /* 0x004fe400000006ff */
[----:B---3--:R-:W-:-:S05]  /*1e30*/  SHF.L.U32 R5, R18, 0x10, RZ ;  /* 0x0000001012057819 */ /* 0x008fca00000006ff */
[----:B------:R-:W-:-:S06]  /*1e40*/  FMUL.FTZ R0, R0, R5 ;  /* 0x0000000500007220 */ /* 0x000fcc0000410000 */
[----:B------:R-:W0:Y:S01]  /*1e50*/  F2F.BF16.F32 R0, R0 ;  /* 0x0000000000007304 */ /* 0x000e220000202000 */
[----:B----4-:R-:W-:Y:S02]  /*1e60*/  @P0 SHF.L.U32 R2, R14, 0x10, RZ ;  /* 0x000000100e020819 */ /* 0x010fe400000006ff */
[----:B-----5:R-:W-:-:S05]  /*1e70*/  @P0 SHF.L.U32 R5, R10, 0x10, RZ ;  /* 0x000000100a050819 */ /* 0x020fca00000006ff */
[----:B------:R-:W-:Y:S01]  /*1e80*/  @P0 FMUL.FTZ R5, R2, R5 ;  /* 0x0000000502050220 */ /* 0x000fe20000410000 */
[----:B0-----:R-:W-:-:S05]  /*1e90*/  IMAD.U32 R2, R0, 0x10000, RZ ;  /* 0x0001000000027824 */ /* 0x001fca00078e00ff */
[----:B------:R-:W0:Y:S01]  /*1ea0*/  @P0 F2F.BF16.F32 R5, R5 ;  /* 0x0000000500050304 */ /* 0x000e220000202000 */
[----:B------:R-:W-:-:S07]  /*1eb0*/  FADD.FTZ R2, R9, R2 ;  /* 0x0000000209027221 */ /* 0x000fce0000010000 */
[----:B------:R-:W1:Y:S01]  /*1ec0*/  F2F.BF16.F32 R9, R2 ;  /* 0x0000000200097304 */ /* 0x000e620000202000 */
[----:B0-----:R-:W-:Y:S02]  /*1ed0*/  @P0 SHF.L.U32 R7, R5, 0x10, RZ ;  /* 0x0000001005070819 */ /* 0x001fe400000006ff */
[----:B-1----:R-:W-:Y:S01]  /*1ee0*/  @P0 SHF.L.U32 R4, R9, 0x10, RZ ;  /* 0x0000001009040819 */ /* 0x002fe200000006ff */
[----:B------:R1:W-:Y:S04]  /*1ef0*/  STG.E.U16 desc[UR6][R12.64], R9 ;  /* 0x000000090c007986 */ /* 0x0003e8000c101506 */
[----:B------:R-:W-:-:S05]  /*1f00*/  @P0 FADD.FTZ R4, R4, R7 ;  /* 0x0000000704040221 */ /* 0x000fca0000010000 */
[----:B------:R-:W-:-:S05]  /*1f10*/  @P0 F2FP.BF16.F32.PACK_AB R4, RZ, R4 ;  /* 0x00000004ff04023e */ /* 0x000fca00000010ff */
[----:B------:R1:W-:Y:S02]  /*1f20*/  @P0 STG.E.U16 desc[UR6][R12.64], R4 ;  /* 0x000000040c000986 */ /* 0x0003e4000c101506 */
.L_x_3:
[----:B------:R-:W-:-:S07]  /*1f30*/  IADD3 R3, R3, 0x80, RZ ;  /* 0x0000008003037810 */ /* 0x000fce0007ffe0ff */
.L_x_1:
[----:B------:R-:W-:Y:S05]  /*1f40*/  BSYNC B0 ;  /* 0x0000000000007941 */ /* 0x000fea0003800000 */
.L_x_0:
[----:B------:R-:W-:Y:S01]  /*1f50*/  ISETP.GE.AND P0, PT, R3, UR4, PT ;  /* 0x0000000403007c0c */ /* 0x000fe2000bf06270 */
[----:B------:R-:W-:Y:S04]  /*1f60*/  BSSY B1, `(.L_x_6) ;  /* 0x0000b94000017945 */ /* 0x000fe80003800000 */
[----:B------:R-:W-:Y:S08]  /*1f70*/  BSSY B0, `(.L_x_7) ;  /* 0x00009a6000007945 */ /* 0x000ff00003800000 */
[----:B------:R-:W-:Y:S05]  /*1f80*/  @P0 BRA `(.L_x_8) ;  /* 0x0000003c00580947 */ /* 0x000fea0003800000 */
[----:B------:R-:W3:Y:S01]  /*1f90*/  LDC R0, c[0x0][0x218] ;  /* 0x00008600ff007b82 */ /* 0x000ee20000000800 */
[----:B------:R-:W-:Y:S01]  /*1fa0*/  HFMA2.MMA R10, -RZ, RZ, 0, 0 ;  /* 0x00000000ff0a7435 */ /* 0x000fe200000001ff */
[----:B------:R-:W-:Y:S01]  /*1fb0*/  MOV R14, RZ ;  /* 0x000000ff000e7202 */ /* 0x000fe20000000f00 */
[----:B012---:R-:W-:Y:S01]  /*1fc0*/  HFMA2.MMA R12, -RZ, RZ, 0, 0 ;  /* 0x00000000ff0c7435 */ /* 0x007fe200000001ff */
[----:B---3--:R-:W-:-:S13]  /*1fd0*/  ISETP.NE.AND P0, PT, R0, RZ, PT ;  /* 0x000000ff0000720c */ /* 0x008fda0003f05270 */
[----:B------:R-:W-:Y:S05]  /*1fe0*/  @!P0 BRA `(.L_x_9) ;  /* 0x0000001400708947 */ /* 0x000fea0003800000 */
        /* <DEDUP_REMOVED lines=90> */
[----:B------:R-:W-:-:S04]  /*2590*/  ULDC.64 UR8, c[0x0][0x390] ;  /* 0x0000e40000087ab9 */ /* 0x000fc80000000a00 */
[----:B------:R-:W-:-:S04]  /*25a0*/  IMAD.MOV R6, RZ, RZ, -R5 ;  /* 0x000000ffff067224 */ /* 0x000fc800078e0a05 */
        /* <DEDUP_REMOVED lines=256> */
.L_x_9:
[----:B------:R-:W0:Y:S02]  /*35b0*/  LDC R0, c[0x0][0x490] ;  /* 0x00012400ff007b82 */ /* 0x000e240000000800 */
[----:B0-----:R-:W-:-:S13]  /*35c0*/  ISETP.GE.AND P0, PT, R0, 0x1, PT ;  /* 0x000000010000780c */ /* 0x001fda0003f06270 */
[----:B------:R-:W-:Y:S05]  /*35d0*/  @!P0 BRA `(.L_x_10) ;  /* 0x0000000800108947 */ /* 0x000fea0003800000 */
[----:B------:R-:W-:Y:S01]  /*35e0*/  VIMNMX R8, R0, 0x1, !PT ;  /* 0x0000000100087848 */ /* 0x000fe20007fe0100 */
[----:B------:R-:W-:Y:S01]  /*35f0*/  ULDC.64 UR8, c[0x0][0x480] ;  /* 0x0001200000087ab9 */ /* 0x000fe20000000a00 */
[----:B------:R-:W-:Y:S01]  /*3600*/  ULDC.64 UR10, c[0x0][0x488] ;  /* 0x00012200000a7ab9 */ /* 0x000fe20000000a00 */
[----:B------:R-:W-:Y:S01]  /*3610*/  ULDC.64 UR12, c[0x0][0x478] ;  /* 0x00011e00000c7ab9 */ /* 0x000fe20000000a00 */
[----:B------:R-:W-:Y:S02]  /*3620*/  IADD3 R0, R8, -0x1, RZ ;  /* 0xffffffff08007810 */ /* 0x000fe40007ffe0ff */
[----:B------:R-:W-:Y:S02]  /*3630*/  IADD3 R14, P1, R14, UR8, RZ ;  /* 0x000000080e0e7c10 */ /* 0x000fe4000ff3e0ff */
[----:B------:R-:W-:Y:S02]  /*3640*/  ISETP.GE.U32.AND P4, PT, R0, 0x3, PT ;  /* 0x000000030000780c */ /* 0x000fe40003f86070 */
[----:B------:R-:W-:Y:S01]  /*3650*/  IADD3 R10, P2, R10, UR10, RZ ;  /* 0x0000000a0a0a7c10 */ /* 0x000fe2000ff5e0ff */
[----:B------:R-:W-:Y:S01]  /*3660*/  IMAD.X R15, RZ, RZ, UR9, P1 ;  /* 0x00000009ff0f7e24 */ /* 0x000fe200088e06ff */
[----:B------:R-:W-:-:S02]  /*3670*/  IADD3 R12, P3, R12, UR12, RZ ;  /* 0x0000000c0c0c7c10 */ /* 0x000fc4000ff7e0ff */
[----:B------:R-:W-:Y:S02]  /*3680*/  IADD3.X R11, RZ, UR11, RZ, P2, !PT ;  /* 0x0000000bff0b7c10 */ /* 0x000fe400097fe4ff */
[----:B------:R-:W-:Y:S02]  /*3690*/  IADD3.X R13, RZ, UR13, RZ, P3, !PT ;  /* 0x0000000dff0d7c10 */ /* 0x000fe40009ffe4ff */
[----:B------:R-:W-:Y:S02]  /*36a0*/  LOP3.LUT P0, R0, R8, 0x3, RZ, 0xc0, !PT ;  /* 0x0000000308007812 */ /* 0x000fe4000780c0ff */
[----:B------:R-:W-:Y:S01]  /*36b0*/  MOV R7, RZ ;  /* 0x000000ff00077202 */ /* 0x000fe20000000f00 */
[----:B------:R-:W-:Y:S10]  /*36c0*/  @!P4 BRA `(.L_x_11) ;  /* 0x000000040004c947 */ /* 0x000ff40003800000 */
[----:B------:R-:W0:Y:S01]  /*36d0*/  LDC R4, c[0x0][0x494] ;  /* 0x00012500ff047b82 */ /* 0x000e220000000800 */
[C---:B------:R-:W-:Y:S01]  /*36e0*/  LOP3.LUT R7, R8.reuse, 0x3, RZ, 0xc0, !PT ;  /* 0x0000000308077812 */ /* 0x040fe200078ec0ff */
[----:B------:R-:W-:Y:S01]  /*36f0*/  HFMA2.MMA R2, -RZ, RZ, 0, 0 ;  /* 0x00000000ff027435 */ /* 0x000fe200000001ff */
[----:B------:R-:W-:Y:S02]  /*3700*/  MOV R18, R14 ;  /* 0x0000000e00127202 */ /* 0x000fe40000000f00 */
[----:B------:R-:W-:Y:S02]  /*3710*/  IADD3 R8, R8, -R7, RZ ;  /* 0x8000000708087210 */ /* 0x000fe40007ffe0ff */
[----:B------:R-:W-:Y:S01]  /*3720*/  MOV R19, R15 ;  /* 0x0000000f00137202 */ /* 0x000fe20000000f00 */
[----:B------:R-:W1:Y:S01]  /*3730*/  LDC R5, c[0x0][0x498] ;  /* 0x00012600ff057b82 */ /* 0x000e620000000800 */
[----:B------:R-:W-:-:S07]  /*3740*/  MOV R7, RZ ;  /* 0x000000ff00077202 */ /* 0x000fce0000000f00 */
.L_x_12:
        /* <DEDUP_REMOVED lines=45> */
[----:B-1----:R-:W-:-:S04]  /*3a20*/  IMAD.U32 R9, R6, 0x10000, RZ ;  /* 0x0001000006097824 */ /* 0x002fc800078e00ff */
[----:B------:R-:W-:Y:S01]  /*3a30*/  FADD.FTZ R9, R9, R16 ;  /* 0x0000001009097221 */ /* 0x000fe20000010000 */
[----:B------:R-:W0:Y:S08]  /*3a40*/  F2F.BF16.F32 R18, R18 ;  /* 0x0000001200127304 */ /* 0x000e300000202000 */
[----:B------:R-:W1:Y:S01]  /*3a50*/  F2F.BF16.F32 R9, R9 ;  /* 0x0000000900097304 */ /* 0x000e620000202000 */
[----:B0-----:R-:W-:-:S02]  /*3a60*/  SHF.L.U32 R17, R18, 0x10, RZ ;  /* 0x0000001012117819 */ /* 0x001fc400000006ff */
[----:B-1----:R-:W-:-:S05]  /*3a70*/  SHF.L.U32 R16, R9, 0x10, RZ ;  /* 0x0000001009107819 */ /* 0x002fca00000006ff */
[----:B------:R-:W-:-:S05]  /*3a80*/  FADD.FTZ R16, R16, R17 ;  /* 0x0000001110107221 */ /* 0x000fca0000010000 */
[----:B------:R-:W-:-:S05]  /*3a90*/  F2FP.BF16.F32.PACK_AB R16, RZ, R16 ;  /* 0x00000010ff10723e */ /* 0x000fca00000010ff */
[----:B------:R2:W-:Y:S01]  /*3aa0*/  STG.E.U16 desc[UR6][R12.64], R16 ;  /* 0x000000100c007986 */ /* 0x0005e2000c101506 */
[----:B------:R-:W-:Y:S02]  /*3ab0*/  MOV R18, R24 ;  /* 0x0000001800127202 */ /* 0x000fe40000000f00 */
[----:B------:R-:W-:Y:S01]  /*3ac0*/  MOV R19, R25 ;  /* 0x0000001900137202 */ /* 0x000fe20000000f00 */
[----:B------:R-:W-:Y:S06]  /*3ad0*/  @P1 BRA `(.L_x_12) ;  /* 0xfffffffc001c1947 */ /* 0x000fec000383ffff */
.L_x_11:
[----:B------:R-:W-:Y:S05]  /*3ae0*/  @!P0 BRA `(.L_x_10) ;  /* 0x0000000000cc8947 */ /* 0x000fea0003800000 */
[----:B------:R-:W0:Y:S01]  /*3af0*/  LDC R2, c[0x0][0x494] ;  /* 0x00012500ff027b82 */ /* 0x000e220000000800 */
[----:B------:R-:W3:Y:S07]  /*3b00*/  LDG.E.U16 R17, desc[UR6][R12.64] ;  /* 0x000000060c117981 */ /* 0x000eee000c1e1500 */
[----:B------:R-:W1:Y:S01]  /*3b10*/  LDC R4, c[0x0][0x498] ;  /* 0x00012600ff047b82 */ /* 0x000e620000000800 */
[C---:B0-----:R-:W-:Y:S02]  /*3b20*/  IMAD R19, R7.reuse, R2, RZ ;  /* 0x0000000207137224 */ /* 0x041fe400078e02ff */
[----:B-1----:R-:W-:-:S02]  /*3b30*/  IMAD R21, R7, R4, RZ ;  /* 0x0000000407157224 */ /* 0x002fc400078e02ff */
[----:B------:R-:W-:-:S04]  /*3b40*/  IMAD.WIDE R6, R19, 0x2, R14 ;  /* 0x0000000213067825 */ /* 0x000fc800078e020e */
[----:B------:R-:W-:Y:S02]  /*3b50*/  IMAD.WIDE R8, R21, 0x2, R10 ;  /* 0x0000000215087825 */ /* 0x000fe400078e020a */
[----:B------:R-:W4:Y:S04]  /*3b60*/  LDG.E.U16.CONSTANT R6, desc[UR6][R6.64] ;  /* 0x0000000606067981 */ /* 0x000f28000c1e9500 */
[----:B------:R-:W2:Y:S01]  /*3b70*/  LDG.E.U16.CONSTANT R8, desc[UR6][R8.64] ;  /* 0x0000000608087981 */ /* 0x000ea2000c1e9500 */
[----:B------:R-:W-:Y:S02]  /*3b80*/  ISETP.NE.AND P0, PT, R0, 0x1, PT ;  /* 0x000000010000780c */ /* 0x000fe40003f05270 */
[----:B----4-:R-:W-:Y:S02]  /*3b90*/  SHF.L.U32 R5, R6, 0x10, RZ ;  /* 0x0000001006057819 */ /* 0x010fe400000006ff */
[----:B--2---:R-:W-:-:S05]  /*3ba0*/  SHF.L.U32 R16, R8, 0x10, RZ ;  /* 0x0000001008107819 */ /* 0x004fca00000006ff */
[----:B------:R-:W-:-:S06]  /*3bb0*/  FMUL.FTZ R16, R5, R16 ;  /* 0x0000001005107220 */ /* 0x000fcc0000410000 */
[----:B------:R-:W0:Y:S01]  /*3bc0*/  F2F.BF16.F32 R16, R16 ;  /* 0x0000001000107304 */ /* 0x000e220000202000 */
[----:B---3--:R-:W-:Y:S02]  /*3bd0*/  SHF.L.U32 R5, R17, 0x10, RZ ;  /* 0x0000001011057819 */ /* 0x008fe400000006ff */
        /* <DEDUP_REMOVED lines=18> */
[----:B0-----:R-:W-:Y:S01]  /*3d00*/  IMAD.U32 R5, R5, 0x10000, RZ ;  /* 0x0001000005057824 */ /* 0x001fe200078e00ff */
[----:B--2---:R-:W-:Y:S02]  /*3d10*/  SHF.L.U32 R0, R6, 0x10, RZ ;  /* 0x0000001006007819 */ /* 0x004fe400000006ff */
[----:B---3--:R-:W-:-:S05]  /*3d20*/  SHF.L.U32 R17, R8, 0x10, RZ ;  /* 0x0000001008117819 */ /* 0x008fca00000006ff */
[----:B------:R-:W-:-:S06]  /*3d30*/  FMUL.FTZ R0, R0, R17 ;  /* 0x0000001100007220 */ /* 0x000fcc0000410000 */
[----:B------:R-:W0:Y:S01]  /*3d40*/  F2F.BF16.F32 R0, R0 ;  /* 0x0000000000007304 */ /* 0x000e220000202000 */
[----:B----4-:R-:W-:Y:S02]  /*3d50*/  @P0 SHF.L.U32 R2, R14, 0x10, RZ ;  /* 0x000000100e020819 */ /* 0x010fe400000006ff */
[----:B-----5:R-:W-:-:S05]  /*3d60*/  @P0 SHF.L.U32 R7, R10, 0x10, RZ ;  /* 0x000000100a070819 */ /* 0x020fca00000006ff */
[----:B------:R-:W-:Y:S01]  /*3d70*/  @P0 FMUL.FTZ R7, R2, R7 ;  /* 0x0000000702070220 */ /* 0x000fe20000410000 */
[----:B0-----:R-:W-:-:S05]  /*3d80*/  SHF.L.U32 R2, R0, 0x10, RZ ;  /* 0x0000001000027819 */ /* 0x001fca00000006ff */
        /* <DEDUP_REMOVED lines=9> */
.L_x_10:
[----:B------:R-:W-:-:S04]  /*3e20*/  IADD3 R3, R3, 0x80, RZ ;  /* 0x0000008003037810 */ /* 0x000fc80007ffe0ff */
[----:B------:R-:W-:-:S13]  /*3e30*/  ISETP.GE.AND P0, PT, R3, UR4, PT ;  /* 0x0000000403007c0c */ /* 0x000fda000bf06270 */
        /* <DEDUP_REMOVED lines=91> */
[----:B------:R-:W-:Y:S01]  /*43f0*/  IMAD.MOV.U32 R6, RZ, RZ, RZ ;  /* 0x000000ffff067224 */ /* 0x000fe200078e00ff */
[----:B------:R-:W-:Y:S01]  /*4400*/  ULDC.64 UR8, c[0x0][0x268] ;  /* 0x00009a0000087ab9 */ /* 0x000fe20000000a00 */
[----:B------:R-:W-:Y:S01]  /*4410*/  ISETP.NE.AND P0, PT, R0, 0x7, PT ;  /* 0x000000070000780c */ /* 0x000fe20003f05270 */
[----:B------:R-:W-:Y:S01]  /*4420*/  ULDC UR5, c[0x0][0x264] ;  /* 0x0000990000057ab9 */ /* 0x000fe20000000800 */
        /* <DEDUP_REMOVED lines=250> */
[----:B------:R-:W-:-:S08]  /*53d0*/  ULDC UR5, c[0x0][0x33c] ;  /* 0x0000cf0000057ab9 */ /* 0x000fd00000000800 */
        /* <DEDUP_REMOVED lines=9> */
.L_x_14:
        /* <DEDUP_REMOVED lines=13> */
[----:B------:R-:W-:Y:S02]  /*5540*/  LOP3.LUT R0, R9, 0x3, RZ, 0xc0, !PT ;  /* 0x0000000309007812 */ /* 0x000fe400078ec0ff */
[----:B------:R-:W-:Y:S02]  /*5550*/  IADD3.X R11, RZ, UR11, RZ, P2, !PT ;  /* 0x0000000bff0b7c10 */ /* 0x000fe400097fe4ff */
[----:B------:R-:W-:Y:S02]  /*5560*/  IADD3.X R15, RZ, UR9, RZ, P1, !PT ;  /* 0x00000009ff0f7c10 */ /* 0x000fe40008ffe4ff */
[----:B------:R-:W-:Y:S02]  /*5570*/  ISETP.NE.AND P0, PT, R0, RZ, PT ;  /* 0x000000ff0000720c */ /* 0x000fe40003f05270 */
[----:B------:R-:W-:Y:S01]  /*5580*/  MOV R7, RZ ;  /* 0x000000ff00077202 */ /* 0x000fe20000000f00 */
[----:B------:R-:W-:Y:S10]  /*5590*/  @!P4 BRA `(.L_x_16) ;  /* 0x000000040000c947 */ /* 0x000ff40003800000 */
[----:B------:R-:W0:Y:S01]  /*55a0*/  LDC R4, c[0x0][0x494] ;  /* 0x00012500ff047b82 */ /* 0x000e220000000800 */
[----:B------:R-:W-:Y:S01]  /*55b0*/  HFMA2.MMA R2, -RZ, RZ, 0, 0 ;  /* 0x00000000ff027435 */ /* 0x000fe200000001ff */
[----:B------:R-:W-:Y:S02]  /*55c0*/  IADD3 R8, R9, -R0, RZ ;  /* 0x8000000009087210 */ /* 0x000fe40007ffe0ff */
[----:B------:R-:W-:Y:S02]  /*55d0*/  MOV R18, R14 ;  /* 0x0000000e00127202 */ /* 0x000fe40000000f00 */
[----:B------:R-:W-:Y:S02]  /*55e0*/  MOV R19, R15 ;  /* 0x0000000f00137202 */ /* 0x000fe40000000f00 */
[----:B------:R-:W1:Y:S01]  /*55f0*/  LDC R5, c[0x0][0x498] ;  /* 0x00012600ff057b82 */ /* 0x000e620000000800 */
[----:B------:R-:W-:-:S07]  /*5600*/  MOV R7, RZ ;  /* 0x000000ff00077202 */ /* 0x000fce0000000f00 */
.L_x_17:
        /* <DEDUP_REMOVED lines=42> */
[----:B------:R-:W-:Y:S01]  /*58b0*/  SHF.L.U32 R19, R19, 0x10, RZ ;  /* 0x0000001013137819 */ /* 0x000fe200000006ff */
[----:B0-----:R-:W-:-:S04]  /*58c0*/  IMAD.U32 R16, R20, 0x10000, RZ ;  /* 0x0001000014107824 */ /* 0x001fc800078e00ff */
[----:B------:R-:W-:Y:S01]  /*58d0*/  FMUL.FTZ R18, R19, R18 ;  /* 0x0000001213127220 */ /* 0x000fe20000410000 */
[----:B-1----:R-:W-:-:S05]  /*58e0*/  SHF.L.U32 R9, R6, 0x10, RZ ;  /* 0x0000001006097819 */ /* 0x002fca00000006ff */
        /* <DEDUP_REMOVED lines=11> */
.L_x_16:
        /* <DEDUP_REMOVED lines=39> */
[----:B----4-:R-:W-:Y:S01]  /*5c10*/  @P0 SHF.L.U32 R2, R14, 0x10, RZ ;  /* 0x000000100e020819 */ /* 0x010fe200000006ff */
[----:B-----5:R-:W-:-:S04]  /*5c20*/  @P0 IMAD.U32 R7, R10, 0x10000, RZ ;  /* 0x000100000a070824 */ /* 0x020fc800078e00ff */
        /* <DEDUP_REMOVED lines=11> */
.L_x_15:
[----:B------:R-:W-:-:S07]  /*5ce0*/  IADD3 R3, R3, 0x80, RZ ;  /* 0x0000008003037810 */ /* 0x000fce0007ffe0ff */
.L_x_8:
        /* <DEDUP_REMOVED lines=84> */
[----:B------:R-:W-:-:S04]  /*6230*/  ULDC UR5, c[0x0][0x384] ;  /* 0x0000e10000057ab9 */ /* 0x000fc80000000800 */
[----:B------:R-:W-:-:S04]  /*6240*/  IMAD.MOV R4, RZ, RZ, -R7 ;  /* 0x000000ffff047224 */ /* 0x000fc800078e0a07 */
        /* <DEDUP_REMOVED lines=270> */
.L_x_19:
        /* <DEDUP_REMOVED lines=21> */
[----:B------:R-:W-:Y:S01]  /*7480*/  BSSY B2, `(.L_x_21) ;  /* 0x000003f000027945 */ /* 0x000fe20003800000 */
[----:B------:R-:W-:Y:S02]  /*7490*/  IADD3 R8, R9, -R0, RZ ;  /* 0x8000000009087210 */ /* 0x000fe40007ffe0ff */
[----:B------:R-:W-:Y:S02]  /*74a0*/  MOV R18, R14 ;  /* 0x0000000e00127202 */ /* 0x000fe40000000f00 */
[----:B------:R-:W-:Y:S01]  /*74b0*/  MOV R19, R15 ;  /* 0x0000000f00137202 */ /* 0x000fe20000000f00 */
[----:B------:R-:W1:Y:S01]  /*74c0*/  LDC R5, c[0x0][0x498] ;  /* 0x00012600ff057b82 */ /* 0x000e620000000800 */
[----:B------:R-:W-:-:S07]  /*74d0*/  MOV R7, RZ ;  /* 0x000000ff00077202 */ /* 0x000fce0000000f00 */
.L_x_22:
        /* <DEDUP_REMOVED lines=41> */
[----:B------:R-:W-:Y:S01]  /*7770*/  SHF.L.U32 R18, R18, 0x10, RZ ;  /* 0x0000001012127819 */ /* 0x000fe200000006ff */
[----:B------:R-:W-:Y:S01]  /*7780*/  IMAD.U32 R19, R19, 0x10000, RZ ;  /* 0x0001000013137824 */ /* 0x000fe200078e00ff */
[----:B0-----:R-:W-:-:S03]  /*7790*/  SHF.L.U32 R16, R20, 0x10, RZ ;  /* 0x0000001014107819 */ /* 0x001fc600000006ff */
        /* <DEDUP_REMOVED lines=13> */
[----:B------:R-:W-:Y:S05]  /*7870*/  BSYNC B2 ;  /* 0x0000000000027941 */ /* 0x000fea0003800000 */
.L_x_21:
[----:B------:R-:W-:Y:S05]  /*7880*/  @!P0 BRA `(.L_x_20) ;  /* 0x0000000000cc8947 */ /* 0x000fea0003800000 */
[----:B------:R-:W-:Y:S01]  /*7890*/  ULDC UR5, c[0x0][0x494] ;  /* 0x0001250000057ab9 */ /* 0x000fe20000000800 */
[----:B------:R-:W-:Y:S01]  /*78a0*/  ULDC UR8, c[0x0][0x498] ;  /* 0x0001260000087ab9 */ /* 0x000fe20000000800 */
[C---:B------:R-:W-:Y:S01]  /*78b0*/  IMAD R17, R7.reuse, UR5, RZ ;  /* 0x0000000507117c24 */ /* 0x040fe2000f8e02ff */
[----:B------:R-:W3:Y:S01]  /*78c0*/  LDG.E.U16 R4, desc[UR6][R12.64] ;  /* 0x000000060c047981 */ /* 0x000ee2000c1e1500 */
[----:B------:R-:W-:Y:S02]  /*78d0*/  IMAD R19, R7, UR8, RZ ;  /* 0x0000000807137c24 */ /* 0x000fe4000f8e02ff */
[----:B------:R-:W-:-:S04]  /*78e0*/  IMAD.WIDE R6, R17, 0x2, R14 ;  /* 0x0000000211067825 */ /* 0x000fc800078e020e */
[----:B------:R-:W-:Y:S02]  /*78f0*/  IMAD.WIDE R8, R19, 0x2, R10 ;  /* 0x0000000213087825 */ /* 0x000fe400078e020a */
[----:B------:R-:W4:Y:S04]  /*7900*/  LDG.E.U16.CONSTANT R6, desc[UR6][R6.64] ;  /* 0x0000000606067981 */ /* 0x000f28000c1e9500 */
[----:B------:R-:W5:Y:S01]  /*7910*/  LDG.E.U16.CONSTANT R8, desc[UR6][R8.64] ;  /* 0x0000000608087981 */ /* 0x000f62000c1e9500 */
[----:B------:R-:W-:Y:S02]  /*7920*/  ISETP.NE.AND P0, PT, R0, 0x1, PT ;  /* 0x000000010000780c */ /* 0x000fe40003f05270 */
[----:B----4-:R-:W-:Y:S02]  /*7930*/  SHF.L.U32 R2, R6, 0x10, RZ ;  /* 0x0000001006027819 */ /* 0x010fe400000006ff */
[----:B-----5:R-:W-:-:S05]  /*7940*/  SHF.L.U32 R5, R8, 0x10, RZ ;  /* 0x0000001008057819 */ /* 0x020fca00000006ff */
        /* <DEDUP_REMOVED lines=8> */
[----:B------:R-:W-:Y:S02]  /*79d0*/  IADD3 R17, R17, UR5, RZ ;  /* 0x0000000511117c10 */ /* 0x000fe4000fffe0ff */
[----:B------:R-:W-:Y:S02]  /*79e0*/  IADD3 R19, R19, UR8, RZ ;  /* 0x0000000813137c10 */ /* 0x000fe4000fffe0ff */
[----:B------:R-:W-:Y:S01]  /*79f0*/  ISETP.NE.AND P0, PT, R0, 0x2, PT ;  /* 0x000000020000780c */ /* 0x000fe20003f05270 */
[----:B------:R-:W-:-:S04]  /*7a00*/  IMAD.WIDE R6, R17, 0x2, R14 ;  /* 0x0000000211067825 */ /* 0x000fc800078e020e */
[C---:B------:R-:W-:Y:S02]  /*7a10*/  IMAD.WIDE R8, R19.reuse, 0x2, R10 ;  /* 0x0000000213087825 */ /* 0x040fe400078e020a */
[----:B------:R-:W3:Y:S04]  /*7a20*/  LDG.E.U16.CONSTANT R6, desc[UR6][R6.64] ;  /* 0x0000000606067981 */ /* 0x000ee8000c1e9500 */
[----:B------:R-:W4:Y:S02]  /*7a30*/  LDG.E.U16.CONSTANT R8, desc[UR6][R8.64] ;  /* 0x0000000608087981 */ /* 0x000f24000c1e9500 */
[----:B------:R-:W-:Y:S02]  /*7a40*/  @P0 IADD3 R19, R19, UR8, RZ ;  /* 0x0000000813130c10 */ /* 0x000fe4000fffe0ff */
[----:B------:R-:W-:-:S03]  /*7a50*/  @P0 IADD3 R17, R17, UR5, RZ ;  /* 0x0000000511110c10 */ /* 0x000fc6000fffe0ff */
[----:B------:R-:W-:-:S04]  /*7a60*/  @P0 IMAD.WIDE R10, R19, 0x2, R10 ;  /* 0x00000002130a0825 */ /* 0x000fc800078e020a */
[----:B------:R-:W-:Y:S02]  /*7a70*/  @P0 IMAD.WIDE R14, R17, 0x2, R14 ;  /* 0x00000002110e0825 */ /* 0x000fe400078e020e */
[----:B------:R-:W5:Y:S04]  /*7a80*/  @P0 LDG.E.U16.CONSTANT R10, desc[UR6][R10.64] ;  /* 0x000000060a0a0981 */ /* 0x000f68000c1e9500 */
[----:B------:R-:W2:Y:S01]  /*7a90*/  @P0 LDG.E.U16.CONSTANT R14, desc[UR6][R14.64] ;  /* 0x000000060e0e0981 */ /* 0x000ea2000c1e9500 */
[----:B0-----:R-:W-:Y:S02]  /*7aa0*/  SHF.L.U32 R5, R5, 0x10, RZ ;  /* 0x0000001005057819 */ /* 0x001fe400000006ff */
[----:B---3--:R-:W-:Y:S02]  /*7ab0*/  SHF.L.U32 R0, R6, 0x10, RZ ;  /* 0x0000001006007819 */ /* 0x008fe400000006ff */
[----:B----4-:R-:W-:-:S05]  /*7ac0*/  SHF.L.U32 R17, R8, 0x10, RZ ;  /* 0x0000001008117819 */ /* 0x010fca00000006ff */
[----:B------:R-:W-:-:S06]  /*7ad0*/  FMUL.FTZ R0, R0, R17 ;  /* 0x0000001100007220 */ /* 0x000fcc0000410000 */
[----:B------:R-:W0:Y:S01]  /*7ae0*/  F2F.BF16.F32 R0, R0 ;  /* 0x0000000000007304 */ /* 0x000e220000202000 */
[----:B-----5:R-:W-:Y:S01]  /*7af0*/  @P0 SHF.L.U32 R7, R10, 0x10, RZ ;  /* 0x000000100a070819 */ /* 0x020fe200000006ff */
[----:B--2---:R-:W-:-:S04]  /*7b00*/  @P0 IMAD.U32 R2, R14, 0x10000, RZ ;  /* 0x000100000e020824 */ /* 0x004fc800078e00ff */
[----:B------:R-:W-:Y:S01]  /*7b10*/  @P0 FMUL.FTZ R7, R2, R7 ;  /* 0x0000000702070220 */ /* 0x000fe20000410000 */
[----:B0-----:R-:W-:-:S05]  /*7b20*/  SHF.L.U32 R2, R0, 0x10, RZ ;  /* 0x0000001000027819 */ /* 0x001fca00000006ff */
[----:B------:R-:W0:Y:S01]  /*7b30*/  @P0 F2F.BF16.F32 R7, R7 ;  /* 0x0000000700070304 */ /* 0x000e220000202000 */
[----:B------:R-:W-:-:S07]  /*7b40*/  FADD.FTZ R2, R5, R2 ;  /* 0x0000000205027221 */ /* 0x000fce0000010000 */
[----:B------:R-:W1:Y:S01]  /*7b50*/  F2F.BF16.F32 R9, R2 ;  /* 0x0000000200097304 */ /* 0x000e620000202000 */
[----:B0-----:R-:W-:Y:S02]  /*7b60*/  @P0 SHF.L.U32 R5, R7, 0x10, RZ ;  /* 0x0000001007050819 */ /* 0x001fe400000006ff */
[----:B-1----:R-:W-:-:S05]  /*7b70*/  @P0 SHF.L.U32 R4, R9, 0x10, RZ ;  /* 0x0000001009040819 */ /* 0x002fca00000006ff */
[----:B------:R-:W-:Y:S01]  /*7b80*/  @P0 FADD.FTZ R4, R4, R5 ;  /* 0x0000000504040221 */ /* 0x000fe20000010000 */
[----:B------:R1:W-:Y:S04]  /*7b90*/  STG.E.U16 desc[UR6][R12.64], R9 ;  /* 0x000000090c007986 */ /* 0x0003e8000c101506 */
[----:B------:R-:W-:-:S05]  /*7ba0*/  @P0 F2FP.BF16.F32.PACK_AB R4, RZ, R4 ;  /* 0x00000004ff04023e */ /* 0x000fca00000010ff */
[----:B------:R1:W-:Y:S02]  /*7bb0*/  @P0 STG.E.U16 desc[UR6][R12.64], R4 ;  /* 0x000000040c000986 */ /* 0x0003e4000c101506 */
.L_x_20:
[----:B------:R-:W-:-:S07]  /*7bc0*/  IADD3 R3, R3, 0x80, RZ ;  /* 0x0000008003037810 */ /* 0x000fce0007ffe0ff */
.L_x_13:
        /* <DEDUP_REMOVED lines=356> */
.L_x_24:
[----:B------:R-:W0:Y:S02]  /*9210*/  LDC R0, c[0x0][0x490] ;  /* 0x00012400ff007b82 */ /* 0x000e240000000800 */
[----:B0-----:R-:W-:-:S13]  /*9220*/  ISETP.GE.AND P0, PT, R0, 0x1, PT ;  /* 0x000000010000780c */ /* 0x001fda0003f06270 */
[----:B------:R-:W-:Y:S05]  /*9230*/  @!P0 BRA `(.L_x_25) ;  /* 0x0000000800188947 */ /* 0x000fea0003800000 */
[----:B------:R-:W-:Y:S01]  /*9240*/  VIMNMX R9, R0, 0x1, !PT ;  /* 0x0000000100097848 */ /* 0x000fe20007fe0100 */
[----:B------:R-:W-:Y:S01]  /*9250*/  ULDC.64 UR8, c[0x0][0x480] ;  /* 0x0001200000087ab9 */ /* 0x000fe20000000a00 */
[----:B------:R-:W-:Y:S01]  /*9260*/  ULDC.64 UR10, c[0x0][0x488] ;  /* 0x00012200000a7ab9 */ /* 0x000fe20000000a00 */
[----:B------:R-:W-:Y:S01]  /*9270*/  ULDC.64 UR12, c[0x0][0x478] ;  /* 0x00011e00000c7ab9 */ /* 0x000fe20000000a00 */
[----:B------:R-:W-:Y:S01]  /*9280*/  IADD3 R10, P2, R10, UR10, RZ ;  /* 0x0000000a0a0a7c10 */ /* 0x000fe2000ff5e0ff */
[----:B------:R-:W-:Y:S01]  /*9290*/  VIADD R0, R9, 0xffffffff ;  /* 0xffffffff09007836 */ /* 0x000fe20000000000 */
[----:B------:R-:W-:Y:S01]  /*92a0*/  IADD3 R12, P3, R12, UR12, RZ ;  /* 0x0000000c0c0c7c10 */ /* 0x000fe2000ff7e0ff */
[----:B------:R-:W-:Y:S01]  /*92b0*/  HFMA2.MMA R7, -RZ, RZ, 0, 0 ;  /* 0x00000000ff077435 */ /* 0x000fe200000001ff */
[----:B------:R-:W-:Y:S02]  /*92c0*/  IADD3 R14, P1, R14, UR8, RZ ;  /* 0x000000080e0e7c10 */ /* 0x000fe4000ff3e0ff */
[----:B------:R-:W-:-:S02]  /*92d0*/  ISETP.GE.U32.AND P4, PT, R0, 0x3, PT ;  /* 0x000000030000780c */ /* 0x000fc40003f86070 */
[----:B------:R-:W-:Y:S02]  /*92e0*/  LOP3.LUT R0, R9, 0x3, RZ, 0xc0, !PT ;  /* 0x0000000309007812 */ /* 0x000fe400078ec0ff */
[----:B------:R-:W-:Y:S02]  /*92f0*/  IADD3.X R11, RZ, UR11, RZ, P2, !PT ;  /* 0x0000000bff0b7c10 */ /* 0x000fe400097fe4ff */
[----:B------:R-:W-:Y:S02]  /*9300*/  IADD3.X R13, RZ, UR13, RZ, P3, !PT ;  /* 0x0000000dff0d7c10 */ /* 0x000fe40009ffe4ff */
[----:B------:R-:W-:Y:S02]  /*9310*/  IADD3.X R15, RZ, UR9, RZ, P1, !PT ;  /* 0x00000009ff0f7c10 */ /* 0x000fe40008ffe4ff */
[----:B------:R-:W-:-:S03]  /*9320*/  ISETP.NE.AND P0, PT, R0, RZ, PT ;  /* 0x000000ff0000720c */ /* 0x000fc60003f05270 */
[----:B------:R-:W-:Y:S10]  /*9330*/  @!P4 BRA `(.L_x_26) ;  /* 0x000000040008c947 */ /* 0x000ff40003800000 */
[----:B------:R-:W0:Y:S01]  /*9340*/  LDC R4, c[0x0][0x494] ;  /* 0x00012500ff047b82 */ /* 0x000e220000000800 */
[----:B------:R-:W-:Y:S01]  /*9350*/  BSSY B2, `(.L_x_26) ;  /* 0x0000040000027945 */ /* 0x000fe20003800000 */
[----:B------:R-:W-:Y:S02]  /*9360*/  IADD3 R8, R9, -R0, RZ ;  /* 0x8000000009087210 */ /* 0x000fe40007ffe0ff */
[----:B------:R-:W-:Y:S02]  /*9370*/  MOV R18, R14 ;  /* 0x0000000e00127202 */ /* 0x000fe40000000f00 */
[----:B------:R-:W-:Y:S02]  /*9380*/  MOV R19, R15 ;  /* 0x0000000f00137202 */ /* 0x000fe40000000f00 */
[----:B------:R-:W1:Y:S01]  /*9390*/  LDC R5, c[0x0][0x498] ;  /* 0x00012600ff057b82 */ /* 0x000e620000000800 */
[----:B------:R-:W-:Y:S02]  /*93a0*/  MOV R2, RZ ;  /* 0x000000ff00027202 */ /* 0x000fe40000000f00 */
[----:B------:R-:W-:-:S07]  /*93b0*/  MOV R7, RZ ;  /* 0x000000ff00077202 */ /* 0x000fce0000000f00 */
.L_x_27:
        /* <DEDUP_REMOVED lines=58> */
.L_x_26:
        /* <DEDUP_REMOVED lines=25> */
[----:B------:R-:W-:Y:S02]  /*98f0*/  IMAD.WIDE R8, R19, 0x2, R10 ;  /* 0x0000000213087825 */ /* 0x000fe400078e020a */
        /* <DEDUP_REMOVED lines=9> */
[----:B---3--:R-:W-:Y:S01]  /*9990*/  SHF.L.U32 R0, R6, 0x10, RZ ;  /* 0x0000001006007819 */ /* 0x008fe200000006ff */
[----:B----4-:R-:W-:-:S04]  /*99a0*/  IMAD.U32 R17, R8, 0x10000, RZ ;  /* 0x0001000008117824 */ /* 0x010fc800078e00ff */
[----:B------:R-:W-:-:S06]  /*99b0*/  FMUL.FTZ R0, R0, R17 ;  /* 0x0000001100007220 */ /* 0x000fcc0000410000 */
[----:B------:R-:W0:Y:S01]  /*99c0*/  F2F.BF16.F32 R0, R0 ;  /* 0x0000000000007304 */ /* 0x000e220000202000 */
[----:B-----5:R-:W-:Y:S02]  /*99d0*/  @P0 SHF.L.U32 R2, R14, 0x10, RZ ;  /* 0x000000100e020819 */ /* 0x020fe400000006ff */
[----:B--2---:R-:W-:-:S05]  /*99e0*/  @P0 SHF.L.U32 R7, R10, 0x10, RZ ;  /* 0x000000100a070819 */ /* 0x004fca00000006ff */
        /* <DEDUP_REMOVED lines=11> */
.L_x_25:
[----:B------:R-:W-:-:S07]  /*9aa0*/  IADD3 R3, R3, 0x80, RZ ;  /* 0x0000008003037810 */ /* 0x000fce0007ffe0ff */
.L_x_18:
[----:B------:R-:W-:-:S13]  /*9ab0*/  ISETP.GE.AND P0, PT, R3, UR4, PT ;  /* 0x0000000403007c0c */ /* 0x000fda000bf06270 */
[----:B------:R-:W-:Y:S05]  /*9ac0*/  @P0 BREAK B0 ;  /* 0x0000000000000942 */ /* 0x000fea0003800000 */
        /* <DEDUP_REMOVED lines=354> */
[----:B------:R-:W-:-:S07]  /*b0f0*/  IMAD R10, R7, UR5, R10 ;  /* 0x00000005070a7c24 */ /* 0x000fce000f8e020a */
.L_x_29:
        /* <DEDUP_REMOVED lines=10> */
[----:B------:R-:W-:-:S02]  /*b1a0*/  IADD3 R12, P3, R12, UR12, RZ ;  /* 0x0000000c0c0c7c10 */ /* 0x000fc4000ff7e0ff */
[----:B------:R-:W-:Y:S02]  /*b1b0*/  IADD3 R14, P1, R14, UR8, RZ ;  /* 0x000000080e0e7c10 */ /* 0x000fe4000ff3e0ff */
[----:B------:R-:W-:Y:S02]  /*b1c0*/  LOP3.LUT R0, R9, 0x3, RZ, 0xc0, !PT ;  /* 0x0000000309007812 */ /* 0x000fe400078ec0ff */
[----:B------:R-:W-:Y:S02]  /*b1d0*/  IADD3.X R11, RZ, UR11, RZ, P2, !PT ;  /* 0x0000000bff0b7c10 */ /* 0x000fe400097fe4ff */
[----:B------:R-:W-:Y:S02]  /*b1e0*/  IADD3.X R13, RZ, UR13, RZ, P3, !PT ;  /* 0x0000000dff0d7c10 */ /* 0x000fe40009ffe4ff */
[----:B------:R-:W-:Y:S02]  /*b1f0*/  IADD3.X R15, RZ, UR9, RZ, P1, !PT ;  /* 0x00000009ff0f7c10 */ /* 0x000fe40008ffe4ff */
[----:B------:R-:W-:-:S02]  /*b200*/  ISETP.NE.AND P0, PT, R0, RZ, PT ;  /* 0x000000ff0000720c */ /* 0x000fc40003f05270 */
        /* <DEDUP_REMOVED lines=10> */
.L_x_32:
        /* <DEDUP_REMOVED lines=58> */
.L_x_31:
        /* <DEDUP_REMOVED lines=43> */
[----:B------:R-:W-:Y:S01]  /*b900*/  FADD.FTZ R2, R5, R2 ;  /* 0x0000000205027221 */ /* 0x000fe20000010000 */
[----:B------:R-:W0:Y:S08]  /*b910*/  @P0 F2F.BF16.F32 R7, R7 ;  /* 0x0000000700070304 */ /* 0x000e300000202000 */
[----:B------:R-:W1:Y:S01]  /*b920*/  F2F.BF16.F32 R9, R2 ;  /* 0x0000000200097304 */ /* 0x000e620000202000 */
[----:B0-----:R-:W-:-:S02]  /*b930*/  @P0 SHF.L.U32 R5, R7, 0x10, RZ ;  /* 0x0000001007050819 */ /* 0x001fc400000006ff */
[----:B-1----:R-:W-:-:S05]  /*b940*/  @P0 SHF.L.U32 R4, R9, 0x10, RZ ;  /* 0x0000001009040819 */ /* 0x002fca00000006ff */
[----:B------:R-:W-:Y:S01]  /*b950*/  @P0 FADD.FTZ R4, R4, R5 ;  /* 0x0000000504040221 */ /* 0x000fe20000010000 */
[----:B------:R1:W-:Y:S04]  /*b960*/  STG.E.U16 desc[UR6][R12.64], R9 ;  /* 0x000000090c007986 */ /* 0x0003e8000c101506 */
[----:B------:R-:W-:-:S05]  /*b970*/  @P0 F2FP.BF16.F32.PACK_AB R4, RZ, R4 ;  /* 0x00000004ff04023e */ /* 0x000fca00000010ff */
[----:B------:R1:W-:Y:S02]  /*b980*/  @P0 STG.E.U16 desc[UR6][R12.64], R4 ;  /* 0x000000040c000986 */ /* 0x0003e4000c101506 */
.L_x_30:
[----:B------:R-:W-:-:S07]  /*b990*/  IADD3 R3, R3, 0x80, RZ ;  /* 0x0000008003037810 */ /* 0x000fce0007ffe0ff */
.L_x_23:
[----:B------:R-:W-:-:S13]  /*b9a0*/  ISETP.GE.AND P0, PT, R3, UR4, PT ;  /* 0x0000000403007c0c */ /* 0x000fda000bf06270 */
[----:B------:R-:W-:Y:S05]  /*b9b0*/  @P0 BREAK B0 ;  /* 0x0000000000000942 */ /* 0x000fea0003800000 */
[----:B------:R-:W-:Y:S05]  /*b9c0*/  @P0 BRA `(.L_x_28) ;  /* 0x0000001c00b40947 */ /* 0x000fea0003800000 */
[----:B------:R-:W-:Y:S05]  /*b9d0*/  BSYNC B0 ;  /* 0x0000000000007941 */ /* 0x000fea0003800000 */
.L_x_7:
        /* <DEDUP_REMOVED lines=354> */
.L_x_33:
        /* <DEDUP_REMOVED lines=27> */
.L_x_36:
        /* <DEDUP_REMOVED lines=58> */
.L_x_35:
        /* <DEDUP_REMOVED lines=52> */
.L_x_34:
[----:B------:R-:W-:-:S07]  /*d890*/  IADD3 R3, R3, 0x80, RZ ;  /* 0x0000008003037810 */ /* 0x000fce0007ffe0ff */
.L_x_28:
[----:B------:R-:W-:Y:S05]  /*d8a0*/  BSYNC B1 ;  /* 0x0000000000017941 */ /* 0x000fea0003800000 */
.L_x_6:
[----:B------:R-:W-:Y:S05]  /*d8b0*/  WARPSYNC.ALL ;  /* 0x0000000000007948 */ /* 0x000fea0003800000 */
[----:B------:R-:W-:-:S13]  /*d8c0*/  ISETP.GE.AND P0, PT, R3, UR4, PT ;  /* 0x0000000403007c0c */ /* 0x000fda000bf06270 */
[----:B------:R-:W-:Y:S05]  /*d8d0*/  @P0 EXIT ;  /* 0x000000000000094d */ /* 0x000fea0003800000 */
[----:B------:R-:W3:Y:S01]  /*d8e0*/  LDC R0, c[0x0][0x218] ;  /* 0x00008600ff007b82 */ /* 0x000ee20000000800 */
[----:B------:R-:W-:Y:S01]  /*d8f0*/  HFMA2.MMA R2, -RZ, RZ, 0, 0 ;  /* 0x00000000ff027435 */ /* 0x000fe200000001ff */
[----:B------:R-:W-:Y:S01]  /*d900*/  MOV R6, RZ ;  /* 0x000000ff00067202 */ /* 0x000fe20000000f00 */
[----:B-1----:R-:W-:Y:S01]  /*d910*/  HFMA2.MMA R4, -RZ, RZ, 0, 0 ;  /* 0x00000000ff047435 */ /* 0x002fe200000001ff */
[----:B---3--:R-:W-:-:S13]  /*d920*/  ISETP.NE.AND P0, PT, R0, RZ, PT ;  /* 0x000000ff0000720c */ /* 0x008fda0003f05270 */
[----:B------:R-:W-:Y:S05]  /*d930*/  @!P0 BRA `(.L_x_37) ;  /* 0x0000001400708947 */ /* 0x000fea0003800000 */
[----:B------:R-:W-:Y:S01]  /*d940*/  MOV R2, RZ ;  /* 0x000000ff00027202 */ /* 0x000fe20000000f00 */
[----:B------:R-:W-:Y:S01]  /*d950*/  ULDC.64 UR4, c[0x0][0x220] ;  /* 0x0000880000047ab9 */ /* 0x000fe20000000a00 */
[----:B------:R-:W-:Y:S01]  /*d960*/  ISETP.NE.AND P0, PT, R0, 0x1, PT ;  /* 0x000000010000780c */ /* 0x000fe20003f05270 */
[----:B------:R-:W-:Y:S02]  /*d970*/  ULDC UR8, c[0x0][0x350] ;  /* 0x0000d40000087ab9 */ /* 0x000fe40000000800 */
[----:B------:R-:W-:Y:S01]  /*d980*/  IMAD.HI.U32 R8, R3, UR4, R2 ;  /* 0x0000000403087c27 */ /* 0x000fe2000f8e0002 */
[----:B------:R-:W-:-:S04]  /*d990*/  ULDC UR4, c[0x0][0x21c] ;  /* 0x0000870000047ab9 */ /* 0x000fc80000000800 */
[----:B0-2---:R-:W-:-:S04]  /*d9a0*/  SHF.R.U32.HI R9, RZ, UR5, R8 ;  /* 0x00000005ff097c19 */ /* 0x005fc80008011608 */
[----:B------:R-:W-:-:S05]  /*d9b0*/  IADD3 R2, -R9, RZ, RZ ;  /* 0x000000ff09027210 */ /* 0x000fca0007ffe1ff */
[----:B------:R-:W-:Y:S01]  /*d9c0*/  IMAD R2, R2, UR4, R3 ;  /* 0x0000000402027c24 */ /* 0x000fe2000f8e0203 */
[----:B------:R-:W-:-:S03]  /*d9d0*/  ULDC.64 UR4, c[0x0][0x348] ;  /* 0x0000d20000047ab9 */ /* 0x000fc60000000a00 */
        /* <DEDUP_REMOVED lines=22> */
[----:B------:R-:W-:Y:S01]  /*db40*/  IMAD.HI.U32 R8, R11, UR4, R10 ;  /* 0x000000040b087c27 */ /* 0x000fe2000f8e000a */
[----:B------:R-:W-:-:S04]  /*db50*/  ULDC UR4, c[0x0][0x234] ;  /* 0x00008d0000047ab9 */ /* 0x000fc80000000800 */
[----:B------:R-:W-:-:S04]  /*db60*/  SHF.R.U32.HI R9, RZ, UR5, R8 ;  /* 0x00000005ff097c19 */ /* 0x000fc80008011608 */
        /* <DEDUP_REMOVED lines=312> */
[----:B------:R-:W-:-:S07]  /*eef0*/  IMAD R2, R11, UR8, R2 ;  /* 0x000000080b027c24 */ /* 0x000fce000f8e0202 */
.L_x_37:
[----:B------:R-:W1:Y:S02]  /*ef00*/  LDC R0, c[0x0][0x490] ;  /* 0x00012400ff007b82 */ /* 0x000e640000000800 */
[----:B-1----:R-:W-:-:S13]  /*ef10*/  ISETP.GE.AND P0, PT, R0, 0x1, PT ;  /* 0x000000010000780c */ /* 0x002fda0003f06270 */
[----:B------:R-:W-:Y:S05]  /*ef20*/  @!P0 EXIT ;  /* 0x000000000000894d */ /* 0x000fea0003800000 */
[----:B0-2---:R-:W-:Y:S01]  /*ef30*/  VIMNMX R9, R0, 0x1, !PT ;  /* 0x0000000100097848 */ /* 0x005fe20007fe0100 */
[----:B------:R-:W-:Y:S01]  /*ef40*/  ULDC.64 UR10, c[0x0][0x478] ;  /* 0x00011e00000a7ab9 */ /* 0x000fe20000000a00 */
[----:B------:R-:W-:Y:S01]  /*ef50*/  ULDC.64 UR4, c[0x0][0x480] ;  /* 0x0001200000047ab9 */ /* 0x000fe20000000a00 */
[----:B------:R-:W-:Y:S01]  /*ef60*/  ULDC.64 UR8, c[0x0][0x488] ;  /* 0x0001220000087ab9 */ /* 0x000fe20000000a00 */
[C---:B------:R-:W-:Y:S02]  /*ef70*/  IADD3 R0, R9.reuse, -0x1, RZ ;  /* 0xffffffff09007810 */ /* 0x040fe40007ffe0ff */
[----:B------:R-:W-:Y:S02]  /*ef80*/  IADD3 R4, P3, R4, UR10, RZ ;  /* 0x0000000a04047c10 */ /* 0x000fe4000ff7e0ff */
[----:B------:R-:W-:Y:S02]  /*ef90*/  ISETP.GE.U32.AND P4, PT, R0, 0x3, PT ;  /* 0x000000030000780c */ /* 0x000fe40003f86070 */
[----:B------:R-:W-:Y:S01]  /*efa0*/  IADD3 R2, P2, R2, UR8, RZ ;  /* 0x0000000802027c10 */ /* 0x000fe2000ff5e0ff */
[----:B------:R-:W-:Y:S01]  /*efb0*/  IMAD.X R5, RZ, RZ, UR11, P3 ;  /* 0x0000000bff057e24 */ /* 0x000fe200098e06ff */
[----:B------:R-:W-:Y:S01]  /*efc0*/  IADD3 R6, P1, R6, UR4, RZ ;  /* 0x0000000406067c10 */ /* 0x000fe2000ff3e0ff */
[----:B------:R-:W-:Y:S01]  /*efd0*/  UMOV UR4, URZ ;  /* 0x0000003f00047c82 */ /* 0x000fe20008000000 */
[----:B------:R-:W-:-:S02]  /*efe0*/  LOP3.LUT R0, R9, 0x3, RZ, 0xc0, !PT ;  /* 0x0000000309007812 */ /* 0x000fc400078ec0ff */
[----:B------:R-:W-:Y:S02]  /*eff0*/  IADD3.X R3, RZ, UR9, RZ, P2, !PT ;  /* 0x00000009ff037c10 */ /* 0x000fe400097fe4ff */
[----:B------:R-:W-:Y:S02]  /*f000*/  IADD3.X R7, RZ, UR5, RZ, P1, !PT ;  /* 0x00000005ff077c10 */ /* 0x000fe40008ffe4ff */
[----:B------:R-:W-:Y:S01]  /*f010*/  ISETP.NE.AND P0, PT, R0, RZ, PT ;  /* 0x000000ff0000720c */ /* 0x000fe20003f05270 */
[----:B------:R-:W-:-:S12]  /*f020*/  @!P4 BRA `(.L_x_38) ;  /* 0x000000040000c947 */ /* 0x000fd80003800000 */
[----:B------:R-:W0:Y:S01]  /*f030*/  LDC R21, c[0x0][0x494] ;  /* 0x00012500ff157b82 */ /* 0x000e220000000800 */
[----:B------:R-:W-:Y:S01]  /*f040*/  HFMA2.MMA R20, -RZ, RZ, 0, 0 ;  /* 0x00000000ff147435 */ /* 0x000fe200000001ff */
[----:B------:R-:W-:Y:S01]  /*f050*/  IADD3 R22, R9, -R0, RZ ;  /* 0x8000000009167210 */ /* 0x000fe20007ffe0ff */
[----:B------:R-:W-:Y:S01]  /*f060*/  UMOV UR4, URZ ;  /* 0x0000003f00047c82 */ /* 0x000fe20008000000 */
[----:B------:R-:W-:Y:S02]  /*f070*/  MOV R12, R6 ;  /* 0x00000006000c7202 */ /* 0x000fe40000000f00 */
[----:B------:R-:W-:Y:S02]  /*f080*/  MOV R13, R7 ;  /* 0x00000007000d7202 */ /* 0x000fe40000000f00 */
[----:B------:R-:W1:Y:S05]  /*f090*/  LDC R23, c[0x0][0x498] ;  /* 0x00012600ff177b82 */ /* 0x000e6a0000000800 */
.L_x_39:
[----:B------:R-:W-:Y:S01]  /*f0a0*/  IMAD.WIDE R18, R20, 0x2, R2 ;  /* 0x0000000214127825 */ /* 0x000fe200078e0202 */
[----:B--2---:R2:W3:Y:S04]  /*f0b0*/  LDG.E.U16.CONSTANT R25, desc[UR6][R12.64] ;  /* 0x000000060c197981 */ /* 0x0044e8000c1e9500 */
[----:B------:R4:W5:Y:S01]  /*f0c0*/  LDG.E.U16.CONSTANT R24, desc[UR6][R18.64] ;  /* 0x0000000612187981 */ /* 0x000962000c1e9500 */
[----:B0-----:R-:W-:-:S03]  /*f0d0*/  IMAD.WIDE R14, R21, 0x2, R12 ;  /* 0x00000002150e7825 */ /* 0x001fc600078e020c */
[----:B------:R-:W5:Y:S01]  /*f0e0*/  LDG.E.U16 R26, desc[UR6][R4.64] ;  /* 0x00000006041a7981 */ /* 0x000f62000c1e1500 */
[----:B-1----:R-:W-:-:S03]  /*f0f0*/  IMAD.WIDE R10, R23, 0x2, R18 ;  /* 0x00000002170a7825 */ /* 0x002fc600078e0212 */
[----:B------:R-:W5:Y:S04]  /*f100*/  LDG.E.U16.CONSTANT R27, desc[UR6][R14.64] ;  /* 0x000000060e1b7981 */ /* 0x000f68000c1e9500 */
[----:B------:R-:W5:Y:S01]  /*f110*/  LDG.E.U16.CONSTANT R28, desc[UR6][R10.64] ;  /* 0x000000060a1c7981 */ /* 0x000f62000c1e9500 */
[----:B------:R-:W-:-:S04]  /*f120*/  IMAD.WIDE R8, R21, 0x2, R14 ;  /* 0x0000000215087825 */ /* 0x000fc800078e020e */
[C---:B------:R-:W-:Y:S01]  /*f130*/  IMAD.WIDE R16, R23.reuse, 0x2, R10 ;  /* 0x0000000217107825 */ /* 0x040fe200078e020a */
[----:B------:R-:W5:Y:S04]  /*f140*/  LDG.E.U16.CONSTANT R29, desc[UR6][R8.64] ;  /* 0x00000006081d7981 */ /* 0x000f68000c1e9500 */
[----:B------:R-:W5:Y:S01]  /*f150*/  LDG.E.U16.CONSTANT R10, desc[UR6][R16.64] ;  /* 0x00000006100a7981 */ /* 0x000f62000c1e9500 */
[----:B--2---:R-:W-:-:S04]  /*f160*/  IMAD.WIDE R12, R23, 0x2, R16 ;  /* 0x00000002170c7825 */ /* 0x004fc800078e0210 */
[----:B----4-:R-:W-:Y:S02]  /*f170*/  IMAD.WIDE R18, R21, 0x2, R8 ;  /* 0x0000000215127825 */ /* 0x010fe400078e0208 */
[----:B------:R-:W2:Y:S04]  /*f180*/  LDG.E.U16.CONSTANT R12, desc[UR6][R12.64] ;  /* 0x000000060c0c7981 */ /* 0x000ea8000c1e9500 */
[----:B------:R0:W4:Y:S01]  /*f190*/  LDG.E.U16.CONSTANT R8, desc[UR6][R18.64] ;  /* 0x0000000612087981 */ /* 0x000122000c1e9500 */
[----:B------:R-:W-:-:S04]  /*f1a0*/  IADD3 R22, R22, -0x4, RZ ;  /* 0xfffffffc16167810 */ /* 0x000fc80007ffe0ff */
[----:B------:R-:W-:Y:S01]  /*f1b0*/  ISETP.NE.AND P1, PT, R22, RZ, PT ;  /* 0x000000ff1600720c */ /* 0x000fe20003f25270 */
[----:B------:R-:W-:Y:S01]  /*f1c0*/  UIADD3 UR4, UR4, 0x4, URZ ;  /* 0x0000000404047890 */ /* 0x000fe2000fffe03f */
[----:B0-----:R-:W-:Y:S01]  /*f1d0*/  IMAD.WIDE R18, R21, 0x2, R18 ;  /* 0x0000000215127825 */ /* 0x001fe200078e0212 */
[----:B------:R-:W-:-:S04]  /*f1e0*/  LEA R20, R23, R20, 0x2 ;  /* 0x0000001417147211 */ /* 0x000fc800078e10ff */
[----:B------:R-:W-:Y:S02]  /*f1f0*/  MOV R13, R19 ;  /* 0x00000013000d7202 */ /* 0x000fe40000000f00 */
[----:B---3--:R-:W-:Y:S02]  /*f200*/  SHF.L.U32 R25, R25, 0x10, RZ ;  /* 0x0000001019197819 */ /* 0x008fe400000006ff */
[----:B-----5:R-:W-:-:S05]  /*f210*/  SHF.L.U32 R24, R24, 0x10, RZ ;  /* 0x0000001018187819 */ /* 0x020fca00000006ff */
[----:B------:R-:W-:-:S06]  /*f220*/  FMUL.FTZ R24, R25, R24 ;  /* 0x0000001819187220 */ /* 0x000fcc0000410000 */
[----:B------:R-:W0:Y:S01]  /*f230*/  F2F.BF16.F32 R24, R24 ;  /* 0x0000001800187304 */ /* 0x000e220000202000 */
[----:B------:R-:W-:Y:S02]  /*f240*/  SHF.L.U32 R27, R27, 0x10, RZ ;  /* 0x000000101b1b7819 */ /* 0x000fe400000006ff */
[----:B------:R-:W-:Y:S02]  /*f250*/  SHF.L.U32 R28, R28, 0x10, RZ ;  /* 0x000000101c1c7819 */ /* 0x000fe400000006ff */
        /* <DEDUP_REMOVED lines=14> */
[----:B--2---:R-:W-:-:S02]  /*f340*/  SHF.L.U32 R11, R12, 0x10, RZ ;  /* 0x000000100c0b7819 */ /* 0x004fc400000006ff */
[----:B----4-:R-:W-:Y:S02]  /*f350*/  SHF.L.U32 R8, R8, 0x10, RZ ;  /* 0x0000001008087819 */ /* 0x010fe400000006ff */
[----:B0-----:R-:W-:-:S03]  /*f360*/  SHF.L.U32 R9, R29, 0x10, RZ ;  /* 0x000000101d097819 */ /* 0x001fc600000006ff */
[----:B------:R-:W-:Y:S01]  /*f370*/  FMUL.FTZ R11, R8, R11 ;  /* 0x0000000b080b7220 */ /* 0x000fe20000410000 */
[----:B-1----:R-:W-:-:S05]  /*f380*/  SHF.L.U32 R8, R10, 0x10, RZ ;  /* 0x000000100a087819 */ /* 0x002fca00000006ff */
[----:B------:R-:W-:Y:S01]  /*f390*/  FADD.FTZ R8, R8, R9 ;  /* 0x0000000908087221 */ /* 0x000fe20000010000 */
[----:B------:R-:W0:Y:S08]  /*f3a0*/  F2F.BF16.F32 R11, R11 ;  /* 0x0000000b000b7304 */ /* 0x000e300000202000 */
[----:B------:R-:W1:Y:S01]  /*f3b0*/  F2F.BF16.F32 R8, R8 ;  /* 0x0000000800087304 */ /* 0x000e620000202000 */
[----:B0-----:R-:W-:Y:S01]  /*f3c0*/  SHF.L.U32 R12, R11, 0x10, RZ ;  /* 0x000000100b0c7819 */ /* 0x001fe200000006ff */
[----:B-1----:R-:W-:-:S04]  /*f3d0*/  IMAD.U32 R9, R8, 0x10000, RZ ;  /* 0x0001000008097824 */ /* 0x002fc800078e00ff */
[----:B------:R-:W-:-:S05]  /*f3e0*/  FADD.FTZ R9, R9, R12 ;  /* 0x0000000c09097221 */ /* 0x000fca0000010000 */
[----:B------:R-:W-:-:S05]  /*f3f0*/  F2FP.BF16.F32.PACK_AB R9, RZ, R9 ;  /* 0x00000009ff09723e */ /* 0x000fca00000010ff */
[----:B------:R2:W-:Y:S01]  /*f400*/  STG.E.U16 desc[UR6][R4.64], R9 ;  /* 0x0000000904007986 */ /* 0x0005e2000c101506 */
[----:B------:R-:W-:Y:S01]  /*f410*/  MOV R12, R18 ;  /* 0x00000012000c7202 */ /* 0x000fe20000000f00 */
[----:B------:R-:W-:Y:S06]  /*f420*/  @P1 BRA `(.L_x_39) ;  /* 0xfffffffc001c1947 */ /* 0x000fec000383ffff */
.L_x_38:
[----:B------:R-:W-:Y:S05]  /*f430*/  @!P0 EXIT ;  /* 0x000000000000894d */ /* 0x000fea0003800000 */
[----:B------:R-:W0:Y:S01]  /*f440*/  LDC R8, c[0x0][0x494] ;  /* 0x00012500ff087b82 */ /* 0x000e220000000800 */
[----:B------:R-:W3:Y:S07]  /*f450*/  LDG.E.U16 R16, desc[UR6][R4.64] ;  /* 0x0000000604107981 */ /* 0x000eee000c1e1500 */
[----:B--2---:R-:W1:Y:S01]  /*f460*/  LDC R9, c[0x0][0x498] ;  /* 0x00012600ff097b82 */ /* 0x004e620000000800 */
[----:B0-----:R-:W-:-:S04]  /*f470*/  IMAD R17, R8, UR4, RZ ;  /* 0x0000000408117c24 */ /* 0x001fc8000f8e02ff */
[----:B------:R-:W-:-:S04]  /*f480*/  IMAD.WIDE R10, R17, 0x2, R6 ;  /* 0x00000002110a7825 */ /* 0x000fc800078e0206 */
[----:B-1----:R-:W-:Y:S02]  /*f490*/  IMAD R18, R9, UR4, RZ ;  /* 0x0000000409127c24 */ /* 0x002fe4000f8e02ff */
[----:B------:R-:W2:Y:S02]  /*f4a0*/  LDG.E.U16.CONSTANT R10, desc[UR6][R10.64] ;  /* 0x000000060a0a7981 */ /* 0x000ea4000c1e9500 */
[----:B------:R-:W-:-:S06]  /*f4b0*/  IMAD.WIDE R12, R18, 0x2, R2 ;  /* 0x00000002120c7825 */ /* 0x000fcc00078e0202 */
[----:B------:R-:W4:Y:S01]  /*f4c0*/  LDG.E.U16.CONSTANT R12, desc[UR6][R12.64] ;  /* 0x000000060c0c7981 */ /* 0x000f22000c1e9500 */
[----:B------:R-:W-:Y:S02]  /*f4d0*/  ISETP.NE.AND P0, PT, R0, 0x1, PT ;  /* 0x000000010000780c */ /* 0x000fe40003f05270 */
[----:B--2---:R-:W-:Y:S02]  /*f4e0*/  SHF.L.U32 R14, R10, 0x10, RZ ;  /* 0x000000100a0e7819 */ /* 0x004fe400000006ff */
[----:B----4-:R-:W-:-:S05]  /*f4f0*/  SHF.L.U32 R15, R12, 0x10, RZ ;  /* 0x000000100c0f7819 */ /* 0x010fca00000006ff */
[----:B------:R-:W-:-:S06]  /*f500*/  FMUL.FTZ R14, R14, R15 ;  /* 0x0000000f0e0e7220 */ /* 0x000fcc0000410000 */
[----:B------:R-:W0:Y:S01]  /*f510*/  F2F.BF16.F32 R14, R14 ;  /* 0x0000000e000e7304 */ /* 0x000e220000202000 */
[----:B---3--:R-:W-:Y:S02]  /*f520*/  SHF.L.U32 R15, R16, 0x10, RZ ;  /* 0x00000010100f7819 */ /* 0x008fe400000006ff */
[----:B0-----:R-:W-:-:S05]  /*f530*/  SHF.L.U32 R16, R14, 0x10, RZ ;  /* 0x000000100e107819 */ /* 0x001fca00000006ff */
[----:B------:R-:W-:-:S04]  /*f540*/  FADD.FTZ R15, R15, R16 ;  /* 0x000000100f0f7221 */ /* 0x000fc80000010000 */
[----:B------:R-:W0:Y:S02]  /*f550*/  F2F.BF16.F32 R19, R15 ;  /* 0x0000000f00137304 */ /* 0x000e240000202000 */
[----:B0-----:R0:W-:Y:S01]  /*f560*/  STG.E.U16 desc[UR6][R4.64], R19 ;  /* 0x0000001304007986 */ /* 0x0011e2000c101506 */
[----:B------:R-:W-:Y:S05]  /*f570*/  @!P0 EXIT ;  /* 0x000000000000894d */ /* 0x000fea0003800000 */
[----:B------:R-:W-:Y:S02]  /*f580*/  IADD3 R17, R17, R8, RZ ;  /* 0x0000000811117210 */ /* 0x000fe40007ffe0ff */
[----:B------:R-:W-:-:S03]  /*f590*/  IADD3 R18, R18, R9, RZ ;  /* 0x0000000912127210 */ /* 0x000fc60007ffe0ff */
[----:B------:R-:W-:-:S04]  /*f5a0*/  IMAD.WIDE R10, R17, 0x2, R6 ;  /* 0x00000002110a7825 */ /* 0x000fc800078e0206 */
[----:B------:R-:W-:Y:S02]  /*f5b0*/  IMAD.WIDE R12, R18, 0x2, R2 ;  /* 0x00000002120c7825 */ /* 0x000fe400078e0202 */
[----:B------:R-:W2:Y:S04]  /*f5c0*/  LDG.E.U16.CONSTANT R10, desc[UR6][R10.64] ;  /* 0x000000060a0a7981 */ /* 0x000ea8000c1e9500 */
[----:B------:R-:W3:Y:S01]  /*f5d0*/  LDG.E.U16.CONSTANT R12, desc[UR6][R12.64] ;  /* 0x000000060c0c7981 */ /* 0x000ee2000c1e9500 */
[----:B------:R-:W-:Y:S02]  /*f5e0*/  ISETP.NE.AND P0, PT, R0, 0x2, PT ;  /* 0x000000020000780c */ /* 0x000fe40003f05270 */
[----:B--2---:R-:W-:Y:S02]  /*f5f0*/  SHF.L.U32 R14, R10, 0x10, RZ ;  /* 0x000000100a0e7819 */ /* 0x004fe400000006ff */
[----:B---3--:R-:W-:-:S05]  /*f600*/  SHF.L.U32 R15, R12, 0x10, RZ ;  /* 0x000000100c0f7819 */ /* 0x008fca00000006ff */
[----:B------:R-:W-:Y:S01]  /*f610*/  FMUL.FTZ R14, R14, R15 ;  /* 0x0000000f0e0e7220 */ /* 0x000fe20000410000 */
[----:B------:R-:W-:-:S05]  /*f620*/  SHF.L.U32 R15, R19, 0x10, RZ ;  /* 0x00000010130f7819 */ /* 0x000fca00000006ff */
[----:B------:R-:W1:Y:S02]  /*f630*/  F2F.BF16.F32 R14, R14 ;  /* 0x0000000e000e7304 */ /* 0x000e640000202000 */
[----:B-1----:R-:W-:-:S05]  /*f640*/  SHF.L.U32 R16, R14, 0x10, RZ ;  /* 0x000000100e107819 */ /* 0x002fca00000006ff */
[----:B------:R-:W-:-:S06]  /*f650*/  FADD.FTZ R15, R15, R16 ;  /* 0x000000100f0f7221 */ /* 0x000fcc0000010000 */
[----:B------:R-:W1:Y:S02]  /*f660*/  F2F.BF16.F32 R15, R15 ;  /* 0x0000000f000f7304 */ /* 0x000e640000202000 */
[----:B-1----:R1:W-:Y:S01]  /*f670*/  STG.E.U16 desc[UR6][R4.64], R15 ;  /* 0x0000000f04007986 */ /* 0x0023e2000c101506 */
[----:B------:R-:W-:Y:S05]  /*f680*/  @!P0 EXIT ;  /* 0x000000000000894d */ /* 0x000fea0003800000 */
[----:B------:R-:W-:Y:S02]  /*f690*/  IADD3 R11, R17, R8, RZ ;  /* 0x00000008110b7210 */ /* 0x000fe40007ffe0ff */
[----:B------:R-:W-:-:S03]  /*f6a0*/  IADD3 R9, R18, R9, RZ ;  /* 0x0000000912097210 */ /* 0x000fc60007ffe0ff */
[----:B------:R-:W-:-:S04]  /*f6b0*/  IMAD.WIDE R6, R11, 0x2, R6 ;  /* 0x000000020b067825 */ /* 0x000fc800078e0206 */
[----:B------:R-:W-:Y:S02]  /*f6c0*/  IMAD.WIDE R2, R9, 0x2, R2 ;  /* 0x0000000209027825 */ /* 0x000fe400078e0202 */
[----:B------:R-:W2:Y:S04]  /*f6d0*/  LDG.E.U16.CONSTANT R6, desc[UR6][R6.64] ;  /* 0x0000000606067981 */ /* 0x000ea8000c1e9500 */
[----:B------:R-:W3:Y:S01]  /*f6e0*/  LDG.E.U16.CONSTANT R2, desc[UR6][R2.64] ;  /* 0x0000000602027981 */ /* 0x000ee2000c1e9500 */
[----:B------:R-:W-:Y:S02]  /*f6f0*/  SHF.L.U32 R8, R15, 0x10, RZ ;  /* 0x000000100f087819 */ /* 0x000fe400000006ff */
[----:B--2---:R-:W-:Y:S02]  /*f700*/  SHF.L.U32 R0, R6, 0x10, RZ ;  /* 0x0000001006007819 */ /* 0x004fe400000006ff */
[----:B---3--:R-:W-:-:S05]  /*f710*/  SHF.L.U32 R9, R2, 0x10, RZ ;  /* 0x0000001002097819 */ /* 0x008fca00000006ff */
[----:B------:R-:W-:-:S06]  /*f720*/  FMUL.FTZ R0, R0, R9 ;  /* 0x0000000900007220 */ /* 0x000fcc0000410000 */
[----:B------:R-:W2:Y:S02]  /*f730*/  F2F.BF16.F32 R0, R0 ;  /* 0x0000000000007304 */ /* 0x000ea40000202000 */
[----:B--2---:R-:W-:-:S05]  /*f740*/  SHF.L.U32 R9, R0, 0x10, RZ ;  /* 0x0000001000097819 */ /* 0x004fca00000006ff */
[----:B------:R-:W-:-:S05]  /*f750*/  FADD.FTZ R8, R8, R9 ;  /* 0x0000000908087221 */ /* 0x000fca0000010000 */
[----:B------:R-:W-:-:S05]  /*f760*/  F2FP.BF16.F32.PACK_AB R8, RZ, R8 ;  /* 0x00000008ff08723e */ /* 0x000fca00000010ff */
[----:B------:R-:W-:Y:S01]  /*f770*/  STG.E.U16 desc[UR6][R4.64], R8 ;  /* 0x0000000804007986 */ /* 0x000fe2000c101506 */
[----:B------:R-:W-:Y:S05]  /*f780*/  EXIT ;  /* 0x000000000000794d */ /* 0x000fea0003800000 */
.L_x_40:
[----:B------:R-:W-:-:S00]  /*f790*/  BRA `(.L_x_40) ;  /* 0xfffffffc00fc7947 */ /* 0x000fc0000383ffff */
[----:B------:R-:W-:-:S00]  /*f7a0*/  NOP ;  /* 0x0000000000007918 */ /* 0x000fc00000000000 */
        /* <DEDUP_REMOVED lines=13> */
.L_x_832:


//--------------------- .text._ZN2at6native69_GLOBAL__N__64f4e359_31_FunctionOfAMatrixUtilsKernel_cu_1520ed90_298616_elemwise_kernelILi128ELi8EZNS1_43_compute_linear_combination_internal_kernelIbEEvRNS_14TensorIteratorEiiiEUliE_EEviT1_ --------------------------
	.section	.text._ZN2at6native69_GLOBAL__N__64f4e359_31_FunctionOfAMatrixUtilsKernel_cu_1520ed90_298616_elemwise_kernelILi128ELi8EZNS1_43_compute_linear_combination_internal_kernelIbEEvRNS_14TensorIteratorEiiiEUliE_EEviT1_,"ax",@progbits
	.align	128
.text._ZN2at6native69_GLOBAL__N__64f4e359_31_FunctionOfAMatrixUtilsKernel_cu_1520ed90_298616_elemwise_kernelILi128ELi8EZNS1_43_compute_linear_combination_internal_kernelIbEEvRNS_14TensorIteratorEiiiEUliE_EEviT1_:
        .type           _ZN2at6native69_GLOBAL__N__64f4e359_31_FunctionOfAMatrixUtilsKernel_cu_1520ed90_298616_elemwise_kernelILi128ELi8EZNS1_43_compute_linear_combination_internal_kernelIbEEvRNS_14TensorIteratorEiiiEUliE_EEviT1_,@function
        .size           _ZN2at6native69_GLOBAL__N__64f4e359_31_FunctionOfAMatrixUtilsKernel_cu_1520ed90_298616_elemwise_kernelILi128ELi8EZNS1_43_compute_linear_combination_internal_kernelIbEEvRNS_14TensorIteratorEiiiEUliE_EEviT1_,(.L_x_833 - _ZN2at6native69_GLOBAL__N__64f4e359_31_FunctionOfAMatrixUtilsKernel_cu_1520ed90_298616_elemwise_kernelILi128ELi8EZNS1_43_compute_linear_combination_internal_kernelIbEEvRNS_14TensorIteratorEiiiEUliE_EEviT1_)
        .other          _ZN2at6native69_GLOBAL__N__64f4e359_31_FunctionOfAMatrixUtilsKernel_cu_1520ed90_298616_elemwise_kernelILi128ELi8EZNS1_43_compute_linear_combination_internal_kernelIbEEvRNS_14TensorIteratorEiiiEUliE_EEviT1_,@"STO_CUDA_ENTRY STV_DEFAULT"
_ZN2at6native69_GLOBAL__N__64f4e359_31_FunctionOfAMatrixUtilsKernel_cu_1520ed90_298616_elemwise_kernelILi128ELi8EZNS1_43_compute_linear_combination_internal_kernelIbEEvRNS_14TensorIteratorEiiiEUliE_EEviT1_:
[----:B------:R-:W-:Y:S01]  /*0000*/  LDC R1, c[0x0][0x28] ;  /* 0x00000a00ff017b82 */ /* 0x000fe20000000800 */
[----:B------:R-:W0:Y:S01]  /*0010*/  S2R R15, SR_CTAID.X ;  /* 0x00000000000f7919 */ /* 0x000e220000002500 */
[----:B------:R-:W-:Y:S01]  /*0020*/  ULDC UR6, c[0x0][0x210] ;  /* 0x0000840000067ab9 */ /* 0x000fe20000000800 */
[----:B------:R-:W-:Y:S01]  /*0030*/  ULDC.64 UR4, c[0x0][0x208] ;  /* 0x0000820000047ab9 */ /* 0x000fe20000000a00 */
[----:B------:R-:W-:Y:S01]  /*0040*/  BSSY B0, `(.L_x_41) ;  /* 0x0000200000007945 */ /* 0x000fe20003800000 */
[----:B------:R-:W0:Y:S02]  /*0050*/  S2R R0, SR_TID.X ;  /* 0x0000000000007919 */ /* 0x000e240000002100 */
[----:B0-----:R-:W-:-:S04]  /*0060*/  LEA R15, R15, R0, 0xa ;  /* 0x000000000f0f7211 */ /* 0x001fc800078e50ff */
[----:B------:R-:W-:Y:S01]  /*0070*/  ISETP.GE.AND P0, PT, R15, UR6, PT ;  /* 0x000000060f007c0c */ /* 0x000fe2000bf06270 */
[----:B------:R-:W-:-:S12]  /*0080*/  IMAD.MOV.U32 R3, RZ, RZ, R15 ;  /* 0x000000ffff037224 */ /* 0x000fd800078e000f */
[----:B------:R-:W-:Y:S05]  /*0090*/  @P0 BRA `(.L_x_42) ;  /* 0x0000001c00e80947 */ /* 0x000fea0003800000 */
[----:B------:R-:W0:Y:S01]  /*00a0*/  LDC R8, c[0x0][0x218] ;  /* 0x00008600ff087b82 */ /* 0x000e220000000800 */
[----:B------:R-:W-:Y:S01]  /*00b0*/  HFMA2.MMA R0, -RZ, RZ, 0, 0 ;  /* 0x00000000ff007435 */ /* 0x000fe200000001ff */
[----:B------:R-:W-:Y:S01]  /*00c0*/  IMAD.MOV.U32 R14, RZ, RZ, RZ ;  /* 0x000000ffff0e7224 */ /* 0x000fe200078e00ff */
[----:B------:R-:W-:Y:S02]  /*00d0*/  MOV R2, RZ ;  /* 0x000000ff00027202 */ /* 0x000fe40000000f00 */
[----:B0-----:R-:W-:-:S13]  /*00e0*/  ISETP.NE.AND P0, PT, R8, RZ, PT ;  /* 0x000000ff0800720c */ /* 0x001fda0003f05270 */
[----:B------:R-:W-:Y:S05]  /*00f0*/  @!P0 BRA `(.L_x_43) ;  /* 0x0000001400708947 */ /* 0x000fea0003800000 */
        /* <DEDUP_REMOVED lines=348> */
.L_x_43:
[----:B------:R-:W0:Y:S02]  /*16c0*/  LDC R16, c[0x0][0x490] ;  /* 0x00012400ff107b82 */ /* 0x000e240000000800 */
[----:B0-----:R-:W-:-:S13]  /*16d0*/  ISETP.GE.AND P0, PT, R16, 0x1, PT ;  /* 0x000000011000780c */ /* 0x001fda0003f06270 */
[----:B------:R-:W-:Y:S05]  /*16e0*/  @!P0 BRA `(.L_x_44) ;  /* 0x0000000800508947 */ /* 0x000fea0003800000 */
[----:B------:R-:W-:Y:S02]  /*16f0*/  ULDC.64 UR8, c[0x0][0x478] ;  /* 0x00011e0000087ab9 */ /* 0x000fe40000000a00 */
[----:B------:R-:W-:-:S05]  /*1700*/  IADD3 R2, P0, R2, UR8, RZ ;  /* 0x0000000802027c10 */ /* 0x000fca000ff1e0ff */
[----:B------:R-:W-:-:S05]  /*1710*/  IMAD.X R3, RZ, RZ, UR9, P0 ;  /* 0x00000009ff037e24 */ /* 0x000fca00080e06ff */
[----:B------:R0:W5:Y:S01]  /*1720*/  LDG.E.U8 R19, desc[UR4][R2.64] ;  /* 0x0000000402137981 */ /* 0x000162000c1e1100 */
[----:B------:R-:W-:Y:S01]  /*1730*/  VIMNMX R16, R16, 0x1, !PT ;  /* 0x0000000110107848 */ /* 0x000fe20007fe0100 */
[----:B------:R-:W-:-:S03]  /*1740*/  IMAD.MOV.U32 R18, RZ, RZ, RZ ;  /* 0x000000ffff127224 */ /* 0x000fc600078e00ff */
[C---:B------:R-:W-:Y:S02]  /*1750*/  IADD3 R4, R16.reuse, -0x1, RZ ;  /* 0xffffffff10047810 */ /* 0x040fe40007ffe0ff */
[----:B------:R-:W-:Y:S02]  /*1760*/  LOP3.LUT P0, R17, R16, 0x3, RZ, 0xc0, !PT ;  /* 0x0000000310117812 */ /* 0x000fe4000780c0ff */
[----:B------:R-:W-:-:S13]  /*1770*/  ISETP.GE.U32.AND P1, PT, R4, 0x3, PT ;  /* 0x000000030400780c */ /* 0x000fda0003f26070 */
[----:B0-----:R-:W-:Y:S05]  /*1780*/  @!P1 BRA `(.L_x_45) ;  /* 0x0000000400409947 */ /* 0x001fea0003800000 */
[C---:B------:R-:W-:Y:S01]  /*1790*/  LOP3.LUT R5, R16.reuse, 0x3, RZ, 0xc0, !PT ;  /* 0x0000000310057812 */ /* 0x040fe200078ec0ff */
[----:B------:R-:W-:Y:S01]  /*17a0*/  IMAD.MOV.U32 R18, RZ, RZ, RZ ;  /* 0x000000ffff127224 */ /* 0x000fe200078e00ff */
[----:B------:R-:W-:Y:S01]  /*17b0*/  ULDC UR7, c[0x0][0x494] ;  /* 0x0001250000077ab9 */ /* 0x000fe20000000800 */
[----:B------:R-:W-:Y:S01]  /*17c0*/  ULDC UR10, c[0x0][0x498] ;  /* 0x00012600000a7ab9 */ /* 0x000fe20000000800 */
[----:B------:R-:W-:Y:S01]  /*17d0*/  IADD3 R16, R16, -R5, RZ ;  /* 0x8000000510107210 */ /* 0x000fe20007ffe0ff */
[----:B------:R-:W-:Y:S01]  /*17e0*/  ULDC.64 UR8, c[0x0][0x480] ;  /* 0x0001200000087ab9 */ /* 0x000fe20000000a00 */
[----:B------:R-:W-:-:S05]  /*17f0*/  ULDC.64 UR12, c[0x0][0x488] ;  /* 0x00012200000c7ab9 */ /* 0x000fca0000000a00 */
.L_x_46:
[C---:B------:R-:W-:Y:S02]  /*1800*/  IMAD R7, R18.reuse, UR7, RZ ;  /* 0x0000000712077c24 */ /* 0x040fe4000f8e02ff */
[----:B------:R-:W-:-:S03]  /*1810*/  IMAD R9, R18, UR10, RZ ;  /* 0x0000000a12097c24 */ /* 0x000fc6000f8e02ff */
[----:B------:R-:W-:Y:S02]  /*1820*/  SHF.R.S32.HI R5, RZ, 0x1f, R7 ;  /* 0x0000001fff057819 */ /* 0x000fe40000011407 */
[----:B------:R-:W-:Y:S02]  /*1830*/  IADD3 R4, P1, P2, R7, UR8, R14 ;  /* 0x0000000807047c10 */ /* 0x000fe4000fa3e00e */
[----:B------:R-:W-:Y:S02]  /*1840*/  SHF.R.S32.HI R6, RZ, 0x1f, R9 ;  /* 0x0000001fff067819 */ /* 0x000fe40000011409 */
[----:B------:R-:W-:Y:S02]  /*1850*/  IADD3.X R5, R5, UR9, RZ, P1, P2 ;  /* 0x0000000905057c10 */ /* 0x000fe40008fe44ff */
[C---:B------:R-:W-:Y:S01]  /*1860*/  IADD3 R10, P1, P2, R9.reuse, UR12, R0 ;  /* 0x0000000c090a7c10 */ /* 0x040fe2000fa3e000 */
[----:B------:R-:W-:Y:S01]  /*1870*/  VIADD R9, R9, UR10 ;  /* 0x0000000a09097c36 */ /* 0x000fe20008000000 */
[----:B------:R-:W-:Y:S01]  /*1880*/  IADD3 R7, R7, UR7, RZ ;  /* 0x0000000707077c10 */ /* 0x000fe2000fffe0ff */
[----:B------:R0:W2:Y:S01]  /*1890*/  LDG.E.U8.CONSTANT R20, desc[UR4][R4.64] ;  /* 0x0000000404147981 */ /* 0x0000a2000c1e9100 */
[----:B------:R-:W-:-:S02]  /*18a0*/  IADD3.X R11, R6, UR13, RZ, P1, P2 ;  /* 0x0000000d060b7c10 */ /* 0x000fc40008fe44ff */
[----:B------:R-:W-:Y:S02]  /*18b0*/  SHF.R.S32.HI R8, RZ, 0x1f, R7 ;  /* 0x0000001fff087819 */ /* 0x000fe40000011407 */
[C---:B------:R-:W-:Y:S01]  /*18c0*/  IADD3 R12, P1, P2, R7.reuse, UR8, R14 ;  /* 0x00000008070c7c10 */ /* 0x040fe2000fa3e00e */
[----:B------:R1:W3:Y:S01]  /*18d0*/  LDG.E.U8.CONSTANT R21, desc[UR4][R10.64] ;  /* 0x000000040a157981 */ /* 0x0002e2000c1e9100 */
[----:B------:R-:W-:Y:S02]  /*18e0*/  IADD3 R23, R7, UR7, RZ ;  /* 0x0000000707177c10 */ /* 0x000fe4000fffe0ff */
[----:B------:R-:W-:Y:S02]  /*18f0*/  SHF.R.S32.HI R7, RZ, 0x1f, R9 ;  /* 0x0000001fff077819 */ /* 0x000fe40000011409 */
[C---:B------:R-:W-:Y:S01]  /*1900*/  IADD3 R6, P3, P4, R9.reuse, UR12, R0 ;  /* 0x0000000c09067c10 */ /* 0x040fe2000fc7e000 */
[----:B------:R-:W-:Y:S01]  /*1910*/  VIADD R9, R9, UR10 ;  /* 0x0000000a09097c36 */ /* 0x000fe20008000000 */
[----:B------:R-:W-:-:S02]  /*1920*/  IADD3.X R13, R8, UR9, RZ, P1, P2 ;  /* 0x00000009080d7c10 */ /* 0x000fc40008fe44ff */
[----:B0-----:R-:W-:Y:S02]  /*1930*/  SHF.R.S32.HI R5, RZ, 0x1f, R23 ;  /* 0x0000001fff057819 */ /* 0x001fe40000011417 */
[----:B------:R-:W-:Y:S01]  /*1940*/  IADD3 R4, P1, P2, R23, UR8, R14 ;  /* 0x0000000817047c10 */ /* 0x000fe2000fa3e00e */
[----:B------:R0:W4:Y:S01]  /*1950*/  LDG.E.U8.CONSTANT R22, desc[UR4][R12.64] ;  /* 0x000000040c167981 */ /* 0x000122000c1e9100 */
[----:B------:R-:W-:Y:S02]  /*1960*/  IADD3.X R7, R7, UR13, RZ, P3, P4 ;  /* 0x0000000d07077c10 */ /* 0x000fe40009fe84ff */
[----:B------:R-:W-:Y:S02]  /*1970*/  IADD3.X R5, R5, UR9, RZ, P1, P2 ;  /* 0x0000000905057c10 */ /* 0x000fe40008fe44ff */
[----:B------:R-:W-:Y:S01]  /*1980*/  SHF.R.S32.HI R24, RZ, 0x1f, R9 ;  /* 0x0000001fff187819 */ /* 0x000fe20000011409 */
[----:B------:R0:W4:Y:S01]  /*1990*/  LDG.E.U8.CONSTANT R6, desc[UR4][R6.64] ;  /* 0x0000000406067981 */ /* 0x000122000c1e9100 */
[C---:B------:R-:W-:Y:S01]  /*19a0*/  IADD3 R8, P1, P2, R9.reuse, UR12, R0 ;  /* 0x0000000c09087c10 */ /* 0x040fe2000fa3e000 */
[----:B-1----:R-:W-:Y:S01]  /*19b0*/  VIADD R11, R9, UR10 ;  /* 0x0000000a090b7c36 */ /* 0x002fe20008000000 */
[----:B------:R-:W-:Y:S01]  /*19c0*/  IADD3 R23, R23, UR7, RZ ;  /* 0x0000000717177c10 */ /* 0x000fe2000fffe0ff */
[----:B------:R2:W4:Y:S01]  /*19d0*/  LDG.E.U8.CONSTANT R4, desc[UR4][R4.64] ;  /* 0x0000000404047981 */ /* 0x000522000c1e9100 */
[----:B------:R-:W-:-:S02]  /*19e0*/  IADD3.X R9, R24, UR13, RZ, P1, P2 ;  /* 0x0000000d18097c10 */ /* 0x000fc40008fe44ff */
[----:B------:R-:W-:Y:S02]  /*19f0*/  SHF.R.S32.HI R24, RZ, 0x1f, R23 ;  /* 0x0000001fff187819 */ /* 0x000fe40000011417 */
[----:B------:R-:W-:Y:S01]  /*1a00*/  IADD3 R10, P1, P2, R23, UR8, R14 ;  /* 0x00000008170a7c10 */ /* 0x000fe2000fa3e00e */
[----:B------:R1:W4:Y:S01]  /*1a10*/  LDG.E.U8.CONSTANT R8, desc[UR4][R8.64] ;  /* 0x0000000408087981 */ /* 0x000322000c1e9100 */
[----:B0-----:R-:W-:Y:S02]  /*1a20*/  SHF.R.S32.HI R13, RZ, 0x1f, R11 ;  /* 0x0000001fff0d7819 */ /* 0x001fe4000001140b */
[----:B------:R-:W-:Y:S02]  /*1a30*/  IADD3 R12, P3, P4, R11, UR12, R0 ;  /* 0x0000000c0b0c7c10 */ /* 0x000fe4000fc7e000 */
[----:B------:R-:W-:Y:S02]  /*1a40*/  IADD3.X R11, R24, UR9, RZ, P1, P2 ;  /* 0x00000009180b7c10 */ /* 0x000fe40008fe44ff */
[----:B------:R-:W-:-:S03]  /*1a50*/  IADD3.X R13, R13, UR13, RZ, P3, P4 ;  /* 0x0000000d0d0d7c10 */ /* 0x000fc60009fe84ff */
[----:B------:R-:W4:Y:S04]  /*1a60*/  LDG.E.U8.CONSTANT R10, desc[UR4][R10.64] ;  /* 0x000000040a0a7981 */ /* 0x000f28000c1e9100 */
[----:B------:R-:W4:Y:S01]  /*1a70*/  LDG.E.U8.CONSTANT R12, desc[UR4][R12.64] ;  /* 0x000000040c0c7981 */ /* 0x000f22000c1e9100 */
[----:B-----5:R-:W-:-:S04]  /*1a80*/  LOP3.LUT R19, R19, 0xffff, RZ, 0xc0, !PT ;  /* 0x0000ffff13137812 */ /* 0x020fc800078ec0ff */
[----:B------:R-:W-:Y:S01]  /*1a90*/  PRMT R7, R19, 0x8880, RZ ;  /* 0x0000888013077816 */ /* 0x000fe200000000ff */
[----:B------:R-:W-:-:S05]  /*1aa0*/  VIADD R16, R16, 0xfffffffc ;  /* 0xfffffffc10107836 */ /* 0x000fca0000000000 */
[----:B------:R-:W-:Y:S02]  /*1ab0*/  ISETP.NE.AND P2, PT, R16, RZ, PT ;  /* 0x000000ff1000720c */ /* 0x000fe40003f45270 */
[----:B------:R-:W-:Y:S02]  /*1ac0*/  IADD3 R18, R18, 0x4, RZ ;  /* 0x0000000412127810 */ /* 0x000fe40007ffe0ff */
[----:B--2---:R-:W-:Y:S02]  /*1ad0*/  PRMT R5, R20, 0x8880, RZ ;  /* 0x0000888014057816 */ /* 0x004fe400000000ff */
[----:B---3--:R-:W-:-:S05]  /*1ae0*/  PRMT R20, R21, 0x8880, RZ ;  /* 0x0000888015147816 */ /* 0x008fca00000000ff */
[----:B------:R-:W-:Y:S01]  /*1af0*/  IMAD R5, R5, R20, RZ ;  /* 0x0000001405057224 */ /* 0x000fe200078e02ff */
[----:B------:R-:W-:Y:S02]  /*1b00*/  IADD3 R20, -R7, RZ, RZ ;  /* 0x000000ff07147210 */ /* 0x000fe40007ffe1ff */
[----:B----4-:R-:W-:Y:S02]  /*1b10*/  PRMT R22, R22, 0x8880, RZ ;  /* 0x0000888016167816 */ /* 0x010fe400000000ff */
[----:B-1----:R-:W-:-:S03]  /*1b20*/  PRMT R9, R6, 0x8880, RZ ;  /* 0x0000888006097816 */ /* 0x002fc600000000ff */
[----:B------:R-:W-:Y:S01]  /*1b30*/  IMAD.MOV.U32 R6, RZ, RZ, R22 ;  /* 0x000000ffff067224 */ /* 0x000fe200078e0016 */
[----:B------:R-:W-:Y:S02]  /*1b40*/  ISETP.NE.AND P1, PT, R5, R20, PT ;  /* 0x000000140500720c */ /* 0x000fe40003f25270 */
[----:B------:R-:W-:Y:S02]  /*1b50*/  MOV R7, R9 ;  /* 0x0000000900077202 */ /* 0x000fe40000000f00 */
[----:B------:R-:W-:Y:S02]  /*1b60*/  PRMT R9, R4, 0x8880, RZ ;  /* 0x0000888004097816 */ /* 0x000fe400000000ff */
[----:B------:R-:W-:Y:S01]  /*1b70*/  SEL R5, RZ, 0xffffffff, !P1 ;  /* 0xffffffffff057807 */ /* 0x000fe20004800000 */
[----:B------:R-:W-:Y:S01]  /*1b80*/  IMAD R4, R6, R7, RZ ;  /* 0x0000000706047224 */ /* 0x000fe200078e02ff */
[----:B------:R-:W-:Y:S01]  /*1b90*/  PRMT R8, R8, 0x8880, RZ ;  /* 0x0000888008087816 */ /* 0x000fe200000000ff */
[----:B------:R-:W-:-:S03]  /*1ba0*/  IMAD.MOV.U32 R6, RZ, RZ, R9 ;  /* 0x000000ffff067224 */ /* 0x000fc600078e0009 */
[----:B------:R-:W-:Y:S02]  /*1bb0*/  MOV R7, R8 ;  /* 0x0000000800077202 */ /* 0x000fe40000000f00 */
[----:B------:R-:W-:-:S03]  /*1bc0*/  ISETP.NE.AND P1, PT, R4, R5, PT ;  /* 0x000000050400720c */ /* 0x000fc60003f25270 */
[----:B------:R-:W-:Y:S01]  /*1bd0*/  IMAD R4, R6, R7, RZ ;  /* 0x0000000706047224 */ /* 0x000fe200078e02ff */
[----:B------:R-:W-:Y:S02]  /*1be0*/  PRMT R10, R10, 0x8880, RZ ;  /* 0x000088800a0a7816 */ /* 0x000fe400000000ff */
[----:B------:R-:W-:Y:S02]  /*1bf0*/  SEL R5, RZ, 0xffffffff, !P1 ;  /* 0xffffffffff057807 */ /* 0x000fe40004800000 */
[----:B------:R-:W-:Y:S01]  /*1c00*/  PRMT R12, R12, 0x8880, RZ ;  /* 0x000088800c0c7816 */ /* 0x000fe200000000ff */
[----:B------:R-:W-:Y:S01]  /*1c10*/  IMAD.MOV.U32 R6, RZ, RZ, R10 ;  /* 0x000000ffff067224 */ /* 0x000fe200078e000a */
[----:B------:R-:W-:Y:S02]  /*1c20*/  ISETP.NE.AND P1, PT, R4, R5, PT ;  /* 0x000000050400720c */ /* 0x000fe40003f25270 */
[----:B------:R-:W-:Y:S02]  /*1c30*/  MOV R7, R12 ;  /* 0x0000000c00077202 */ /* 0x000fe40000000f00 */
[----:B------:R-:W-:-:S03]  /*1c40*/  SEL R5, RZ, 0xffffffff, !P1 ;  /* 0xffffffffff057807 */ /* 0x000fc60004800000 */
[----:B------:R-:W-:-:S05]  /*1c50*/  IMAD R4, R6, R7, RZ ;  /* 0x0000000706047224 */ /* 0x000fca00078e02ff */
[----:B------:R-:W-:-:S04]  /*1c60*/  ISETP.NE.AND P1, PT, R4, R5, PT ;  /* 0x000000050400720c */ /* 0x000fc80003f25270 */
[----:B------:R-:W-:Y:S01]  /*1c70*/  SEL R19, RZ, 0x1, !P1 ;  /* 0x00000001ff137807 */ /* 0x000fe20004800000 */
[----:B------:R-:W-:Y:S08]  /*1c80*/  @P2 BRA `(.L_x_46) ;  /* 0xfffffff800dc2947 */ /* 0x000ff0000383ffff */
.L_x_45:
[----:B------:R-:W-:Y:S05]  /*1c90*/  @!P0 BRA `(.L_x_47) ;  /* 0x0000000000e08947 */ /* 0x000fea0003800000 */
[----:B------:R-:W0:Y:S01]  /*1ca0*/  LDC R7, c[0x0][0x494] ;  /* 0x00012500ff077b82 */ /* 0x000e220000000800 */
[----:B------:R-:W-:Y:S01]  /*1cb0*/  ULDC.64 UR8, c[0x0][0x480] ;  /* 0x0001200000087ab9 */ /* 0x000fe20000000a00 */
[----:B------:R-:W-:-:S06]  /*1cc0*/  ULDC.64 UR10, c[0x0][0x488] ;  /* 0x00012200000a7ab9 */ /* 0x000fcc0000000a00 */
[----:B------:R-:W1:Y:S01]  /*1cd0*/  LDC R5, c[0x0][0x498] ;  /* 0x00012600ff057b82 */ /* 0x000e620000000800 */
[----:B0-----:R-:W-:-:S05]  /*1ce0*/  IMAD R4, R18, R7, RZ ;  /* 0x0000000712047224 */ /* 0x001fca00078e02ff */
[----:B------:R-:W-:Y:S02]  /*1cf0*/  SHF.R.S32.HI R6, RZ, 0x1f, R4 ;  /* 0x0000001fff067819 */ /* 0x000fe40000011404 */
[----:B------:R-:W-:Y:S01]  /*1d00*/  IADD3 R10, P0, P1, R4, UR8, R14 ;  /* 0x00000008040a7c10 */ /* 0x000fe2000f91e00e */
[----:B-1----:R-:W-:-:S03]  /*1d10*/  IMAD R18, R18, R5, RZ ;  /* 0x0000000512127224 */ /* 0x002fc600078e02ff */
[----:B------:R-:W-:Y:S02]  /*1d20*/  IADD3.X R11, R6, UR9, RZ, P0, P1 ;  /* 0x00000009060b7c10 */ /* 0x000fe400087e24ff */
[----:B------:R-:W-:Y:S02]  /*1d30*/  SHF.R.S32.HI R9, RZ, 0x1f, R18 ;  /* 0x0000001fff097819 */ /* 0x000fe40000011412 */
[----:B------:R-:W-:Y:S01]  /*1d40*/  IADD3 R8, P2, P3, R18, UR10, R0 ;  /* 0x0000000a12087c10 */ /* 0x000fe2000fb5e000 */
[----:B------:R-:W2:Y:S03]  /*1d50*/  LDG.E.U8.CONSTANT R10, desc[UR4][R10.64] ;  /* 0x000000040a0a7981 */ /* 0x000ea6000c1e9100 */
[----:B------:R-:W-:-:S05]  /*1d60*/  IADD3.X R9, R9, UR11, RZ, P2, P3 ;  /* 0x0000000b09097c10 */ /* 0x000fca00097e64ff */
[----:B------:R-:W3:Y:S01]  /*1d70*/  LDG.E.U8.CONSTANT R8, desc[UR4][R8.64] ;  /* 0x0000000408087981 */ /* 0x000ee2000c1e9100 */
[----:B------:R-:W-:Y:S02]  /*1d80*/  ISETP.NE.AND P1, PT, R17, 0x1, PT ;  /* 0x000000011100780c */ /* 0x000fe40003f25270 */
[----:B-----5:R-:W-:-:S04]  /*1d90*/  LOP3.LUT R19, R19, 0xffff, RZ, 0xc0, !PT ;  /* 0x0000ffff13137812 */ /* 0x020fc800078ec0ff */
[----:B------:R-:W-:Y:S02]  /*1da0*/  PRMT R12, R19, 0x8880, RZ ;  /* 0x00008880130c7816 */ /* 0x000fe400000000ff */
[----:B--2---:R-:W-:Y:S02]  /*1db0*/  PRMT R6, R10, 0x8880, RZ ;  /* 0x000088800a067816 */ /* 0x004fe400000000ff */
[----:B---3--:R-:W-:-:S05]  /*1dc0*/  PRMT R13, R8, 0x8880, RZ ;  /* 0x00008880080d7816 */ /* 0x008fca00000000ff */
[----:B------:R-:W-:Y:S02]  /*1dd0*/  IMAD R13, R6, R13, RZ ;  /* 0x0000000d060d7224 */ /* 0x000fe400078e02ff */
[----:B------:R-:W-:-:S05]  /*1de0*/  IMAD.MOV R6, RZ, RZ, -R12 ;  /* 0x000000ffff067224 */ /* 0x000fca00078e0a0c */
[----:B------:R-:W-:Y:S01]  /*1df0*/  ISETP.NE.AND P0, PT, R13, R6, PT ;  /* 0x000000060d00720c */ /* 0x000fe20003f05270 */
[----:B------:R-:W-:-:S12]  /*1e00*/  @!P1 BRA `(.L_x_48) ;  /* 0x0000000000809947 */ /* 0x000fd80003800000 */
[----:B------:R-:W-:Y:S01]  /*1e10*/  ISETP.NE.AND P1, PT, R17, 0x2, PT ;  /* 0x000000021100780c */ /* 0x000fe20003f25270 */
[----:B------:R-:W-:Y:S01]  /*1e20*/  IMAD.IADD R4, R4, 0x1, R7 ;  /* 0x0000000104047824 */ /* 0x000fe200078e0207 */
[----:B------:R-:W-:-:S04]  /*1e30*/  IADD3 R11, R18, R5, RZ ;  /* 0x00000005120b7210 */ /* 0x000fc80007ffe0ff */
[----:B------:R-:W-:Y:S02]  /*1e40*/  SHF.R.S32.HI R6, RZ, 0x1f, R11 ;  /* 0x0000001fff067819 */ /* 0x000fe4000001140b */
[----:B------:R-:W-:-:S04]  /*1e50*/  IADD3 R8, P2, P3, R11, UR10, R0 ;  /* 0x0000000a0b087c10 */ /* 0x000fc8000fb5e000 */
[----:B------:R-:W-:Y:S01]  /*1e60*/  IADD3.X R9, R6, UR11, RZ, P2, P3 ;  /* 0x0000000b06097c10 */ /* 0x000fe200097e64ff */
[----:B------:R-:W-:Y:S01]  /*1e70*/  @P1 IMAD.IADD R11, R11, 0x1, R5 ;  /* 0x000000010b0b1824 */ /* 0x000fe200078e0205 */
[C---:B------:R-:W-:Y:S02]  /*1e80*/  @P1 IADD3 R7, R4.reuse, R7, RZ ;  /* 0x0000000704071210 */ /* 0x040fe40007ffe0ff */
[----:B------:R-:W-:Y:S01]  /*1e90*/  SHF.R.S32.HI R6, RZ, 0x1f, R4 ;  /* 0x0000001fff067819 */ /* 0x000fe20000011404 */
[----:B------:R-:W2:Y:S01]  /*1ea0*/  LDG.E.U8.CONSTANT R8, desc[UR4][R8.64] ;  /* 0x0000000408087981 */ /* 0x000ea2000c1e9100 */
[----:B------:R-:W-:-:S04]  /*1eb0*/  IADD3 R4, P2, P3, R4, UR8, R14 ;  /* 0x0000000804047c10 */ /* 0x000fc8000fb5e00e */
[----:B------:R-:W-:Y:S02]  /*1ec0*/  IADD3.X R5, R6, UR9, RZ, P2, P3 ;  /* 0x0000000906057c10 */ /* 0x000fe400097e64ff */
[----:B------:R-:W-:Y:S02]  /*1ed0*/  @P1 IADD3 R6, P2, P3, R7, UR8, R14 ;  /* 0x0000000807061c10 */ /* 0x000fe4000fb5e00e */
[----:B------:R-:W-:Y:S01]  /*1ee0*/  @P1 SHF.R.S32.HI R7, RZ, 0x1f, R7 ;  /* 0x0000001fff071819 */ /* 0x000fe20000011407 */
[----:B------:R-:W3:Y:S01]  /*1ef0*/  LDG.E.U8.CONSTANT R4, desc[UR4][R4.64] ;  /* 0x0000000404047981 */ /* 0x000ee2000c1e9100 */
[----:B------:R-:W-:Y:S02]  /*1f00*/  @P1 IADD3 R10, P4, P5, R11, UR10, R0 ;  /* 0x0000000a0b0a1c10 */ /* 0x000fe4000fd9e000 */
[----:B------:R-:W-:Y:S02]  /*1f10*/  @P1 SHF.R.S32.HI R11, RZ, 0x1f, R11 ;  /* 0x0000001fff0b1819 */ /* 0x000fe4000001140b */
[----:B------:R-:W-:-:S02]  /*1f20*/  @P1 IADD3.X R7, R7, UR9, RZ, P2, P3 ;  /* 0x0000000907071c10 */ /* 0x000fc400097e64ff */
[----:B------:R-:W-:-:S03]  /*1f30*/  @P1 IADD3.X R11, R11, UR11, RZ, P4, P5 ;  /* 0x0000000b0b0b1c10 */ /* 0x000fc6000a7ea4ff */
[----:B------:R-:W4:Y:S04]  /*1f40*/  @P1 LDG.E.U8.CONSTANT R6, desc[UR4][R6.64] ;  /* 0x0000000406061981 */ /* 0x000f28000c1e9100 */
[----:B------:R-:W5:Y:S01]  /*1f50*/  @P1 LDG.E.U8.CONSTANT R10, desc[UR4][R10.64] ;  /* 0x000000040a0a1981 */ /* 0x000f62000c1e9100 */
[----:B--2---:R-:W-:Y:S02]  /*1f60*/  PRMT R9, R8, 0x8880, RZ ;  /* 0x0000888008097816 */ /* 0x004fe400000000ff */
[----:B---3--:R-:W-:Y:S02]  /*1f70*/  PRMT R0, R4, 0x8880, RZ ;  /* 0x0000888004007816 */ /* 0x008fe400000000ff */
[----:B------:R-:W-:-:S03]  /*1f80*/  SEL R4, RZ, 0xffffffff, !P0 ;  /* 0xffffffffff047807 */ /* 0x000fc60004000000 */
[----:B------:R-:W-:Y:S01]  /*1f90*/  IMAD R9, R0, R9, RZ ;  /* 0x0000000900097224 */ /* 0x000fe200078e02ff */
[----:B----4-:R-:W-:-:S04]  /*1fa0*/  @P1 PRMT R8, R6, 0x8880, RZ ;  /* 0x0000888006081816 */ /* 0x010fc800000000ff */
[----:B------:R-:W-:Y:S02]  /*1fb0*/  ISETP.NE.AND P0, PT, R9, R4, PT ;  /* 0x000000040900720c */ /* 0x000fe40003f05270 */
[----:B-----5:R-:W-:Y:S02]  /*1fc0*/  @P1 PRMT R5, R10, 0x8880, RZ ;  /* 0x000088800a051816 */ /* 0x020fe400000000ff */
[----:B------:R-:W-:-:S05]  /*1fd0*/  @P1 MOV R0, R8 ;  /* 0x0000000800001202 */ /* 0x000fca0000000f00 */
[----:B------:R-:W-:Y:S01]  /*1fe0*/  @P1 IMAD R0, R0, R5, RZ ;  /* 0x0000000500001224 */ /* 0x000fe200078e02ff */
[----:B------:R-:W-:-:S04]  /*1ff0*/  @P1 SEL R5, RZ, 0xffffffff, !P0 ;  /* 0xffffffffff051807 */ /* 0x000fc80004000000 */
[----:B------:R-:W-:-:S13]  /*2000*/  @P1 ISETP.NE.AND P0, PT, R0, R5, PT ;  /* 0x000000050000120c */ /* 0x000fda0003f05270 */
.L_x_48:
[----:B------:R-:W-:-:S07]  /*2010*/  SEL R19, RZ, 0x1, !P0 ;  /* 0x00000001ff137807 */ /* 0x000fce0004000000 */
.L_x_47:
[----:B-----5:R0:W-:Y:S02]  /*2020*/  STG.E.U8 desc[UR4][R2.64], R19 ;  /* 0x0000001302007986 */ /* 0x0201e4000c101104 */
.L_x_44:
[----:B0-----:R-:W-:-:S07]  /*2030*/  VIADD R3, R15, 0x80 ;  /* 0x000000800f037836 */ /* 0x001fce0000000000 */
.L_x_42:
[----:B------:R-:W-:Y:S05]  /*2040*/  BSYNC B0 ;  /* 0x0000000000007941 */ /* 0x000fea0003800000 */
.L_x_41:
[----:B------:R-:W-:Y:S01]  /*2050*/  ISETP.GE.AND P0, PT, R3, UR6, PT ;  /* 0x0000000603007c0c */ /* 0x000fe2000bf06270 */
[----:B------:R-:W-:Y:S04]  /*2060*/  BSSY B1, `(.L_x_49) ;  /* 0x0000bf4000017945 */ /* 0x000fe80003800000 */
[----:B------:R-:W-:Y:S08]  /*2070*/  BSSY B0, `(.L_x_50) ;  /* 0x00009f6000007945 */ /* 0x000ff00003800000 */
        /* <DEDUP_REMOVED lines=355> */
.L_x_52:
        /* <DEDUP_REMOVED lines=20> */
.L_x_55:
        /* <DEDUP_REMOVED lines=73> */
.L_x_54:
        /* <DEDUP_REMOVED lines=45> */
[----:B------:R-:W-:Y:S02]  /*3f50*/  SEL R2, RZ, 0xffffffff, !P0 ;  /* 0xffffffffff027807 */ /* 0x000fe40004000000 */
[----:B--2---:R-:W-:Y:S02]  /*3f60*/  PRMT R11, R10, 0x8880, RZ ;  /* 0x000088800a0b7816 */ /* 0x004fe400000000ff */
[----:B---3--:R-:W-:-:S05]  /*3f70*/  PRMT R0, R6, 0x8880, RZ ;  /* 0x0000888006007816 */ /* 0x008fca00000000ff */
        /* <DEDUP_REMOVED lines=8> */
.L_x_57:
[----:B------:R-:W-:-:S07]  /*4000*/  SEL R19, RZ, 0x1, !P0 ;  /* 0x00000001ff137807 */ /* 0x000fce0004000000 */
.L_x_56:
[----:B-----5:R0:W-:Y:S02]  /*4010*/  STG.E.U8 desc[UR4][R4.64], R19 ;  /* 0x0000001304007986 */ /* 0x0201e4000c101104 */
.L_x_53:
[----:B------:R-:W-:-:S05]  /*4020*/  VIADD R3, R3, 0x80 ;  /* 0x0000008003037836 */ /* 0x000fca0000000000 */
[----:B------:R-:W-:-:S13]  /*4030*/  ISETP.GE.AND P0, PT, R3, UR6, PT ;  /* 0x0000000603007c0c */ /* 0x000fda000bf06270 */
[----:B------:R-:W-:Y:S05]  /*4040*/  @P0 BRA `(.L_x_58) ;  /* 0x0000003c00e00947 */ /* 0x000fea0003800000 */
[----:B0-----:R-:W0:Y:S01]  /*4050*/  LDC R5, c[0x0][0x218] ;  /* 0x00008600ff057b82 */ /* 0x001e220000000800 */
        /* <DEDUP_REMOVED lines=353> */
.L_x_59:
        /* <DEDUP_REMOVED lines=10> */
[----:B------:R-:W-:Y:S02]  /*5710*/  LOP3.LUT R17, R6, 0x3, RZ, 0xc0, !PT ;  /* 0x0000000306117812 */ /* 0x000fe400078ec0ff */
[----:B------:R-:W-:Y:S02]  /*5720*/  ISETP.GE.U32.AND P1, PT, R7, 0x3, PT ;  /* 0x000000030700780c */ /* 0x000fe40003f26070 */
[----:B------:R-:W-:-:S11]  /*5730*/  ISETP.NE.AND P0, PT, R17, RZ, PT ;  /* 0x000000ff1100720c */ /* 0x000fd60003f05270 */
[----:B0-----:R-:W-:Y:S05]  /*5740*/  @!P1 BRA `(.L_x_61) ;  /* 0x00000004003c9947 */ /* 0x001fea0003800000 */
[----:B------:R-:W-:Y:S01]  /*5750*/  IADD3 R16, R6, -R17, RZ ;  /* 0x8000001106107210 */ /* 0x000fe20007ffe0ff */
[----:B------:R-:W-:Y:S01]  /*5760*/  IMAD.MOV.U32 R18, RZ, RZ, RZ ;  /* 0x000000ffff127224 */ /* 0x000fe200078e00ff */
[----:B------:R-:W-:Y:S01]  /*5770*/  ULDC UR7, c[0x0][0x494] ;  /* 0x0001250000077ab9 */ /* 0x000fe20000000800 */
[----:B------:R-:W-:Y:S01]  /*5780*/  ULDC UR10, c[0x0][0x498] ;  /* 0x00012600000a7ab9 */ /* 0x000fe20000000800 */
[----:B------:R-:W-:Y:S01]  /*5790*/  ULDC.64 UR8, c[0x0][0x480] ;  /* 0x0001200000087ab9 */ /* 0x000fe20000000a00 */
[----:B------:R-:W-:-:S05]  /*57a0*/  ULDC.64 UR12, c[0x0][0x488] ;  /* 0x00012200000c7ab9 */ /* 0x000fca0000000a00 */
.L_x_62:
        /* <DEDUP_REMOVED lines=73> */
.L_x_61:
        /* <DEDUP_REMOVED lines=56> */
.L_x_64:
[----:B------:R-:W-:-:S07]  /*5fc0*/  SEL R19, RZ, 0x1, !P0 ;  /* 0x00000001ff137807 */ /* 0x000fce0004000000 */
.L_x_63:
[----:B-----5:R0:W-:Y:S02]  /*5fd0*/  STG.E.U8 desc[UR4][R4.64], R19 ;  /* 0x0000001304007986 */ /* 0x0201e4000c101104 */
.L_x_60:
[----:B------:R-:W-:-:S07]  /*5fe0*/  VIADD R3, R3, 0x80 ;  /* 0x0000008003037836 */ /* 0x000fce0000000000 */
.L_x_51:
        /* <DEDUP_REMOVED lines=356> */
.L_x_66:
        /* <DEDUP_REMOVED lines=14> */
[----:B------:R-:W-:Y:S01]  /*7710*/  BSSY B2, `(.L_x_68) ;  /* 0x0000050000027945 */ /* 0x000fe20003800000 */
[----:B------:R-:W-:Y:S01]  /*7720*/  IADD3 R16, R6, -R17, RZ ;  /* 0x8000001106107210 */ /* 0x000fe20007ffe0ff */
[----:B------:R-:W-:-:S07]  /*7730*/  IMAD.MOV.U32 R18, RZ, RZ, RZ ;  /* 0x000000ffff127224 */ /* 0x000fce00078e00ff */
.L_x_69:
[----:B------:R-:W-:Y:S01]  /*7740*/  ULDC UR7, c[0x0][0x494] ;  /* 0x0001250000077ab9 */ /* 0x000fe20000000800 */
[----:B------:R-:W-:Y:S01]  /*7750*/  ULDC UR10, c[0x0][0x498] ;  /* 0x00012600000a7ab9 */ /* 0x000fe20000000800 */
[C---:B------:R-:W-:Y:S01]  /*7760*/  IMAD R9, R18.reuse, UR7, RZ ;  /* 0x0000000712097c24 */ /* 0x040fe2000f8e02ff */
[----:B------:R-:W-:Y:S01]  /*7770*/  ULDC.64 UR8, c[0x0][0x480] ;  /* 0x0001200000087ab9 */ /* 0x000fe20000000a00 */
[----:B------:R-:W-:Y:S01]  /*7780*/  IMAD R11, R18, UR10, RZ ;  /* 0x0000000a120b7c24 */ /* 0x000fe2000f8e02ff */
[----:B------:R-:W-:Y:S02]  /*7790*/  ULDC.64 UR12, c[0x0][0x488] ;  /* 0x00012200000c7ab9 */ /* 0x000fe40000000a00 */
[----:B------:R-:W-:Y:S02]  /*77a0*/  SHF.R.S32.HI R7, RZ, 0x1f, R9 ;  /* 0x0000001fff077819 */ /* 0x000fe40000011409 */
[----:B------:R-:W-:Y:S02]  /*77b0*/  IADD3 R6, P1, P2, R9, UR8, R2 ;  /* 0x0000000809067c10 */ /* 0x000fe4000fa3e002 */
[----:B------:R-:W-:-:S02]  /*77c0*/  SHF.R.S32.HI R8, RZ, 0x1f, R11 ;  /* 0x0000001fff087819 */ /* 0x000fc4000001140b */
[----:B------:R-:W-:Y:S02]  /*77d0*/  IADD3.X R7, R7, UR9, RZ, P1, P2 ;  /* 0x0000000907077c10 */ /* 0x000fe40008fe44ff */
[C---:B------:R-:W-:Y:S01]  /*77e0*/  IADD3 R12, P1, P2, R11.reuse, UR12, R0 ;  /* 0x0000000c0b0c7c10 */ /* 0x040fe2000fa3e000 */
[----:B------:R-:W-:Y:S01]  /*77f0*/  VIADD R11, R11, UR10 ;  /* 0x0000000a0b0b7c36 */ /* 0x000fe20008000000 */
[----:B------:R-:W-:Y:S01]  /*7800*/  IADD3 R9, R9, UR7, RZ ;  /* 0x0000000709097c10 */ /* 0x000fe2000fffe0ff */
[----:B------:R0:W2:Y:S01]  /*7810*/  LDG.E.U8.CONSTANT R20, desc[UR4][R6.64] ;  /* 0x0000000406147981 */ /* 0x0000a2000c1e9100 */
[----:B------:R-:W-:Y:S02]  /*7820*/  IADD3.X R13, R8, UR13, RZ, P1, P2 ;  /* 0x0000000d080d7c10 */ /* 0x000fe40008fe44ff */
[----:B------:R-:W-:Y:S02]  /*7830*/  SHF.R.S32.HI R10, RZ, 0x1f, R9 ;  /* 0x0000001fff0a7819 */ /* 0x000fe40000011409 */
[C---:B------:R-:W-:Y:S01]  /*7840*/  IADD3 R14, P1, P2, R9.reuse, UR8, R2 ;  /* 0x00000008090e7c10 */ /* 0x040fe2000fa3e002 */
[----:B------:R1:W3:Y:S01]  /*7850*/  LDG.E.U8.CONSTANT R21, desc[UR4][R12.64] ;  /* 0x000000040c157981 */ /* 0x0002e2000c1e9100 */
[----:B------:R-:W-:-:S02]  /*7860*/  IADD3 R23, R9, UR7, RZ ;  /* 0x0000000709177c10 */ /* 0x000fc4000fffe0ff */
[----:B------:R-:W-:Y:S02]  /*7870*/  SHF.R.S32.HI R9, RZ, 0x1f, R11 ;  /* 0x0000001fff097819 */ /* 0x000fe4000001140b */
[C---:B------:R-:W-:Y:S01]  /*7880*/  IADD3 R8, P3, P4, R11.reuse, UR12, R0 ;  /* 0x0000000c0b087c10 */ /* 0x040fe2000fc7e000 */
[----:B------:R-:W-:Y:S01]  /*7890*/  VIADD R11, R11, UR10 ;  /* 0x0000000a0b0b7c36 */ /* 0x000fe20008000000 */
[----:B------:R-:W-:Y:S02]  /*78a0*/  IADD3.X R15, R10, UR9, RZ, P1, P2 ;  /* 0x000000090a0f7c10 */ /* 0x000fe40008fe44ff */
[----:B0-----:R-:W-:Y:S02]  /*78b0*/  SHF.R.S32.HI R7, RZ, 0x1f, R23 ;  /* 0x0000001fff077819 */ /* 0x001fe40000011417 */
[----:B------:R-:W-:Y:S01]  /*78c0*/  IADD3 R6, P1, P2, R23, UR8, R2 ;  /* 0x0000000817067c10 */ /* 0x000fe2000fa3e002 */
[----:B------:R0:W4:Y:S01]  /*78d0*/  LDG.E.U8.CONSTANT R22, desc[UR4][R14.64] ;  /* 0x000000040e167981 */ /* 0x000122000c1e9100 */
[----:B------:R-:W-:-:S02]  /*78e0*/  IADD3.X R9, R9, UR13, RZ, P3, P4 ;  /* 0x0000000d09097c10 */ /* 0x000fc40009fe84ff */
[----:B------:R-:W-:Y:S02]  /*78f0*/  IADD3.X R7, R7, UR9, RZ, P1, P2 ;  /* 0x0000000907077c10 */ /* 0x000fe40008fe44ff */
[----:B------:R-:W-:Y:S01]  /*7900*/  SHF.R.S32.HI R24, RZ, 0x1f, R11 ;  /* 0x0000001fff187819 */ /* 0x000fe2000001140b */
[----:B------:R0:W4:Y:S01]  /*7910*/  LDG.E.U8.CONSTANT R8, desc[UR4][R8.64] ;  /* 0x0000000408087981 */ /* 0x000122000c1e9100 */
[C---:B------:R-:W-:Y:S01]  /*7920*/  IADD3 R10, P1, P2, R11.reuse, UR12, R0 ;  /* 0x0000000c0b0a7c10 */ /* 0x040fe2000fa3e000 */
[----:B-1----:R-:W-:Y:S01]  /*7930*/  VIADD R13, R11, UR10 ;  /* 0x0000000a0b0d7c36 */ /* 0x002fe20008000000 */
[----:B------:R-:W-:Y:S01]  /*7940*/  IADD3 R23, R23, UR7, RZ ;  /* 0x0000000717177c10 */ /* 0x000fe2000fffe0ff */
[----:B------:R2:W4:Y:S01]  /*7950*/  LDG.E.U8.CONSTANT R6, desc[UR4][R6.64] ;  /* 0x0000000406067981 */ /* 0x000522000c1e9100 */
[----:B------:R-:W-:Y:S02]  /*7960*/  IADD3.X R11, R24, UR13, RZ, P1, P2 ;  /* 0x0000000d180b7c10 */ /* 0x000fe40008fe44ff */
[----:B------:R-:W-:-:S02]  /*7970*/  SHF.R.S32.HI R24, RZ, 0x1f, R23 ;  /* 0x0000001fff187819 */ /* 0x000fc40000011417 */
        /* <DEDUP_REMOVED lines=41> */
[----:B------:R-:W-:Y:S05]  /*7c10*/  BSYNC B2 ;  /* 0x0000000000027941 */ /* 0x000fea0003800000 */
.L_x_68:
[----:B------:R-:W-:Y:S05]  /*7c20*/  @!P0 BRA `(.L_x_70) ;  /* 0x0000000000e08947 */ /* 0x000fea0003800000 */
        /* <DEDUP_REMOVED lines=9> */
[----:B------:R-:W-:Y:S02]  /*7cc0*/  IADD3 R10, P2, P3, R15, UR12, R0 ;  /* 0x0000000c0f0a7c10 */ /* 0x000fe4000fb5e000 */
[----:B------:R-:W-:Y:S02]  /*7cd0*/  IADD3.X R9, R6, UR9, RZ, P0, P1 ;  /* 0x0000000906097c10 */ /* 0x000fe400087e24ff */
[----:B------:R-:W-:-:S03]  /*7ce0*/  IADD3.X R11, R11, UR13, RZ, P2, P3 ;  /* 0x0000000d0b0b7c10 */ /* 0x000fc600097e64ff */
[----:B------:R-:W2:Y:S04]  /*7cf0*/  LDG.E.U8.CONSTANT R8, desc[UR4][R8.64] ;  /* 0x0000000408087981 */ /* 0x000ea8000c1e9100 */
        /* <DEDUP_REMOVED lines=11> */
[----:B------:R-:W-:Y:S01]  /*7db0*/  VIADD R7, R7, UR7 ;  /* 0x0000000707077c36 */ /* 0x000fe20008000000 */
[----:B------:R-:W-:-:S04]  /*7dc0*/  IADD3 R13, R15, UR10, RZ ;  /* 0x0000000a0f0d7c10 */ /* 0x000fc8000fffe0ff */
[----:B------:R-:W-:Y:S02]  /*7dd0*/  SHF.R.S32.HI R6, RZ, 0x1f, R13 ;  /* 0x0000001fff067819 */ /* 0x000fe4000001140d */
[----:B------:R-:W-:Y:S02]  /*7de0*/  IADD3 R8, P2, P3, R13, UR12, R0 ;  /* 0x0000000c0d087c10 */ /* 0x000fe4000fb5e000 */
[----:B------:R-:W-:Y:S02]  /*7df0*/  SHF.R.S32.HI R10, RZ, 0x1f, R7 ;  /* 0x0000001fff0a7819 */ /* 0x000fe40000011407 */
[----:B------:R-:W-:Y:S01]  /*7e00*/  IADD3.X R9, R6, UR13, RZ, P2, P3 ;  /* 0x0000000d06097c10 */ /* 0x000fe200097e64ff */
[C---:B------:R-:W-:Y:S01]  /*7e10*/  @P1 VIADD R11, R7.reuse, UR7 ;  /* 0x00000007070b1c36 */ /* 0x040fe20008000000 */
[----:B------:R-:W-:Y:S02]  /*7e20*/  IADD3 R6, P2, P3, R7, UR8, R2 ;  /* 0x0000000807067c10 */ /* 0x000fe4000fb5e002 */
[----:B------:R-:W-:Y:S01]  /*7e30*/  @P1 IADD3 R13, R13, UR10, RZ ;  /* 0x0000000a0d0d1c10 */ /* 0x000fe2000fffe0ff */
[----:B------:R-:W2:Y:S01]  /*7e40*/  LDG.E.U8.CONSTANT R8, desc[UR4][R8.64] ;  /* 0x0000000408087981 */ /* 0x000ea2000c1e9100 */
[----:B------:R-:W-:-:S02]  /*7e50*/  IADD3.X R7, R10, UR9, RZ, P2, P3 ;  /* 0x000000090a077c10 */ /* 0x000fc400097e64ff */
[----:B------:R-:W-:Y:S02]  /*7e60*/  @P1 IADD3 R10, P2, P3, R11, UR8, R2 ;  /* 0x000000080b0a1c10 */ /* 0x000fe4000fb5e002 */
[----:B------:R-:W-:Y:S01]  /*7e70*/  @P1 SHF.R.S32.HI R11, RZ, 0x1f, R11 ;  /* 0x0000001fff0b1819 */ /* 0x000fe2000001140b */
[----:B------:R-:W3:Y:S01]  /*7e80*/  LDG.E.U8.CONSTANT R6, desc[UR4][R6.64] ;  /* 0x0000000406067981 */ /* 0x000ee2000c1e9100 */
[----:B------:R-:W-:Y:S02]  /*7e90*/  @P1 IADD3 R12, P4, P5, R13, UR12, R0 ;  /* 0x0000000c0d0c1c10 */ /* 0x000fe4000fd9e000 */
[----:B------:R-:W-:Y:S02]  /*7ea0*/  @P1 SHF.R.S32.HI R13, RZ, 0x1f, R13 ;  /* 0x0000001fff0d1819 */ /* 0x000fe4000001140d */
[----:B------:R-:W-:Y:S02]  /*7eb0*/  @P1 IADD3.X R11, R11, UR9, RZ, P2, P3 ;  /* 0x000000090b0b1c10 */ /* 0x000fe400097e64ff */
        /* <DEDUP_REMOVED lines=14> */
.L_x_71:
[----:B------:R-:W-:-:S07]  /*7fa0*/  SEL R19, RZ, 0x1, !P0 ;  /* 0x00000001ff137807 */ /* 0x000fce0004000000 */
.L_x_70:
[----:B-----5:R0:W-:Y:S02]  /*7fb0*/  STG.E.U8 desc[UR4][R4.64], R19 ;  /* 0x0000001304007986 */ /* 0x0201e4000c101104 */
.L_x_67:
[----:B------:R-:W-:-:S07]  /*7fc0*/  VIADD R3, R3, 0x80 ;  /* 0x0000008003037836 */ /* 0x000fce0000000000 */
.L_x_58:
        /* <DEDUP_REMOVED lines=356> */
.L_x_73:
        /* <DEDUP_REMOVED lines=17> */
.L_x_76:
        /* <DEDUP_REMOVED lines=78> */
.L_x_75:
        /* <DEDUP_REMOVED lines=56> */
.L_x_78:
[----:B------:R-:W-:-:S07]  /*9f80*/  SEL R19, RZ, 0x1, !P0 ;  /* 0x00000001ff137807 */ /* 0x000fce0004000000 */
.L_x_77:
[----:B-----5:R0:W-:Y:S02]  /*9f90*/  STG.E.U8 desc[UR4][R4.64], R19 ;  /* 0x0000001304007986 */ /* 0x0201e4000c101104 */
.L_x_74:
[----:B------:R-:W-:-:S07]  /*9fa0*/  VIADD R3, R3, 0x80 ;  /* 0x0000008003037836 */ /* 0x000fce0000000000 */
.L_x_65:
[----:B------:R-:W-:-:S13]  /*9fb0*/  ISETP.GE.AND P0, PT, R3, UR6, PT ;  /* 0x0000000603007c0c */ /* 0x000fda000bf06270 */
[----:B------:R-:W-:Y:S05]  /*9fc0*/  @P0 BREAK B0 ;  /* 0x0000000000000942 */ /* 0x000fea0003800000 */
        /* <DEDUP_REMOVED lines=355> */
.L_x_80:
        /* <DEDUP_REMOVED lines=17> */
.L_x_83:
        /* <DEDUP_REMOVED lines=78> */
.L_x_82:
        /* <DEDUP_REMOVED lines=56> */
.L_x_85:
[----:B------:R-:W-:-:S07]  /*bf70*/  SEL R19, RZ, 0x1, !P0 ;  /* 0x00000001ff137807 */ /* 0x000fce0004000000 */
.L_x_84:
[----:B-----5:R0:W-:Y:S02]  /*bf80*/  STG.E.U8 desc[UR4][R4.64], R19 ;  /* 0x0000001304007986 */ /* 0x0201e4000c101104 */
.L_x_81:
[----:B------:R-:W-:-:S07]  /*bf90*/  VIADD R3, R3, 0x80 ;  /* 0x0000008003037836 */ /* 0x000fce0000000000 */
.L_x_72:
[----:B------:R-:W-:-:S13]  /*bfa0*/  ISETP.GE.AND P0, PT, R3, UR6, PT ;  /* 0x0000000603007c0c */ /* 0x000fda000bf06270 */
[----:B------:R-:W-:Y:S05]  /*bfb0*/  @P0 BREAK B0 ;  /* 0x0000000000000942 */ /* 0x000fea0003800000 */
[----:B------:R-:W-:Y:S05]  /*bfc0*/  @P0 BRA `(.L_x_79) ;  /* 0x0000001c00f40947 */ /* 0x000fea0003800000 */
[----:B------:R-:W-:Y:S05]  /*bfd0*/  BSYNC B0 ;  /* 0x0000000000007941 */ /* 0x000fea0003800000 */
.L_x_50:
        /* <DEDUP_REMOVED lines=354> */
.L_x_86:
        /* <DEDUP_REMOVED lines=17> */
.L_x_89:
        /* <DEDUP_REMOVED lines=78> */
.L_x_88:
        /* <DEDUP_REMOVED lines=56> */
.L_x_91:
[----:B------:R-:W-:-:S07]  /*df70*/  SEL R19, RZ, 0x1, !P0 ;  /* 0x00000001ff137807 */ /* 0x000fce0004000000 */
.L_x_90:
[----:B-----5:R0:W-:Y:S02]  /*df80*/  STG.E.U8 desc[UR4][R4.64], R19 ;  /* 0x0000001304007986 */ /* 0x0201e4000c101104 */
.L_x_87:
[----:B------:R-:W-:-:S07]  /*df90*/  VIADD R3, R3, 0x80 ;  /* 0x0000008003037836 */ /* 0x000fce0000000000 */
.L_x_79:
[----:B------:R-:W-:Y:S05]  /*dfa0*/  BSYNC B1 ;  /* 0x0000000000017941 */ /* 0x000fea0003800000 */
.L_x_49:
[----:B------:R-:W-:Y:S05]  /*dfb0*/  WARPSYNC.ALL ;  /* 0x0000000000007948 */ /* 0x000fea0003800000 */
[----:B------:R-:W-:-:S13]  /*dfc0*/  ISETP.GE.AND P0, PT, R3, UR6, PT ;  /* 0x0000000603007c0c */ /* 0x000fda000bf06270 */
[----:B------:R-:W-:Y:S05]  /*dfd0*/  @P0 EXIT ;  /* 0x000000000000094d */ /* 0x000fea0003800000 */
[----:B------:R-:W1:Y:S01]  /*dfe0*/  LDC R8, c[0x0][0x218] ;  /* 0x00008600ff087b82 */ /* 0x000e620000000800 */
[----:B------:R-:W-:Y:S01]  /*dff0*/  HFMA2.MMA R0, -RZ, RZ, 0, 0 ;  /* 0x00000000ff007435 */ /* 0x000fe200000001ff */
[----:B------:R-:W-:Y:S01]  /*e000*/  IMAD.MOV.U32 R12, RZ, RZ, RZ ;  /* 0x000000ffff0c7224 */ /* 0x000fe200078e00ff */
[----:B------:R-:W-:Y:S02]  /*e010*/  MOV R2, RZ ;  /* 0x000000ff00027202 */ /* 0x000fe40000000f00 */
[----:B-1----:R-:W-:-:S13]  /*e020*/  ISETP.NE.AND P0, PT, R8, RZ, PT ;  /* 0x000000ff0800720c */ /* 0x002fda0003f05270 */
[----:B------:R-:W-:Y:S05]  /*e030*/  @!P0 BRA `(.L_x_92) ;  /* 0x0000001400708947 */ /* 0x000fea0003800000 */
[----:B------:R-:W-:Y:S01]  /*e040*/  IMAD.MOV.U32 R2, RZ, RZ, RZ ;  /* 0x000000ffff027224 */ /* 0x000fe200078e00ff */
[----:B------:R-:W-:Y:S01]  /*e050*/  ULDC.64 UR6, c[0x0][0x220] ;  /* 0x0000880000067ab9 */ /* 0x000fe20000000a00 */
[----:B------:R-:W-:Y:S01]  /*e060*/  ISETP.NE.AND P0, PT, R8, 0x1, PT ;  /* 0x000000010800780c */ /* 0x000fe20003f05270 */
[----:B------:R-:W-:Y:S01]  /*e070*/  ULDC UR8, c[0x0][0x350] ;  /* 0x0000d40000087ab9 */ /* 0x000fe20000000800 */
[----:B0-----:R-:W-:Y:S01]  /*e080*/  IMAD.HI.U32 R4, R3, UR6, R2 ;  /* 0x0000000603047c27 */ /* 0x001fe2000f8e0002 */
[----:B------:R-:W-:-:S04]  /*e090*/  ULDC UR6, c[0x0][0x21c] ;  /* 0x0000870000067ab9 */ /* 0x000fc80000000800 */
[----:B------:R-:W-:-:S04]  /*e0a0*/  SHF.R.U32.HI R5, RZ, UR7, R4 ;  /* 0x00000007ff057c19 */ /* 0x000fc80008011604 */
[----:B------:R-:W-:-:S05]  /*e0b0*/  IADD3 R0, -R5, RZ, RZ ;  /* 0x000000ff05007210 */ /* 0x000fca0007ffe1ff */
[----:B------:R-:W-:Y:S01]  /*e0c0*/  IMAD R0, R0, UR6, R3 ;  /* 0x0000000600007c24 */ /* 0x000fe2000f8e0203 */
[----:B------:R-:W-:-:S03]  /*e0d0*/  ULDC.64 UR6, c[0x0][0x348] ;  /* 0x0000d20000067ab9 */ /* 0x000fc60000000a00 */
        /* <DEDUP_REMOVED lines=220> */
[----:B------:R-:W-:-:S05]  /*eea0*/  SHF.R.U32.HI R5, RZ, UR7, R4 ;  /* 0x00000007ff057c19 */ /* 0x000fca0008011604 */
        /* <DEDUP_REMOVED lines=117> */
.L_x_92:
[----:B0-----:R-:W0:Y:S02]  /*f600*/  LDC R4, c[0x0][0x490] ;  /* 0x00012400ff047b82 */ /* 0x001e240000000800 */
[----:B0-----:R-:W-:-:S13]  /*f610*/  ISETP.GE.AND P0, PT, R4, 0x1, PT ;  /* 0x000000010400780c */ /* 0x001fda0003f06270 */
[----:B------:R-:W-:Y:S05]  /*f620*/  @!P0 EXIT ;  /* 0x000000000000894d */ /* 0x000fea0003800000 */
[----:B------:R-:W-:Y:S02]  /*f630*/  ULDC.64 UR6, c[0x0][0x478] ;  /* 0x00011e0000067ab9 */ /* 0x000fe40000000a00 */
[----:B------:R-:W-:-:S04]  /*f640*/  IADD3 R2, P0, R2, UR6, RZ ;  /* 0x0000000602027c10 */ /* 0x000fc8000ff1e0ff */
[----:B------:R-:W-:-:S05]  /*f650*/  IADD3.X R3, RZ, UR7, RZ, P0, !PT ;  /* 0x00000007ff037c10 */ /* 0x000fca00087fe4ff */
[----:B------:R0:W5:Y:S01]  /*f660*/  LDG.E.U8 R15, desc[UR4][R2.64] ;  /* 0x00000004020f7981 */ /* 0x000162000c1e1100 */
[----:B------:R-:W-:Y:S02]  /*f670*/  VIMNMX R5, R4, 0x1, !PT ;  /* 0x0000000104057848 */ /* 0x000fe40007fe0100 */
[----:B------:R-:W-:Y:S02]  /*f680*/  MOV R13, RZ ;  /* 0x000000ff000d7202 */ /* 0x000fe40000000f00 */
[C---:B------:R-:W-:Y:S01]  /*f690*/  LOP3.LUT R14, R5.reuse, 0x3, RZ, 0xc0, !PT ;  /* 0x00000003050e7812 */ /* 0x040fe200078ec0ff */
[----:B------:R-:W-:-:S03]  /*f6a0*/  VIADD R4, R5, 0xffffffff ;  /* 0xffffffff05047836 */ /* 0x000fc60000000000 */
[----:B------:R-:W-:Y:S02]  /*f6b0*/  ISETP.NE.AND P0, PT, R14, RZ, PT ;  /* 0x000000ff0e00720c */ /* 0x000fe40003f05270 */
[----:B------:R-:W-:-:S13]  /*f6c0*/  ISETP.GE.U32.AND P1, PT, R4, 0x3, PT ;  /* 0x000000030400780c */ /* 0x000fda0003f26070 */
[----:B0-----:R-:W-:Y:S05]  /*f6d0*/  @!P1 BRA `(.L_x_93) ;  /* 0x0000000400389947 */ /* 0x001fea0003800000 */
[----:B------:R-:W-:Y:S01]  /*f6e0*/  IADD3 R16, R5, -R14, RZ ;  /* 0x8000000e05107210 */ /* 0x000fe20007ffe0ff */
[----:B------:R-:W-:Y:S01]  /*f6f0*/  IMAD.MOV.U32 R13, RZ, RZ, RZ ;  /* 0x000000ffff0d7224 */ /* 0x000fe200078e00ff */
[----:B------:R-:W-:Y:S01]  /*f700*/  ULDC UR6, c[0x0][0x494] ;  /* 0x0001250000067ab9 */ /* 0x000fe20000000800 */
[----:B------:R-:W-:Y:S01]  /*f710*/  ULDC UR7, c[0x0][0x498] ;  /* 0x0001260000077ab9 */ /* 0x000fe20000000800 */
[----:B------:R-:W-:Y:S01]  /*f720*/  ULDC.64 UR8, c[0x0][0x480] ;  /* 0x0001200000087ab9 */ /* 0x000fe20000000a00 */
[----:B------:R-:W-:-:S05]  /*f730*/  ULDC.64 UR10, c[0x0][0x488] ;  /* 0x00012200000a7ab9 */ /* 0x000fca0000000a00 */
.L_x_94:
[C---:B------:R-:W-:Y:S02]  /*f740*/  IMAD R7, R13.reuse, UR6, RZ ;  /* 0x000000060d077c24 */ /* 0x040fe4000f8e02ff */
[----:B------:R-:W-:-:S03]  /*f750*/  IMAD R9, R13, UR7, RZ ;  /* 0x000000070d097c24 */ /* 0x000fc6000f8e02ff */
[----:B------:R-:W-:Y:S02]  /*f760*/  SHF.R.S32.HI R5, RZ, 0x1f, R7 ;  /* 0x0000001fff057819 */ /* 0x000fe40000011407 */
[----:B------:R-:W-:Y:S02]  /*f770*/  IADD3 R4, P1, P2, R7, UR8, R12 ;  /* 0x0000000807047c10 */ /* 0x000fe4000fa3e00c */
[----:B------:R-:W-:Y:S02]  /*f780*/  SHF.R.S32.HI R6, RZ, 0x1f, R9 ;  /* 0x0000001fff067819 */ /* 0x000fe40000011409 */
[----:B------:R-:W-:Y:S02]  /*f790*/  IADD3.X R5, R5, UR9, RZ, P1, P2 ;  /* 0x0000000905057c10 */ /* 0x000fe40008fe44ff */
[----:B------:R-:W-:Y:S02]  /*f7a0*/  IADD3 R8, P1, P2, R9, UR10, R0 ;  /* 0x0000000a09087c10 */ /* 0x000fe4000fa3e000 */
[----:B------:R-:W-:Y:S01]  /*f7b0*/  IADD3 R7, R7, UR6, RZ ;  /* 0x0000000607077c10 */ /* 0x000fe2000fffe0ff */
[----:B------:R0:W2:Y:S01]  /*f7c0*/  LDG.E.U8.CONSTANT R17, desc[UR4][R4.64] ;  /* 0x0000000404117981 */ /* 0x0000a2000c1e9100 */
[----:B------:R-:W-:-:S02]  /*f7d0*/  IADD3 R23, R9, UR7, RZ ;  /* 0x0000000709177c10 */ /* 0x000fc4000fffe0ff */
[----:B------:R-:W-:Y:S02]  /*f7e0*/  IADD3.X R9, R6, UR11, RZ, P1, P2 ;  /* 0x0000000b06097c10 */ /* 0x000fe40008fe44ff */
[----:B------:R-:W-:Y:S02]  /*f7f0*/  SHF.R.S32.HI R6, RZ, 0x1f, R7 ;  /* 0x0000001fff067819 */ /* 0x000fe40000011407 */
[C---:B------:R-:W-:Y:S01]  /*f800*/  IADD3 R10, P1, P2, R7.reuse, UR8, R12 ;  /* 0x00000008070a7c10 */ /* 0x040fe2000fa3e00c */
[----:B------:R-:W-:Y:S01]  /*f810*/  VIADD R7, R7, UR6 ;  /* 0x0000000607077c36 */ /* 0x000fe20008000000 */
[----:B------:R-:W-:Y:S01]  /*f820*/  SHF.R.S32.HI R19, RZ, 0x1f, R23 ;  /* 0x0000001fff137819 */ /* 0x000fe20000011417 */
[----:B------:R1:W3:Y:S01]  /*f830*/  LDG.E.U8.CONSTANT R20, desc[UR4][R8.64] ;  /* 0x0000000408147981 */ /* 0x0002e2000c1e9100 */
[----:B------:R-:W-:Y:S02]  /*f840*/  IADD3.X R11, R6, UR9, RZ, P1, P2 ;  /* 0x00000009060b7c10 */ /* 0x000fe40008fe44ff */
[----:B------:R-:W-:-:S02]  /*f850*/  IADD3 R18, P3, P4, R23, UR10, R0 ;  /* 0x0000000a17127c10 */ /* 0x000fc4000fc7e000 */
[----:B0-----:R-:W-:Y:S01]  /*f860*/  SHF.R.S32.HI R5, RZ, 0x1f, R7 ;  /* 0x0000001fff057819 */ /* 0x001fe20000011407 */
[----:B------:R0:W4:Y:S01]  /*f870*/  LDG.E.U8.CONSTANT R21, desc[UR4][R10.64] ;  /* 0x000000040a157981 */ /* 0x000122000c1e9100 */
[----:B------:R-:W-:Y:S02]  /*f880*/  IADD3 R4, P1, P2, R7, UR8, R12 ;  /* 0x0000000807047c10 */ /* 0x000fe4000fa3e00c */
[----:B------:R-:W-:Y:S02]  /*f890*/  IADD3 R23, R23, UR7, RZ ;  /* 0x0000000717177c10 */ /* 0x000fe4000fffe0ff */
[----:B------:R-:W-:Y:S02]  /*f8a0*/  IADD3.X R5, R5, UR9, RZ, P1, P2 ;  /* 0x0000000905057c10 */ /* 0x000fe40008fe44ff */
[----:B------:R-:W-:Y:S02]  /*f8b0*/  IADD3 R25, R7, UR6, RZ ;  /* 0x0000000607197c10 */ /* 0x000fe4000fffe0ff */
[----:B------:R-:W-:Y:S01]  /*f8c0*/  IADD3.X R19, R19, UR11, RZ, P3, P4 ;  /* 0x0000000b13137c10 */ /* 0x000fe20009fe84ff */
[----:B------:R-:W4:Y:S01]  /*f8d0*/  LDG.E.U8.CONSTANT R4, desc[UR4][R4.64] ;  /* 0x0000000404047981 */ /* 0x000f22000c1e9100 */
[----:B------:R-:W-:-:S02]  /*f8e0*/  SHF.R.S32.HI R7, RZ, 0x1f, R23 ;  /* 0x0000001fff077819 */ /* 0x000fc40000011417 */
[C---:B------:R-:W-:Y:S01]  /*f8f0*/  IADD3 R6, P1, P2, R23.reuse, UR10, R0 ;  /* 0x0000000a17067c10 */ /* 0x040fe2000fa3e000 */
[----:B------:R-:W-:Y:S01]  /*f900*/  VIADD R23, R23, UR7 ;  /* 0x0000000717177c36 */ /* 0x000fe20008000000 */
[----:B------:R-:W4:Y:S02]  /*f910*/  LDG.E.U8.CONSTANT R18, desc[UR4][R18.64] ;  /* 0x0000000412127981 */ /* 0x000f24000c1e9100 */
[----:B------:R-:W-:Y:S02]  /*f920*/  IADD3.X R7, R7, UR11, RZ, P1, P2 ;  /* 0x0000000b07077c10 */ /* 0x000fe40008fe44ff */
[----:B-1----:R-:W-:Y:S02]  /*f930*/  SHF.R.S32.HI R9, RZ, 0x1f, R25 ;  /* 0x0000001fff097819 */ /* 0x002fe40000011419 */
[----:B------:R-:W-:Y:S01]  /*f940*/  IADD3 R8, P1, P2, R25, UR8, R12 ;  /* 0x0000000819087c10 */ /* 0x000fe2000fa3e00c */
[----:B------:R1:W4:Y:S01]  /*f950*/  LDG.E.U8.CONSTANT R6, desc[UR4][R6.64] ;  /* 0x0000000406067981 */ /* 0x000322000c1e9100 */
[----:B0-----:R-:W-:-:S02]  /*f960*/  SHF.R.S32.HI R11, RZ, 0x1f, R23 ;  /* 0x0000001fff0b7819 */ /* 0x001fc40000011417 */
[----:B------:R-:W-:Y:S02]  /*f970*/  IADD3 R10, P3, P4, R23, UR10, R0 ;  /* 0x0000000a170a7c10 */ /* 0x000fe4000fc7e000 */
[----:B------:R-:W-:Y:S02]  /*f980*/  IADD3.X R9, R9, UR9, RZ, P1, P2 ;  /* 0x0000000909097c10 */ /* 0x000fe40008fe44ff */
[----:B------:R-:W-:-:S03]  /*f990*/  IADD3.X R11, R11, UR11, RZ, P3, P4 ;  /* 0x0000000b0b0b7c10 */ /* 0x000fc60009fe84ff */
[----:B------:R0:W4:Y:S04]  /*f9a0*/  LDG.E.U8.CONSTANT R8, desc[UR4][R8.64] ;  /* 0x0000000408087981 */ /* 0x000128000c1e9100 */
[----:B------:R0:W4:Y:S01]  /*f9b0*/  LDG.E.U8.CONSTANT R10, desc[UR4][R10.64] ;  /* 0x000000040a0a7981 */ /* 0x000122000c1e9100 */
[----:B-----5:R-:W-:-:S04]  /*f9c0*/  LOP3.LUT R15, R15, 0xffff, RZ, 0xc0, !PT ;  /* 0x0000ffff0f0f7812 */ /* 0x020fc800078ec0ff */
[----:B-1----:R-:W-:Y:S02]  /*f9d0*/  PRMT R7, R15, 0x8880, RZ ;  /* 0x000088800f077816 */ /* 0x002fe400000000ff */
[----:B------:R-:W-:-:S04]  /*f9e0*/  IADD3 R16, R16, -0x4, RZ ;  /* 0xfffffffc10107810 */ /* 0x000fc80007ffe0ff */
[----:B------:R-:W-:Y:S02]  /*f9f0*/  ISETP.NE.AND P2, PT, R16, RZ, PT ;  /* 0x000000ff1000720c */ /* 0x000fe40003f45270 */
[----:B------:R-:W-:Y:S02]  /*fa00*/  IADD3 R13, R13, 0x4, RZ ;  /* 0x000000040d0d7810 */ /* 0x000fe40007ffe0ff */
[----:B--2---:R-:W-:Y:S02]  /*fa10*/  PRMT R5, R17, 0x8880, RZ ;  /* 0x0000888011057816 */ /* 0x004fe400000000ff */
[----:B---3--:R-:W-:-:S05]  /*fa20*/  PRMT R20, R20, 0x8880, RZ ;  /* 0x0000888014147816 */ /* 0x008fca00000000ff */
[----:B------:R-:W-:Y:S01]  /*fa30*/  IMAD R5, R5, R20, RZ ;  /* 0x0000001405057224 */ /* 0x000fe200078e02ff */
[----:B----4-:R-:W-:Y:S02]  /*fa40*/  PRMT R21, R21, 0x8880, RZ ;  /* 0x0000888015157816 */ /* 0x010fe400000000ff */
[----:B------:R-:W-:Y:S02]  /*fa50*/  IADD3 R20, -R7, RZ, RZ ;  /* 0x000000ff07147210 */ /* 0x000fe40007ffe1ff */
[----:B------:R-:W-:Y:S02]  /*fa60*/  MOV R7, R21 ;  /* 0x0000001500077202 */ /* 0x000fe40000000f00 */
[----:B------:R-:W-:Y:S02]  /*fa70*/  ISETP.NE.AND P1, PT, R5, R20, PT ;  /* 0x000000140500720c */ /* 0x000fe40003f25270 */
[----:B0-----:R-:W-:Y:S02]  /*fa80*/  PRMT R9, R4, 0x8880, RZ ;  /* 0x0000888004097816 */ /* 0x001fe400000000ff */
[----:B------:R-:W-:-:S02]  /*fa90*/  PRMT R18, R18, 0x8880, RZ ;  /* 0x0000888012127816 */ /* 0x000fc400000000ff */
[----:B------:R-:W-:-:S03]  /*faa0*/  SEL R5, RZ, 0xffffffff, !P1 ;  /* 0xffffffffff057807 */ /* 0x000fc60004800000 */
        /* <DEDUP_REMOVED lines=8> */
[----:B------:R-:W-:Y:S02]  /*fb30*/  PRMT R10, R10, 0x8880, RZ ;  /* 0x000088800a0a7816 */ /* 0x000fe400000000ff */
[----:B------:R-:W-:Y:S02]  /*fb40*/  MOV R6, R8 ;  /* 0x0000000800067202 */ /* 0x000fe40000000f00 */
[----:B------:R-:W-:Y:S01]  /*fb50*/  ISETP.NE.AND P1, PT, R4, R5, PT ;  /* 0x000000050400720c */ /* 0x000fe20003f25270 */
[----:B------:R-:W-:-:S03]  /*fb60*/  IMAD.MOV.U32 R7, RZ, RZ, R10 ;  /* 0x000000ffff077224 */ /* 0x000fc600078e000a */
[----:B------:R-:W-:Y:S01]  /*fb70*/  SEL R5, RZ, 0xffffffff, !P1 ;  /* 0xffffffffff057807 */ /* 0x000fe20004800000 */
[----:B------:R-:W-:-:S05]  /*fb80*/  IMAD R4, R6, R7, RZ ;  /* 0x0000000706047224 */ /* 0x000fca00078e02ff */
[----:B------:R-:W-:-:S04]  /*fb90*/  ISETP.NE.AND P1, PT, R4, R5, PT ;  /* 0x000000050400720c */ /* 0x000fc80003f25270 */
[----:B------:R-:W-:Y:S01]  /*fba0*/  SEL R15, RZ, 0x1, !P1 ;  /* 0x00000001ff0f7807 */ /* 0x000fe20004800000 */
[----:B------:R-:W-:Y:S08]  /*fbb0*/  @P2 BRA `(.L_x_94) ;  /* 0xfffffff800e02947 */ /* 0x000ff0000383ffff */
.L_x_93:
        /* <DEDUP_REMOVED lines=24> */
[----:B------:R-:W-:Y:S02]  /*fd40*/  ISETP.NE.AND P1, PT, R14, 0x2, PT ;  /* 0x000000020e00780c */ /* 0x000fe40003f25270 */
[----:B------:R-:W-:Y:S02]  /*fd50*/  IADD3 R11, R17, R4, RZ ;  /* 0x00000004110b7210 */ /* 0x000fe40007ffe0ff */
[----:B------:R-:W-:Y:S02]  /*fd60*/  IADD3 R7, R5, R6, RZ ;  /* 0x0000000605077210 */ /* 0x000fe40007ffe0ff */
[----:B------:R-:W-:Y:S02]  /*fd70*/  SHF.R.S32.HI R9, RZ, 0x1f, R11 ;  /* 0x0000001fff097819 */ /* 0x000fe4000001140b */
[----:B------:R-:W-:Y:S02]  /*fd80*/  IADD3 R8, P2, P3, R11, UR8, R0 ;  /* 0x000000080b087c10 */ /* 0x000fe4000fb5e000 */
[----:B------:R-:W-:-:S02]  /*fd90*/  SHF.R.S32.HI R10, RZ, 0x1f, R7 ;  /* 0x0000001fff0a7819 */ /* 0x000fc40000011407 */
[----:B------:R-:W-:Y:S01]  /*fda0*/  IADD3.X R9, R9, UR9, RZ, P2, P3 ;  /* 0x0000000909097c10 */ /* 0x000fe200097e64ff */
[C---:B------:R-:W-:Y:S01]  /*fdb0*/  @P1 IMAD.IADD R5, R7.reuse, 0x1, R6 ;  /* 0x0000000107051824 */ /* 0x040fe200078e0206 */
[----:B------:R-:W-:Y:S02]  /*fdc0*/  IADD3 R6, P2, P3, R7, UR6, R12 ;  /* 0x0000000607067c10 */ /* 0x000fe4000fb5e00c */
[----:B------:R-:W-:Y:S01]  /*fdd0*/  @P1 IADD3 R11, R11, R4, RZ ;  /* 0x000000040b0b1210 */ /* 0x000fe20007ffe0ff */
[----:B------:R-:W2:Y:S01]  /*fde0*/  LDG.E.U8.CONSTANT R8, desc[UR4][R8.64] ;  /* 0x0000000408087981 */ /* 0x000ea2000c1e9100 */
[----:B------:R-:W-:Y:S02]  /*fdf0*/  IADD3.X R7, R10, UR7, RZ, P2, P3 ;  /* 0x000000070a077c10 */ /* 0x000fe400097e64ff */
[----:B------:R-:W-:Y:S02]  /*fe00*/  @P1 IADD3 R4, P4, P5, R11, UR8, R0 ;  /* 0x000000080b041c10 */ /* 0x000fe4000fd9e000 */
[----:B------:R-:W-:Y:S01]  /*fe10*/  @P1 IADD3 R12, P2, P3, R5, UR6, R12 ;  /* 0x00000006050c1c10 */ /* 0x000fe2000fb5e00c */
[----:B------:R-:W3:Y:S01]  /*fe20*/  LDG.E.U8.CONSTANT R6, desc[UR4][R6.64] ;  /* 0x0000000406067981 */ /* 0x000ee2000c1e9100 */
[----:B------:R-:W-:-:S02]  /*fe30*/  @P1 SHF.R.S32.HI R0, RZ, 0x1f, R5 ;  /* 0x0000001fff001819 */ /* 0x000fc40000011405 */
[----:B------:R-:W-:Y:S02]  /*fe40*/  @P1 SHF.R.S32.HI R11, RZ, 0x1f, R11 ;  /* 0x0000001fff0b1819 */ /* 0x000fe4000001140b */
[----:B------:R-:W-:Y:S02]  /*fe50*/  @P1 IADD3.X R13, R0, UR7, RZ, P2, P3 ;  /* 0x00000007000d1c10 */ /* 0x000fe400097e64ff */
        /* <DEDUP_REMOVED lines=10> */
[----:B------:R-:W-:Y:S02]  /*ff00*/  @P1 MOV R0, R8 ;  /* 0x0000000800001202 */ /* 0x000fe40000000f00 */
[----:B------:R-:W-:-:S03]  /*ff10*/  @P1 SEL R5, RZ, 0xffffffff, !P0 ;  /* 0xffffffffff051807 */ /* 0x000fc60004000000 */
[----:B------:R-:W-:-:S05]  /*ff20*/  @P1 IMAD R0, R0, R7, RZ ;  /* 0x0000000700001224 */ /* 0x000fca00078e02ff */
[----:B------:R-:W-:-:S13]  /*ff30*/  @P1 ISETP.NE.AND P0, PT, R0, R5, PT ;  /* 0x000000050000120c */ /* 0x000fda0003f05270 */
.L_x_96:
[----:B------:R-:W-:-:S07]  /*ff40*/  SEL R15, RZ, 0x1, !P0 ;  /* 0x00000001ff0f7807 */ /* 0x000fce0004000000 */
.L_x_95:
[----:B-----5:R-:W-:Y:S01]  /*ff50*/  STG.E.U8 desc[UR4][R2.64], R15 ;  /* 0x0000000f02007986 */ /* 0x020fe2000c101104 */
[----:B------:R-:W-:Y:S05]  /*ff60*/  EXIT ;  /* 0x000000000000794d */ /* 0x000fea0003800000 */
.L_x_97:
        /* <DEDUP_REMOVED lines=9> */
.L_x_833:


//--------------------- .text._ZN2at6native69_GLOBAL__N__64f4e359_31_FunctionOfAMatrixUtilsKernel_cu_1520ed90_298616_elemwise_kernelILi128ELi8EZNS1_43_compute_linear_combination_internal_kernelIN3c104HalfEEEvRNS_14TensorIteratorEiiiEUliE_EEviT1_ --------------------------
	.section	.text._ZN2at6native69_GLOBAL__N__64f4e359_31_FunctionOfAMatrixUtilsKernel_cu_1520ed90_298616_elemwise_kernelILi128ELi8EZNS1_43_compute_linear_combination_internal_kernelIN3c104HalfEEEvRNS_14TensorIteratorEiiiEUliE_EEviT1_,"ax",@progbits
	.align	128
.text._ZN2at6native69_GLOBAL__N__64f4e359_31_FunctionOfAMatrixUtilsKernel_cu_1520ed90_298616_elemwise_kernelILi128ELi8EZNS1_43_compute_linear_combination_internal_kernelIN3c104HalfEEEvRNS_14TensorIteratorEiiiEUliE_EEviT1_:
        .type           _ZN2at6native69_GLOBAL__N__64f4e359_31_FunctionOfAMatrixUtilsKernel_cu_1520ed90_298616_elemwise_kernelILi128ELi8EZNS1_43_compute_linear_combination_internal_kernelIN3c104HalfEEEvRNS_14TensorIteratorEiiiEUliE_EEviT1_,@function
        .size           _ZN2at6native69_GLOBAL__N__64f4e359_31_FunctionOfAMatrixUtilsKernel_cu_1520ed90_298616_elemwise_kernelILi128ELi8EZNS1_43_compute_linear_combination_internal_kernelIN3c104HalfEEEvRNS_14TensorIteratorEiiiEUliE_EEviT1_,(.L_x_834 - _ZN2at6native69_GLOBAL__N__64f4e359_31_FunctionOfAMatrixUtilsKernel_cu_1520ed90_298616_elemwise_kernelILi128ELi8EZNS1_43_compute_linear_combination_internal_kernelIN3c104HalfEEEvRNS_14TensorIteratorEiiiEUliE_EEviT1_)
        .other          _ZN2at6native69_GLOBAL__N__64f4e359_31_FunctionOfAMatrixUtilsKernel_cu_1520ed90_298616_elemwise_kernelILi128ELi8EZNS1_43_compute_linear_combination_internal_kernelIN3c104HalfEEEvRNS_14TensorIteratorEiiiEUliE_EEviT1_,@"STO_CUDA_ENTRY STV_DEFAULT"
_ZN2at6native69_GLOBAL__N__64f4e359_31_FunctionOfAMatrixUtilsKernel_cu_1520ed90_298616_elemwise_kernelILi128ELi8EZNS1_43_compute_linear_combination_internal_kernelIN3c104HalfEEEvRNS_14TensorIteratorEiiiEUliE_EEviT1_:
        /* <DEDUP_REMOVED lines=364> */
.L_x_100:
        /* <DEDUP_REMOVED lines=12> */
[----:B------:R-:W-:Y:S02]  /*1780*/  IADD3.X R11, RZ, UR11, RZ, P3, !PT ;  /* 0x0000000bff0b7c10 */ /* 0x000fe40009ffe4ff */
        /* <DEDUP_REMOVED lines=13> */
.L_x_103:
[----:B------:R-:W-:Y:S01]  /*1860*/  IMAD.WIDE R24, R0, 0x2, R10 ;  /* 0x0000000200187825 */ /* 0x000fe200078e020a */
[----:B--2---:R-:W2:Y:S04]  /*1870*/  LDG.E.U16.CONSTANT R7, desc[UR6][R18.64] ;  /* 0x0000000612077981 */ /* 0x004ea8000c1e9500 */
[----:B------:R-:W3:Y:S01]  /*1880*/  LDG.E.U16.CONSTANT R8, desc[UR6][R24.64] ;  /* 0x0000000618087981 */ /* 0x000ee2000c1e9500 */
[----:B0-----:R-:W-:-:S03]  /*1890*/  IMAD.WIDE R16, R2, 0x2, R18 ;  /* 0x0000000202107825 */ /* 0x001fc600078e0212 */
[----:B------:R-:W4:Y:S01]  /*18a0*/  LDG.E.U16 R9, desc[UR6][R12.64] ;  /* 0x000000060c097981 */ /* 0x000f22000c1e1500 */
[----:B-1----:R-:W-:-:S03]  /*18b0*/  IMAD.WIDE R20, R5, 0x2, R24 ;  /* 0x0000000205147825 */ /* 0x002fc600078e0218 */
[----:B------:R0:W5:Y:S04]  /*18c0*/  LDG.E.U16.CONSTANT R26, desc[UR6][R16.64] ;  /* 0x00000006101a7981 */ /* 0x000168000c1e9500 */
[----:B------:R-:W5:Y:S01]  /*18d0*/  LDG.E.U16.CONSTANT R27, desc[UR6][R20.64] ;  /* 0x00000006141b7981 */ /* 0x000f62000c1e9500 */
[----:B------:R-:W-:-:S04]  /*18e0*/  IMAD.WIDE R22, R5, 0x2, R20 ;  /* 0x0000000205167825 */ /* 0x000fc800078e0214 */
[----:B0-----:R-:W-:Y:S01]  /*18f0*/  IMAD.WIDE R16, R2, 0x2, R16 ;  /* 0x0000000202107825 */ /* 0x001fe200078e0210 */
[----:B------:R-:W5:Y:S04]  /*1900*/  LDG.E.U16.CONSTANT R20, desc[UR6][R22.64] ;  /* 0x0000000616147981 */ /* 0x000f68000c1e9500 */
[----:B------:R-:W5:Y:S01]  /*1910*/  LDG.E.U16.CONSTANT R29, desc[UR6][R16.64] ;  /* 0x00000006101d7981 */ /* 0x000f62000c1e9500 */
[----:B------:R-:W-:-:S04]  /*1920*/  IMAD.WIDE R18, R5, 0x2, R22 ;  /* 0x0000000205127825 */ /* 0x000fc800078e0216 */
[----:B------:R-:W-:Y:S02]  /*1930*/  IMAD.WIDE R24, R2, 0x2, R16 ;  /* 0x0000000202187825 */ /* 0x000fe400078e0210 */
[----:B------:R-:W5:Y:S04]  /*1940*/  LDG.E.U16.CONSTANT R19, desc[UR6][R18.64] ;  /* 0x0000000612137981 */ /* 0x000f68000c1e9500 */
[----:B------:R0:W5:Y:S01]  /*1950*/  LDG.E.U16.CONSTANT R18, desc[UR6][R24.64] ;  /* 0x0000000618127981 */ /* 0x000162000c1e9500 */
[----:B------:R-:W-:-:S04]  /*1960*/  IADD3 R6, R6, -0x4, RZ ;  /* 0xfffffffc06067810 */ /* 0x000fc80007ffe0ff */
[----:B------:R-:W-:Y:S01]  /*1970*/  ISETP.NE.AND P1, PT, R6, RZ, PT ;  /* 0x000000ff0600720c */ /* 0x000fe20003f25270 */
[----:B0-----:R-:W-:Y:S01]  /*1980*/  IMAD.WIDE R24, R2, 0x2, R24 ;  /* 0x0000000202187825 */ /* 0x001fe200078e0218 */
[----:B------:R-:W-:Y:S02]  /*1990*/  IADD3 R4, R4, 0x4, RZ ;  /* 0x0000000404047810 */ /* 0x000fe40007ffe0ff */
[----:B------:R-:W-:Y:S01]  /*19a0*/  LEA R0, R5, R0, 0x2 ;  /* 0x0000000005007211 */ /* 0x000fe200078e10ff */
[----:B--2---:R-:W-:Y:S02]  /*19b0*/  HADD2.F32 R7, -RZ, R7.H0_H0 ;  /* 0x20000007ff077230 */ /* 0x004fe40000004100 */
[----:B---3--:R-:W-:-:S05]  /*19c0*/  HADD2.F32 R8, -RZ, R8.H0_H0 ;  /* 0x20000008ff087230 */ /* 0x008fca0000004100 */
[----:B------:R-:W-:-:S05]  /*19d0*/  FMUL.FTZ R7, R7, R8 ;  /* 0x0000000807077220 */ /* 0x000fca0000410000 */
[----:B------:R-:W-:Y:S01]  /*19e0*/  F2FP.F16.F32.PACK_AB R7, RZ, R7 ;  /* 0x00000007ff07723e */ /* 0x000fe200000000ff */
[----:B----4-:R-:W-:Y:S02]  /*19f0*/  HADD2.F32 R9, -RZ, R9.H0_H0 ;  /* 0x20000009ff097230 */ /* 0x010fe40000004100 */
[----:B-----5:R-:W-:Y:S02]  /*1a00*/  HADD2.F32 R26, -RZ, R26.H0_H0 ;  /* 0x2000001aff1a7230 */ /* 0x020fe40000004100 */
[----:B------:R-:W-:Y:S02]  /*1a10*/  HADD2.F32 R8, -RZ, R7.H0_H0 ;  /* 0x20000007ff087230 */ /* 0x000fe40000004100 */
[----:B------:R-:W-:-:S03]  /*1a20*/  HADD2.F32 R27, -RZ, R27.H0_H0 ;  /* 0x2000001bff1b7230 */ /* 0x000fc60000004100 */
[----:B------:R-:W-:Y:S02]  /*1a30*/  FADD.FTZ R8, R9, R8 ;  /* 0x0000000809087221 */ /* 0x000fe40000010000 */
[----:B------:R-:W-:-:S05]  /*1a40*/  FMUL.FTZ R27, R26, R27 ;  /* 0x0000001b1a1b7220 */ /* 0x000fca0000410000 */
[----:B------:R-:W-:Y:S01]  /*1a50*/  F2FP.F16.F32.PACK_AB R8, R27, R8 ;  /* 0x000000081b08723e */ /* 0x000fe200000000ff */
[----:B------:R-:W-:Y:S02]  /*1a60*/  HADD2.F32 R29, -RZ, R29.H0_H0 ;  /* 0x2000001dff1d7230 */ /* 0x000fe40000004100 */
[----:B------:R-:W-:Y:S02]  /*1a70*/  HADD2.F32 R20, -RZ, R20.H0_H0 ;  /* 0x20000014ff147230 */ /* 0x000fe40000004100 */
[--C-:B------:R-:W-:Y:S02]  /*1a80*/  HADD2.F32 R7, -RZ, R8.reuse.H0_H0 ;  /* 0x20000008ff077230 */ /* 0x100fe40000004100 */
[----:B------:R-:W-:Y:S02]  /*1a90*/  HADD2.F32 R8, -RZ, R8.H1_H1 ;  /* 0x30000008ff087230 */ /* 0x000fe40000004100 */
[----:B------:R-:W-:-:S03]  /*1aa0*/  FMUL.FTZ R20, R29, R20 ;  /* 0x000000141d147220 */ /* 0x000fc60000410000 */
[----:B------:R-:W-:-:S05]  /*1ab0*/  FADD.FTZ R7, R7, R8 ;  /* 0x0000000807077221 */ /* 0x000fca0000010000 */
[----:B------:R-:W-:Y:S01]  /*1ac0*/  F2FP.F16.F32.PACK_AB R7, R20, R7 ;  /* 0x000000071407723e */ /* 0x000fe200000000ff */
[----:B------:R-:W-:Y:S02]  /*1ad0*/  HADD2.F32 R19, -RZ, R19.H0_H0 ;  /* 0x20000013ff137230 */ /* 0x000fe40000004100 */
[----:B------:R-:W-:Y:S02]  /*1ae0*/  HADD2.F32 R18, -RZ, R18.H0_H0 ;  /* 0x20000012ff127230 */ /* 0x000fe40000004100 */
[--C-:B------:R-:W-:Y:S02]  /*1af0*/  HADD2.F32 R8, -RZ, R7.reuse.H0_H0 ;  /* 0x20000007ff087230 */ /* 0x100fe40000004100 */
[----:B------:R-:W-:Y:S02]  /*1b00*/  HADD2.F32 R7, -RZ, R7.H1_H1 ;  /* 0x30000007ff077230 */ /* 0x000fe40000004100 */
[----:B------:R-:W-:-:S03]  /*1b10*/  FMUL.FTZ R18, R18, R19 ;  /* 0x0000001312127220 */ /* 0x000fc60000410000 */
[----:B------:R-:W-:-:S05]  /*1b20*/  FADD.FTZ R7, R8, R7 ;  /* 0x0000000708077221 */ /* 0x000fca0000010000 */
[----:B------:R-:W-:-:S05]  /*1b30*/  F2FP.F16.F32.PACK_AB R7, R18, R7 ;  /* 0x000000071207723e */ /* 0x000fca00000000ff */
[--C-:B------:R-:W-:Y:S02]  /*1b40*/  HADD2.F32 R8, -RZ, R7.reuse.H0_H0 ;  /* 0x20000007ff087230 */ /* 0x100fe40000004100 */
[----:B------:R-:W-:-:S05]  /*1b50*/  HADD2.F32 R7, -RZ, R7.H1_H1 ;  /* 0x30000007ff077230 */ /* 0x000fca0000004100 */
[----:B------:R-:W-:-:S05]  /*1b60*/  FADD.FTZ R7, R8, R7 ;  /* 0x0000000708077221 */ /* 0x000fca0000010000 */
[----:B------:R-:W-:-:S05]  /*1b70*/  F2FP.F16.F32.PACK_AB R7, RZ, R7 ;  /* 0x00000007ff07723e */ /* 0x000fca00000000ff */
[----:B------:R2:W-:Y:S01]  /*1b80*/  STG.E.U16 desc[UR6][R12.64], R7 ;  /* 0x000000070c007986 */ /* 0x0005e2000c101506 */
[----:B------:R-:W-:Y:S02]  /*1b90*/  MOV R18, R24 ;  /* 0x0000001800127202 */ /* 0x000fe40000000f00 */
[----:B------:R-:W-:Y:S01]  /*1ba0*/  MOV R19, R25 ;  /* 0x0000001900137202 */ /* 0x000fe20000000f00 */
[----:B------:R-:W-:Y:S06]  /*1bb0*/  @P1 BRA `(.L_x_103) ;  /* 0xfffffffc00281947 */ /* 0x000fec000383ffff */
.L_x_102:
[----:B------:R-:W-:Y:S05]  /*1bc0*/  @!P0 BRA `(.L_x_101) ;  /* 0x0000000000cc8947 */ /* 0x000fea0003800000 */
[----:B------:R-:W0:Y:S01]  /*1bd0*/  LDC R5, c[0x0][0x494] ;  /* 0x00012500ff057b82 */ /* 0x000e220000000800 */
[----:B------:R-:W3:Y:S07]  /*1be0*/  LDG.E.U16 R2, desc[UR6][R12.64] ;  /* 0x000000060c027981 */ /* 0x000eee000c1e1500 */
[----:B--2---:R-:W1:Y:S01]  /*1bf0*/  LDC R7, c[0x0][0x498] ;  /* 0x00012600ff077b82 */ /* 0x004e620000000800 */
[----:B0-----:R-:W-:-:S04]  /*1c00*/  IMAD R6, R4, R5, RZ ;  /* 0x0000000504067224 */ /* 0x001fc800078e02ff */
[----:B------:R-:W-:-:S04]  /*1c10*/  IMAD.WIDE R8, R6, 0x2, R14 ;  /* 0x0000000206087825 */ /* 0x000fc800078e020e */
[----:B-1----:R-:W-:Y:S02]  /*1c20*/  IMAD R4, R4, R7, RZ ;  /* 0x0000000704047224 */ /* 0x002fe400078e02ff */
[----:B------:R-:W2:Y:S02]  /*1c30*/  LDG.E.U16.CONSTANT R8, desc[UR6][R8.64] ;  /* 0x0000000608087981 */ /* 0x000ea4000c1e9500 */
[----:B------:R-:W-:-:S06]  /*1c40*/  IMAD.WIDE R16, R4, 0x2, R10 ;  /* 0x0000000204107825 */ /* 0x000fcc00078e020a */
[----:B------:R-:W4:Y:S01]  /*1c50*/  LDG.E.U16.CONSTANT R16, desc[UR6][R16.64] ;  /* 0x0000000610107981 */ /* 0x000f22000c1e9500 */
[----:B------:R-:W-:Y:S01]  /*1c60*/  ISETP.NE.AND P0, PT, R28, 0x1, PT ;  /* 0x000000011c00780c */ /* 0x000fe20003f05270 */
[----:B---3--:R-:W-:Y:S02]  /*1c70*/  HADD2.F32 R2, -RZ, R2.H0_H0 ;  /* 0x20000002ff027230 */ /* 0x008fe40000004100 */
[----:B--2---:R-:W-:Y:S02]  /*1c80*/  HADD2.F32 R0, -RZ, R8.H0_H0 ;  /* 0x20000008ff007230 */ /* 0x004fe40000004100 */
[----:B----4-:R-:W-:-:S05]  /*1c90*/  HADD2.F32 R19, -RZ, R16.H0_H0 ;  /* 0x20000010ff137230 */ /* 0x010fca0000004100 */
[----:B------:R-:W-:-:S05]  /*1ca0*/  FMUL.FTZ R0, R0, R19 ;  /* 0x0000001300007220 */ /* 0x000fca0000410000 */
[----:B------:R-:W-:-:S05]  /*1cb0*/  F2FP.F16.F32.PACK_AB R0, RZ, R0 ;  /* 0x00000000ff00723e */ /* 0x000fca00000000ff */
[----:B------:R-:W-:-:S05]  /*1cc0*/  HADD2.F32 R19, -RZ, R0.H0_H0 ;  /* 0x20000000ff137230 */ /* 0x000fca0000004100 */
[----:B------:R-:W-:-:S05]  /*1cd0*/  FADD.FTZ R0, R2, R19 ;  /* 0x0000001302007221 */ /* 0x000fca0000010000 */
[----:B------:R-:W-:-:S05]  /*1ce0*/  F2FP.F16.F32.PACK_AB R0, RZ, R0 ;  /* 0x00000000ff00723e */ /* 0x000fca00000000ff */
[----:B------:R0:W-:Y:S01]  /*1cf0*/  STG.E.U16 desc[UR6][R12.64], R0 ;  /* 0x000000000c007986 */ /* 0x0001e2000c101506 */
        /* <DEDUP_REMOVED lines=14> */
[----:B0-----:R-:W-:Y:S02]  /*1de0*/  HADD2.F32 R0, -RZ, R0.H0_H0 ;  /* 0x20000000ff007230 */ /* 0x001fe40000004100 */
[----:B--2---:R-:W-:Y:S02]  /*1df0*/  HADD2.F32 R2, -RZ, R8.H0_H0 ;  /* 0x20000008ff027230 */ /* 0x004fe40000004100 */
[----:B---3--:R-:W-:-:S05]  /*1e00*/  HADD2.F32 R5, -RZ, R16.H0_H0 ;  /* 0x20000010ff057230 */ /* 0x008fca0000004100 */
[----:B------:R-:W-:-:S05]  /*1e10*/  FMUL.FTZ R2, R2, R5 ;  /* 0x0000000502027220 */ /* 0x000fca0000410000 */
[----:B------:R-:W-:Y:S01]  /*1e20*/  F2FP.F16.F32.PACK_AB R2, RZ, R2 ;  /* 0x00000002ff02723e */ /* 0x000fe200000000ff */
[----:B----4-:R-:W-:-:S04]  /*1e30*/  @P0 HADD2.F32 R4, -RZ, R14.H0_H0 ;  /* 0x2000000eff040230 */ /* 0x010fc80000004100 */
[----:B------:R-:W-:Y:S02]  /*1e40*/  HADD2.F32 R5, -RZ, R2.H0_H0 ;  /* 0x20000002ff057230 */ /* 0x000fe40000004100 */
[----:B-----5:R-:W-:-:S03]  /*1e50*/  @P0 HADD2.F32 R7, -RZ, R10.H0_H0 ;  /* 0x2000000aff070230 */ /* 0x020fc60000004100 */
[----:B------:R-:W-:Y:S02]  /*1e60*/  FADD.FTZ R0, R0, R5 ;  /* 0x0000000500007221 */ /* 0x000fe40000010000 */
[----:B------:R-:W-:-:S03]  /*1e70*/  @P0 FMUL.FTZ R4, R4, R7 ;  /* 0x0000000704040220 */ /* 0x000fc60000410000 */
[----:B------:R-:W-:Y:S02]  /*1e80*/  F2FP.F16.F32.PACK_AB R2, RZ, R0 ;  /* 0x00000000ff02723e */ /* 0x000fe400000000ff */
[----:B------:R-:W-:-:S03]  /*1e90*/  @P0 F2FP.F16.F32.PACK_AB R4, RZ, R4 ;  /* 0x00000004ff04023e */ /* 0x000fc600000000ff */
[----:B------:R-:W-:Y:S01]  /*1ea0*/  @P0 HADD2.F32 R0, -RZ, R2.H0_H0 ;  /* 0x20000002ff000230 */ /* 0x000fe20000004100 */
[----:B------:R1:W-:Y:S01]  /*1eb0*/  STG.E.U16 desc[UR6][R12.64], R2 ;  /* 0x000000020c007986 */ /* 0x0003e2000c101506 */
[----:B------:R-:W-:-:S05]  /*1ec0*/  @P0 HADD2.F32 R5, -RZ, R4.H0_H0 ;  /* 0x20000004ff050230 */ /* 0x000fca0000004100 */
[----:B------:R-:W-:-:S05]  /*1ed0*/  @P0 FADD.FTZ R0, R0, R5 ;  /* 0x0000000500000221 */ /* 0x000fca0000010000 */
[----:B------:R-:W-:-:S05]  /*1ee0*/  @P0 F2FP.F16.F32.PACK_AB R0, RZ, R0 ;  /* 0x00000000ff00023e */ /* 0x000fca00000000ff */
[----:B------:R1:W-:Y:S02]  /*1ef0*/  @P0 STG.E.U16 desc[UR6][R12.64], R0 ;  /* 0x000000000c000986 */ /* 0x0003e4000c101506 */
.L_x_101:
[----:B------:R-:W-:-:S07]  /*1f00*/  IADD3 R3, R3, 0x80, RZ ;  /* 0x0000008003037810 */ /* 0x000fce0007ffe0ff */
.L_x_99:
[----:B------:R-:W-:Y:S05]  /*1f10*/  BSYNC B0 ;  /* 0x0000000000007941 */ /* 0x000fea0003800000 */
.L_x_98:
[----:B------:R-:W-:Y:S01]  /*1f20*/  ISETP.GE.AND P0, PT, R3, UR4, PT ;  /* 0x0000000403007c0c */ /* 0x000fe2000bf06270 */
[----:B------:R-:W-:Y:S04]  /*1f30*/  BSSY B1, `(.L_x_104) ;  /* 0x0000b82000017945 */ /* 0x000fe80003800000 */
[----:B------:R-:W-:Y:S08]  /*1f40*/  BSSY B0, `(.L_x_105) ;  /* 0x0000997000007945 */ /* 0x000ff00003800000 */
[----:B------:R-:W-:Y:S05]  /*1f50*/  @P0 BRA `(.L_x_106) ;  /* 0x0000003c00400947 */ /* 0x000fea0003800000 */
[----:B01----:R-:W0:Y:S01]  /*1f60*/  LDC R0, c[0x0][0x218] ;  /* 0x00008600ff007b82 */ /* 0x003e220000000800 */
[----:B------:R-:W-:Y:S01]  /*1f70*/  HFMA2.MMA R10, -RZ, RZ, 0, 0 ;  /* 0x00000000ff0a7435 */ /* 0x000fe200000001ff */
[----:B------:R-:W-:Y:S01]  /*1f80*/  MOV R14, RZ ;  /* 0x000000ff000e7202 */ /* 0x000fe20000000f00 */
[----:B--2---:R-:W-:Y:S01]  /*1f90*/  HFMA2.MMA R12, -RZ, RZ, 0, 0 ;  /* 0x00000000ff0c7435 */ /* 0x004fe200000001ff */
[----:B0-----:R-:W-:-:S13]  /*1fa0*/  ISETP.NE.AND P0, PT, R0, RZ, PT ;  /* 0x000000ff0000720c */ /* 0x001fda0003f05270 */
        /* <DEDUP_REMOVED lines=349> */
.L_x_107:
        /* <DEDUP_REMOVED lines=26> */
.L_x_110:
        /* <DEDUP_REMOVED lines=54> */
.L_x_109:
[----:B------:R-:W-:Y:S05]  /*3a80*/  @!P0 BRA `(.L_x_108) ;  /* 0x0000000000cc8947 */ /* 0x000fea0003800000 */
[----:B------:R-:W0:Y:S01]  /*3a90*/  LDC R5, c[0x0][0x494] ;  /* 0x00012500ff057b82 */ /* 0x000e220000000800 */
[----:B------:R-:W3:Y:S07]  /*3aa0*/  LDG.E.U16 R4, desc[UR6][R12.64] ;  /* 0x000000060c047981 */ /* 0x000eee000c1e1500 */
[----:B------:R-:W1:Y:S01]  /*3ab0*/  LDC R7, c[0x0][0x498] ;  /* 0x00012600ff077b82 */ /* 0x000e620000000800 */
[----:B0-----:R-:W-:-:S04]  /*3ac0*/  IMAD R18, R6, R5, RZ ;  /* 0x0000000506127224 */ /* 0x001fc800078e02ff */
[----:B--2---:R-:W-:-:S04]  /*3ad0*/  IMAD.WIDE R8, R18, 0x2, R14 ;  /* 0x0000000212087825 */ /* 0x004fc800078e020e */
        /* <DEDUP_REMOVED lines=46> */
.L_x_108:
[----:B------:R-:W-:-:S04]  /*3dc0*/  IADD3 R3, R3, 0x80, RZ ;  /* 0x0000008003037810 */ /* 0x000fc80007ffe0ff */
[----:B------:R-:W-:-:S13]  /*3dd0*/  ISETP.GE.AND P0, PT, R3, UR4, PT ;  /* 0x0000000403007c0c */ /* 0x000fda000bf06270 */
[----:B------:R-:W-:Y:S05]  /*3de0*/  @P0 BRA `(.L_x_111) ;  /* 0x0000003c00480947 */ /* 0x000fea0003800000 */
[----:B-1----:R-:W1:Y:S01]  /*3df0*/  LDC R0, c[0x0][0x218] ;  /* 0x00008600ff007b82 */ /* 0x002e620000000800 */
[----:B------:R-:W-:Y:S01]  /*3e00*/  HFMA2.MMA R10, -RZ, RZ, 0, 0 ;  /* 0x00000000ff0a7435 */ /* 0x000fe200000001ff */
[----:B------:R-:W-:Y:S01]  /*3e10*/  MOV R14, RZ ;  /* 0x000000ff000e7202 */ /* 0x000fe20000000f00 */
[----:B0-2---:R-:W-:Y:S01]  /*3e20*/  HFMA2.MMA R12, -RZ, RZ, 0, 0 ;  /* 0x00000000ff0c7435 */ /* 0x005fe200000001ff */
[----:B-1----:R-:W-:-:S13]  /*3e30*/  ISETP.NE.AND P0, PT, R0, RZ, PT ;  /* 0x000000ff0000720c */ /* 0x002fda0003f05270 */
        /* <DEDUP_REMOVED lines=349> */
.L_x_112:
        /* <DEDUP_REMOVED lines=26> */
.L_x_115:
        /* <DEDUP_REMOVED lines=54> */
.L_x_114:
        /* <DEDUP_REMOVED lines=52> */
.L_x_113:
[----:B------:R-:W-:-:S07]  /*5c50*/  IADD3 R3, R3, 0x80, RZ ;  /* 0x0000008003037810 */ /* 0x000fce0007ffe0ff */
.L_x_106:
[----:B------:R-:W-:-:S13]  /*5c60*/  ISETP.GE.AND P0, PT, R3, UR4, PT ;  /* 0x0000000403007c0c */ /* 0x000fda000bf06270 */
        /* <DEDUP_REMOVED lines=355> */
.L_x_117:
        /* <DEDUP_REMOVED lines=27> */
.L_x_120:
        /* <DEDUP_REMOVED lines=54> */
[----:B------:R-:W-:Y:S05]  /*77b0*/  BSYNC B2 ;  /* 0x0000000000027941 */ /* 0x000fea0003800000 */
.L_x_119:
[----:B------:R-:W-:Y:S05]  /*77c0*/  @!P0 BRA `(.L_x_118) ;  /* 0x0000000000cc8947 */ /* 0x000fea0003800000 */
[----:B------:R-:W-:Y:S01]  /*77d0*/  ULDC UR5, c[0x0][0x494] ;  /* 0x0001250000057ab9 */ /* 0x000fe20000000800 */
[----:B------:R-:W-:Y:S01]  /*77e0*/  ULDC UR8, c[0x0][0x498] ;  /* 0x0001260000087ab9 */ /* 0x000fe20000000800 */
[C---:B------:R-:W-:Y:S01]  /*77f0*/  IMAD R17, R6.reuse, UR5, RZ ;  /* 0x0000000506117c24 */ /* 0x040fe2000f8e02ff */
[----:B--2---:R-:W2:Y:S01]  /*7800*/  LDG.E.U16 R8, desc[UR6][R12.64] ;  /* 0x000000060c087981 */ /* 0x004ea2000c1e1500 */
[----:B------:R-:W-:Y:S02]  /*7810*/  IMAD R19, R6, UR8, RZ ;  /* 0x0000000806137c24 */ /* 0x000fe4000f8e02ff */
[----:B------:R-:W-:-:S04]  /*7820*/  IMAD.WIDE R4, R17, 0x2, R14 ;  /* 0x0000000211047825 */ /* 0x000fc800078e020e */
[----:B------:R-:W-:Y:S02]  /*7830*/  IMAD.WIDE R6, R19, 0x2, R10 ;  /* 0x0000000213067825 */ /* 0x000fe400078e020a */
[----:B------:R-:W3:Y:S04]  /*7840*/  LDG.E.U16.CONSTANT R4, desc[UR6][R4.64] ;  /* 0x0000000604047981 */ /* 0x000ee8000c1e9500 */
[----:B------:R-:W4:Y:S01]  /*7850*/  LDG.E.U16.CONSTANT R6, desc[UR6][R6.64] ;  /* 0x0000000606067981 */ /* 0x000f22000c1e9500 */
[----:B------:R-:W-:Y:S01]  /*7860*/  ISETP.NE.AND P0, PT, R0, 0x1, PT ;  /* 0x000000010000780c */ /* 0x000fe20003f05270 */
[----:B---3--:R-:W-:Y:S02]  /*7870*/  HADD2.F32 R2, -RZ, R4.H0_H0 ;  /* 0x20000004ff027230 */ /* 0x008fe40000004100 */
[----:B----4-:R-:W-:-:S05]  /*7880*/  HADD2.F32 R9, -RZ, R6.H0_H0 ;  /* 0x20000006ff097230 */ /* 0x010fca0000004100 */
[----:B------:R-:W-:-:S05]  /*7890*/  FMUL.FTZ R2, R2, R9 ;  /* 0x0000000902027220 */ /* 0x000fca0000410000 */
[----:B------:R-:W-:Y:S01]  /*78a0*/  F2FP.F16.F32.PACK_AB R2, RZ, R2 ;  /* 0x00000002ff02723e */ /* 0x000fe200000000ff */
[----:B--2---:R-:W-:-:S04]  /*78b0*/  HADD2.F32 R8, -RZ, R8.H0_H0 ;  /* 0x20000008ff087230 */ /* 0x004fc80000004100 */
[----:B------:R-:W-:-:S05]  /*78c0*/  HADD2.F32 R9, -RZ, R2.H0_H0 ;  /* 0x20000002ff097230 */ /* 0x000fca0000004100 */
[----:B------:R-:W-:-:S05]  /*78d0*/  FADD.FTZ R2, R8, R9 ;  /* 0x0000000908027221 */ /* 0x000fca0000010000 */
[----:B------:R-:W-:-:S05]  /*78e0*/  F2FP.F16.F32.PACK_AB R2, RZ, R2 ;  /* 0x00000002ff02723e */ /* 0x000fca00000000ff */
[----:B------:R0:W-:Y:S01]  /*78f0*/  STG.E.U16 desc[UR6][R12.64], R2 ;  /* 0x000000020c007986 */ /* 0x0001e2000c101506 */
[----:B------:R-:W-:Y:S05]  /*7900*/  @!P0 BRA `(.L_x_118) ;  /* 0x00000000007c8947 */ /* 0x000fea0003800000 */
[----:B------:R-:W-:Y:S02]  /*7910*/  IADD3 R9, R17, UR5, RZ ;  /* 0x0000000511097c10 */ /* 0x000fe4000fffe0ff */
[----:B------:R-:W-:Y:S02]  /*7920*/  IADD3 R17, R19, UR8, RZ ;  /* 0x0000000813117c10 */ /* 0x000fe4000fffe0ff */
[----:B------:R-:W-:Y:S01]  /*7930*/  ISETP.NE.AND P0, PT, R0, 0x2, PT ;  /* 0x000000020000780c */ /* 0x000fe20003f05270 */
[----:B------:R-:W-:-:S04]  /*7940*/  IMAD.WIDE R4, R9, 0x2, R14 ;  /* 0x0000000209047825 */ /* 0x000fc800078e020e */
[----:B------:R-:W-:Y:S02]  /*7950*/  IMAD.WIDE R6, R17, 0x2, R10 ;  /* 0x0000000211067825 */ /* 0x000fe400078e020a */
[----:B------:R-:W2:Y:S04]  /*7960*/  LDG.E.U16.CONSTANT R4, desc[UR6][R4.64] ;  /* 0x0000000604047981 */ /* 0x000ea8000c1e9500 */
[----:B------:R-:W3:Y:S02]  /*7970*/  LDG.E.U16.CONSTANT R6, desc[UR6][R6.64] ;  /* 0x0000000606067981 */ /* 0x000ee4000c1e9500 */
[----:B------:R-:W-:Y:S02]  /*7980*/  @P0 IADD3 R9, R9, UR5, RZ ;  /* 0x0000000509090c10 */ /* 0x000fe4000fffe0ff */
[----:B------:R-:W-:-:S03]  /*7990*/  @P0 IADD3 R17, R17, UR8, RZ ;  /* 0x0000000811110c10 */ /* 0x000fc6000fffe0ff */
        /* <DEDUP_REMOVED lines=22> */
.L_x_118:
[----:B------:R-:W-:-:S07]  /*7b00*/  IADD3 R3, R3, 0x80, RZ ;  /* 0x0000008003037810 */ /* 0x000fce0007ffe0ff */
.L_x_111:
        /* <DEDUP_REMOVED lines=356> */
.L_x_122:
        /* <DEDUP_REMOVED lines=27> */
.L_x_125:
        /* <DEDUP_REMOVED lines=55> */
.L_x_124:
        /* <DEDUP_REMOVED lines=52> */
.L_x_123:
[----:B------:R-:W-:-:S07]  /*99b0*/  IADD3 R3, R3, 0x80, RZ ;  /* 0x0000008003037810 */ /* 0x000fce0007ffe0ff */
.L_x_116:
[----:B------:R-:W-:-:S13]  /*99c0*/  ISETP.GE.AND P0, PT, R3, UR4, PT ;  /* 0x0000000403007c0c */ /* 0x000fda000bf06270 */
[----:B------:R-:W-:Y:S05]  /*99d0*/  @P0 BREAK B0 ;  /* 0x0000000000000942 */ /* 0x000fea0003800000 */
        /* <DEDUP_REMOVED lines=355> */
.L_x_127:
        /* <DEDUP_REMOVED lines=27> */
.L_x_130:
        /* <DEDUP_REMOVED lines=55> */
.L_x_129:
        /* <DEDUP_REMOVED lines=52> */
.L_x_128:
[----:B------:R-:W-:-:S07]  /*b870*/  IADD3 R3, R3, 0x80, RZ ;  /* 0x0000008003037810 */ /* 0x000fce0007ffe0ff */
.L_x_121:
[----:B------:R-:W-:-:S13]  /*b880*/  ISETP.GE.AND P0, PT, R3, UR4, PT ;  /* 0x0000000403007c0c */ /* 0x000fda000bf06270 */
[----:B------:R-:W-:Y:S05]  /*b890*/  @P0 BREAK B0 ;  /* 0x0000000000000942 */ /* 0x000fea0003800000 */
[----:B------:R-:W-:Y:S05]  /*b8a0*/  @P0 BRA `(.L_x_126) ;  /* 0x0000001c00a80947 */ /* 0x000fea0003800000 */
[----:B------:R-:W-:Y:S05]  /*b8b0*/  BSYNC B0 ;  /* 0x0000000000007941 */ /* 0x000fea0003800000 */
.L_x_105:
        /* <DEDUP_REMOVED lines=354> */
.L_x_131:
        /* <DEDUP_REMOVED lines=27> */
.L_x_134:
        /* <DEDUP_REMOVED lines=55> */
.L_x_133:
        /* <DEDUP_REMOVED lines=52> */
.L_x_132:
[----:B------:R-:W-:-:S07]  /*d740*/  IADD3 R3, R3, 0x80, RZ ;  /* 0x0000008003037810 */ /* 0x000fce0007ffe0ff */
.L_x_126:
[----:B------:R-:W-:Y:S05]  /*d750*/  BSYNC B1 ;  /* 0x0000000000017941 */ /* 0x000fea0003800000 */
.L_x_104:
[----:B------:R-:W-:Y:S05]  /*d760*/  WARPSYNC.ALL ;  /* 0x0000000000007948 */ /* 0x000fea0003800000 */
[----:B------:R-:W-:-:S13]  /*d770*/  ISETP.GE.AND P0, PT, R3, UR4, PT ;  /* 0x0000000403007c0c */ /* 0x000fda000bf06270 */
[----:B------:R-:W-:Y:S05]  /*d780*/  @P0 EXIT ;  /* 0x000000000000094d */ /* 0x000fea0003800000 */
[----:B01----:R-:W0:Y:S01]  /*d790*/  LDC R0, c[0x0][0x218] ;  /* 0x00008600ff007b82 */ /* 0x003e220000000800 */
[----:B------:R-:W-:Y:S01]  /*d7a0*/  HFMA2.MMA R2, -RZ, RZ, 0, 0 ;  /* 0x00000000ff027435 */ /* 0x000fe200000001ff */
[----:B------:R-:W-:Y:S01]  /*d7b0*/  MOV R6, RZ ;  /* 0x000000ff00067202 */ /* 0x000fe20000000f00 */
[----:B------:R-:W-:Y:S01]  /*d7c0*/  HFMA2.MMA R4, -RZ, RZ, 0, 0 ;  /* 0x00000000ff047435 */ /* 0x000fe200000001ff */
[----:B0-----:R-:W-:-:S13]  /*d7d0*/  ISETP.NE.AND P0, PT, R0, RZ, PT ;  /* 0x000000ff0000720c */ /* 0x001fda0003f05270 */
[----:B------:R-:W-:Y:S05]  /*d7e0*/  @!P0 BRA `(.L_x_135) ;  /* 0x0000001400708947 */ /* 0x000fea0003800000 */
[----:B------:R-:W-:Y:S01]  /*d7f0*/  MOV R2, RZ ;  /* 0x000000ff00027202 */ /* 0x000fe20000000f00 */
[----:B------:R-:W-:Y:S01]  /*d800*/  ULDC.64 UR4, c[0x0][0x220] ;  /* 0x0000880000047ab9 */ /* 0x000fe20000000a00 */
[----:B------:R-:W-:Y:S01]  /*d810*/  ISETP.NE.AND P0, PT, R0, 0x1, PT ;  /* 0x000000010000780c */ /* 0x000fe20003f05270 */
[----:B------:R-:W-:Y:S02]  /*d820*/  ULDC UR8, c[0x0][0x350] ;  /* 0x0000d40000087ab9 */ /* 0x000fe40000000800 */
[----:B--2---:R-:W-:Y:S01]  /*d830*/  IMAD.HI.U32 R8, R3, UR4, R2 ;  /* 0x0000000403087c27 */ /* 0x004fe2000f8e0002 */
        /* <DEDUP_REMOVED lines=343> */
.L_x_135:
[----:B------:R-:W0:Y:S02]  /*edb0*/  LDC R0, c[0x0][0x490] ;  /* 0x00012400ff007b82 */ /* 0x000e240000000800 */
[----:B0-----:R-:W-:-:S13]  /*edc0*/  ISETP.GE.AND P0, PT, R0, 0x1, PT ;  /* 0x000000010000780c */ /* 0x001fda0003f06270 */
[----:B------:R-:W-:Y:S05]  /*edd0*/  @!P0 EXIT ;  /* 0x000000000000894d */ /* 0x000fea0003800000 */
        /* <DEDUP_REMOVED lines=8> */
[----:B------:R-:W-:Y:S01]  /*ee60*/  IADD3 R6, P1, R6, UR4, RZ ;  /* 0x0000000406067c10 */ /* 0x000fe2000ff3e0ff */
[----:B------:R-:W-:Y:S01]  /*ee70*/  UMOV UR4, URZ ;  /* 0x0000003f00047c82 */ /* 0x000fe20008000000 */
[----:B------:R-:W-:Y:S02]  /*ee80*/  LOP3.LUT R0, R9, 0x3, RZ, 0xc0, !PT ;  /* 0x0000000309007812 */ /* 0x000fe400078ec0ff */
[----:B------:R-:W-:Y:S02]  /*ee90*/  IADD3.X R3, RZ, UR9, RZ, P2, !PT ;  /* 0x00000009ff037c10 */ /* 0x000fe400097fe4ff */
[----:B------:R-:W-:Y:S02]  /*eea0*/  IADD3.X R5, RZ, UR11, RZ, P3, !PT ;  /* 0x0000000bff057c10 */ /* 0x000fe40009ffe4ff */
[----:B--2---:R-:W-:Y:S02]  /*eeb0*/  IADD3.X R7, RZ, UR5, RZ, P1, !PT ;  /* 0x00000005ff077c10 */ /* 0x004fe40008ffe4ff */
        /* <DEDUP_REMOVED lines=9> */
.L_x_137:
[----:B------:R-:W-:Y:S01]  /*ef50*/  IMAD.WIDE R18, R20, 0x2, R2 ;  /* 0x0000000214127825 */ /* 0x000fe200078e0202 */
[----:B--2---:R-:W2:Y:S04]  /*ef60*/  LDG.E.U16.CONSTANT R24, desc[UR6][R12.64] ;  /* 0x000000060c187981 */ /* 0x004ea8000c1e9500 */
[----:B------:R3:W4:Y:S01]  /*ef70*/  LDG.E.U16.CONSTANT R25, desc[UR6][R18.64] ;  /* 0x0000000612197981 */ /* 0x000722000c1e9500 */
[----:B0-----:R-:W-:-:S03]  /*ef80*/  IMAD.WIDE R14, R21, 0x2, R12 ;  /* 0x00000002150e7825 */ /* 0x001fc600078e020c */
[----:B------:R-:W5:Y:S01]  /*ef90*/  LDG.E.U16 R26, desc[UR6][R4.64] ;  /* 0x00000006041a7981 */ /* 0x000f62000c1e1500 */
[----:B-1----:R-:W-:-:S03]  /*efa0*/  IMAD.WIDE R10, R23, 0x2, R18 ;  /* 0x00000002170a7825 */ /* 0x002fc600078e0212 */
[----:B------:R-:W5:Y:S04]  /*efb0*/  LDG.E.U16.CONSTANT R28, desc[UR6][R14.64] ;  /* 0x000000060e1c7981 */ /* 0x000f68000c1e9500 */
[----:B------:R-:W5:Y:S01]  /*efc0*/  LDG.E.U16.CONSTANT R27, desc[UR6][R10.64] ;  /* 0x000000060a1b7981 */ /* 0x000f62000c1e9500 */
[----:B------:R-:W-:-:S04]  /*efd0*/  IMAD.WIDE R8, R21, 0x2, R14 ;  /* 0x0000000215087825 */ /* 0x000fc800078e020e */
[----:B------:R-:W-:Y:S01]  /*efe0*/  IMAD.WIDE R16, R23, 0x2, R10 ;  /* 0x0000000217107825 */ /* 0x000fe200078e020a */
[----:B------:R-:W5:Y:S04]  /*eff0*/  LDG.E.U16.CONSTANT R29, desc[UR6][R8.64] ;  /* 0x00000006081d7981 */ /* 0x000f68000c1e9500 */
[----:B------:R-:W5:Y:S01]  /*f000*/  LDG.E.U16.CONSTANT R10, desc[UR6][R16.64] ;  /* 0x00000006100a7981 */ /* 0x000f62000c1e9500 */
[----:B---3--:R-:W-:-:S04]  /*f010*/  IMAD.WIDE R18, R21, 0x2, R8 ;  /* 0x0000000215127825 */ /* 0x008fc800078e0208 */
[----:B------:R-:W-:Y:S01]  /*f020*/  IMAD.WIDE R12, R23, 0x2, R16 ;  /* 0x00000002170c7825 */ /* 0x000fe200078e0210 */
[----:B------:R0:W3:Y:S05]  /*f030*/  LDG.E.U16.CONSTANT R8, desc[UR6][R18.64] ;  /* 0x0000000612087981 */ /* 0x0000ea000c1e9500 */
[----:B------:R1:W3:Y:S01]  /*f040*/  LDG.E.U16.CONSTANT R12, desc[UR6][R12.64] ;  /* 0x000000060c0c7981 */ /* 0x0002e2000c1e9500 */
[----:B------:R-:W-:-:S04]  /*f050*/  IADD3 R22, R22, -0x4, RZ ;  /* 0xfffffffc16167810 */ /* 0x000fc80007ffe0ff */
[----:B------:R-:W-:Y:S01]  /*f060*/  ISETP.NE.AND P1, PT, R22, RZ, PT ;  /* 0x000000ff1600720c */ /* 0x000fe20003f25270 */
[----:B0-----:R-:W-:Y:S01]  /*f070*/  IMAD.WIDE R18, R21, 0x2, R18 ;  /* 0x0000000215127825 */ /* 0x001fe200078e0212 */
[----:B------:R-:W-:Y:S01]  /*f080*/  UIADD3 UR4, UR4, 0x4, URZ ;  /* 0x0000000404047890 */ /* 0x000fe2000fffe03f */
[----:B------:R-:W-:-:S03]  /*f090*/  LEA R20, R23, R20, 0x2 ;  /* 0x0000001417147211 */ /* 0x000fc600078e10ff */
[----:B-1----:R-:W-:Y:S01]  /*f0a0*/  MOV R13, R19 ;  /* 0x00000013000d7202 */ /* 0x002fe20000000f00 */
[----:B--2---:R-:W-:Y:S02]  /*f0b0*/  HADD2.F32 R24, -RZ, R24.H0_H0 ;  /* 0x20000018ff187230 */ /* 0x004fe40000004100 */
[----:B----4-:R-:W-:-:S05]  /*f0c0*/  HADD2.F32 R25, -RZ, R25.H0_H0 ;  /* 0x20000019ff197230 */ /* 0x010fca0000004100 */
[----:B------:R-:W-:-:S05]  /*f0d0*/  FMUL.FTZ R24, R24, R25 ;  /* 0x0000001918187220 */ /* 0x000fca0000410000 */
[----:B------:R-:W-:Y:S01]  /*f0e0*/  F2FP.F16.F32.PACK_AB R24, RZ, R24 ;  /* 0x00000018ff18723e */ /* 0x000fe200000000ff */
[----:B-----5:R-:W-:Y:S02]  /*f0f0*/  HADD2.F32 R26, -RZ, R26.H0_H0 ;  /* 0x2000001aff1a7230 */ /* 0x020fe40000004100 */
[----:B------:R-:W-:Y:S02]  /*f100*/  HADD2.F32 R28, -RZ, R28.H0_H0 ;  /* 0x2000001cff1c7230 */ /* 0x000fe40000004100 */
        /* <DEDUP_REMOVED lines=12> */
[----:B---3--:R-:W-:Y:S02]  /*f1d0*/  HADD2.F32 R10, -RZ, R8.H0_H0 ;  /* 0x20000008ff0a7230 */ /* 0x008fe40000004100 */
        /* <DEDUP_REMOVED lines=11> */
[----:B------:R-:W-:Y:S01]  /*f290*/  MOV R12, R18 ;  /* 0x00000012000c7202 */ /* 0x000fe20000000f00 */
[----:B------:R-:W-:Y:S06]  /*f2a0*/  @P1 BRA `(.L_x_137) ;  /* 0xfffffffc00281947 */ /* 0x000fec000383ffff */
.L_x_136:
[----:B------:R-:W-:Y:S05]  /*f2b0*/  @!P0 EXIT ;  /* 0x000000000000894d */ /* 0x000fea0003800000 */
[----:B--2---:R-:W0:Y:S01]  /*f2c0*/  LDC R8, c[0x0][0x494] ;  /* 0x00012500ff087b82 */ /* 0x004e220000000800 */
[----:B------:R-:W2:Y:S07]  /*f2d0*/  LDG.E.U16 R16, desc[UR6][R4.64] ;  /* 0x0000000604107981 */ /* 0x000eae000c1e1500 */
[----:B------:R-:W1:Y:S01]  /*f2e0*/  LDC R9, c[0x0][0x498] ;  /* 0x00012600ff097b82 */ /* 0x000e620000000800 */
[----:B0-----:R-:W-:-:S04]  /*f2f0*/  IMAD R17, R8, UR4, RZ ;  /* 0x0000000408117c24 */ /* 0x001fc8000f8e02ff */
[----:B------:R-:W-:-:S04]  /*f300*/  IMAD.WIDE R10, R17, 0x2, R6 ;  /* 0x00000002110a7825 */ /* 0x000fc800078e0206 */
[----:B-1----:R-:W-:Y:S02]  /*f310*/  IMAD R18, R9, UR4, RZ ;  /* 0x0000000409127c24 */ /* 0x002fe4000f8e02ff */
[----:B------:R-:W3:Y:S02]  /*f320*/  LDG.E.U16.CONSTANT R10, desc[UR6][R10.64] ;  /* 0x000000060a0a7981 */ /* 0x000ee4000c1e9500 */
[----:B------:R-:W-:-:S06]  /*f330*/  IMAD.WIDE R12, R18, 0x2, R2 ;  /* 0x00000002120c7825 */ /* 0x000fcc00078e0202 */
        /* <DEDUP_REMOVED lines=11> */
[----:B------:R-:W-:Y:S05]  /*f3f0*/  @!P0 EXIT ;  /* 0x000000000000894d */ /* 0x000fea0003800000 */
[----:B------:R-:W-:Y:S02]  /*f400*/  IADD3 R17, R17, R8, RZ ;  /* 0x0000000811117210 */ /* 0x000fe40007ffe0ff */
[----:B------:R-:W-:-:S03]  /*f410*/  IADD3 R18, R18, R9, RZ ;  /* 0x0000000912127210 */ /* 0x000fc60007ffe0ff */
[----:B------:R-:W-:-:S04]  /*f420*/  IMAD.WIDE R10, R17, 0x2, R6 ;  /* 0x00000002110a7825 */ /* 0x000fc800078e0206 */
[----:B------:R-:W-:Y:S02]  /*f430*/  IMAD.WIDE R12, R18, 0x2, R2 ;  /* 0x00000002120c7825 */ /* 0x000fe400078e0202 */
[----:B------:R-:W2:Y:S04]  /*f440*/  LDG.E.U16.CONSTANT R10, desc[UR6][R10.64] ;  /* 0x000000060a0a7981 */ /* 0x000ea8000c1e9500 */
[----:B------:R-:W3:Y:S01]  /*f450*/  LDG.E.U16.CONSTANT R12, desc[UR6][R12.64] ;  /* 0x000000060c0c7981 */ /* 0x000ee2000c1e9500 */
[----:B------:R-:W-:Y:S01]  /*f460*/  ISETP.NE.AND P0, PT, R0, 0x2, PT ;  /* 0x000000020000780c */ /* 0x000fe20003f05270 */
[----:B--2---:R-:W-:Y:S02]  /*f470*/  HADD2.F32 R14, -RZ, R10.H0_H0 ;  /* 0x2000000aff0e7230 */ /* 0x004fe40000004100 */
[----:B---3--:R-:W-:-:S05]  /*f480*/  HADD2.F32 R15, -RZ, R12.H0_H0 ;  /* 0x2000000cff0f7230 */ /* 0x008fca0000004100 */
[----:B------:R-:W-:Y:S01]  /*f490*/  FMUL.FTZ R14, R14, R15 ;  /* 0x0000000f0e0e7220 */ /* 0x000fe20000410000 */
[----:B------:R-:W-:-:S04]  /*f4a0*/  HADD2.F32 R15, -RZ, R16.H0_H0 ;  /* 0x20000010ff0f7230 */ /* 0x000fc80000004100 */
[----:B------:R-:W-:-:S05]  /*f4b0*/  F2FP.F16.F32.PACK_AB R14, RZ, R14 ;  /* 0x0000000eff0e723e */ /* 0x000fca00000000ff */
        /* <DEDUP_REMOVED lines=11> */
[----:B------:R-:W-:Y:S02]  /*f570*/  HADD2.F32 R8, -RZ, R14.H0_H0 ;  /* 0x2000000eff087230 */ /* 0x000fe40000004100 */
[----:B--2---:R-:W-:Y:S02]  /*f580*/  HADD2.F32 R0, -RZ, R6.H0_H0 ;  /* 0x20000006ff007230 */ /* 0x004fe40000004100 */
[----:B---3--:R-:W-:-:S05]  /*f590*/  HADD2.F32 R9, -RZ, R2.H0_H0 ;  /* 0x20000002ff097230 */ /* 0x008fca0000004100 */
[----:B------:R-:W-:-:S05]  /*f5a0*/  FMUL.FTZ R0, R0, R9 ;  /* 0x0000000900007220 */ /* 0x000fca0000410000 */
[----:B------:R-:W-:-:S05]  /*f5b0*/  F2FP.F16.F32.PACK_AB R0, RZ, R0 ;  /* 0x00000000ff00723e */ /* 0x000fca00000000ff */
[----:B------:R-:W-:-:S05]  /*f5c0*/  HADD2.F32 R9, -RZ, R0.H0_H0 ;  /* 0x20000000ff097230 */ /* 0x000fca0000004100 */
[----:B------:R-:W-:-:S05]  /*f5d0*/  FADD.FTZ R8, R8, R9 ;  /* 0x0000000908087221 */ /* 0x000fca0000010000 */
[----:B------:R-:W-:-:S05]  /*f5e0*/  F2FP.F16.F32.PACK_AB R8, RZ, R8 ;  /* 0x00000008ff08723e */ /* 0x000fca00000000ff */
[----:B------:R-:W-:Y:S01]  /*f5f0*/  STG.E.U16 desc[UR6][R4.64], R8 ;  /* 0x0000000804007986 */ /* 0x000fe2000c101506 */
[----:B------:R-:W-:Y:S05]  /*f600*/  EXIT ;  /* 0x000000000000794d */ /* 0x000fea0003800000 */
.L_x_138:
        /* <DEDUP_REMOVED lines=15> */
.L_x_834:


//--------------------- .text._ZN2at6native69_GLOBAL__N__64f4e359_31_FunctionOfAMatrixUtilsKernel_cu_1520ed90_298616_elemwise_kernelILi128ELi8EZNS1_43_compute_linear_combination_internal_kernelIN3c107complexIfEEEEvRNS_14TensorIteratorEiiiEUliE_EEviT1_ --------------------------
	.section	.text._ZN2at6native69_GLOBAL__N__64f4e359_31_FunctionOfAMatrixUtilsKernel_cu_1520ed90_298616_elemwise_kernelILi128ELi8EZNS1_43_compute_linear_combination_internal_kernelIN3c107complexIfEEEEvRNS_14TensorIteratorEiiiEUliE_EEviT1_,"ax",@progbits
	.align	128
.text._ZN2at6native69_GLOBAL__N__64f4e359_31_FunctionOfAMatrixUtilsKernel_cu_1520ed90_298616_elemwise_kernelILi128ELi8EZNS1_43_compute_linear_combination_internal_kernelIN3c107complexIfEEEEvRNS_14TensorIteratorEiiiEUliE_EEviT1_:
        .type           _ZN2at6native69_GLOBAL__N__64f4e359_31_FunctionOfAMatrixUtilsKernel_cu_1520ed90_298616_elemwise_kernelILi128ELi8EZNS1_43_compute_linear_combination_internal_kernelIN3c107complexIfEEEEvRNS_14TensorIteratorEiiiEUliE_EEviT1_,@function
        .size           _ZN2at6native69_GLOBAL__N__64f4e359_31_FunctionOfAMatrixUtilsKernel_cu_1520ed90_298616_elemwise_kernelILi128ELi8EZNS1_43_compute_linear_combination_internal_kernelIN3c107complexIfEEEEvRNS_14TensorIteratorEiiiEUliE_EEviT1_,(.L_x_835 - _ZN2at6native69_GLOBAL__N__64f4e359_31_FunctionOfAMatrixUtilsKernel_cu_1520ed90_298616_elemwise_kernelILi128ELi8EZNS1_43_compute_linear_combination_internal_kernelIN3c107complexIfEEEEvRNS_14TensorIteratorEiiiEUliE_EEviT1_)
        .other          _ZN2at6native69_GLOBAL__N__64f4e359_31_FunctionOfAMatrixUtilsKernel_cu_1520ed90_298616_elemwise_kernelILi128ELi8EZNS1_43_compute_linear_combination_internal_kernelIN3c107complexIfEEEEvRNS_14TensorIteratorEiiiEUliE_EEviT1_,@"STO_CUDA_ENTRY STV_DEFAULT"
_ZN2at6native69_GLOBAL__N__64f4e359_31_FunctionOfAMatrixUtilsKernel_cu_1520ed90_298616_elemwise_kernelILi128ELi8EZNS1_43_compute_linear_combination_internal_kernelIN3c107complexIfEEEEvRNS_14TensorIteratorEiiiEUliE_EEviT1_:
[----:B------:R-:W-:Y:S01]  /*0000*/  LDC R1, c[0x0][0x28] ;  /* 0x00000a00ff017b82 */ /* 0x000fe20000000800 */
[----:B------:R-:W0:Y:S01]  /*0010*/  S2R R0, SR_CTAID.X ;  /* 0x0000000000007919 */ /* 0x000e220000002500 */
[----:B------:R-:W-:Y:S01]  /*0020*/  ULDC UR6, c[0x0][0x210] ;  /* 0x0000840000067ab9 */ /* 0x000fe20000000800 */
[----:B------:R-:W-:Y:S01]  /*0030*/  ULDC.64 UR4, c[0x0][0x208] ;  /* 0x0000820000047ab9 */ /* 0x000fe20000000a00 */
[----:B------:R-:W-:Y:S01]  /*0040*/  BSSY B0, `(.L_x_139) ;  /* 0x0000276000007945 */ /* 0x000fe20003800000 */
[----:B------:R-:W0:Y:S02]  /*0050*/  S2R R3, SR_TID.X ;  /* 0x0000000000037919 */ /* 0x000e240000002100 */
[----:B0-----:R-:W-:-:S04]  /*0060*/  LEA R0, R0, R3, 0xa ;  /* 0x0000000300007211 */ /* 0x001fc800078e50ff */
[----:B------:R-:W-:Y:S02]  /*0070*/  ISETP.GE.AND P0, PT, R0, UR6, PT ;  /* 0x0000000600007c0c */ /* 0x000fe4000bf06270 */
[----:B------:R-:W-:-:S11]  /*0080*/  MOV R3, R0 ;  /* 0x0000000000037202 */ /* 0x000fd60000000f00 */
        /* <DEDUP_REMOVED lines=31> */
[C---:B------:R-:W-:Y:S02]  /*0280*/  IMAD R14, R4.reuse, UR10, RZ ;  /* 0x0000000a040e7c24 */ /* 0x040fe4000f8e02ff */
[C---:B------:R-:W-:Y:S02]  /*0290*/  IMAD R16, R4.reuse, UR12, RZ ;  /* 0x0000000c04107c24 */ /* 0x040fe4000f8e02ff */
[----:B------:R-:W-:Y:S02]  /*02a0*/  IMAD R4, R4, UR13, RZ ;  /* 0x0000000d04047c24 */ /* 0x000fe4000f8e02ff */
        /* <DEDUP_REMOVED lines=324> */
.L_x_141:
[----:B------:R-:W0:Y:S02]  /*16f0*/  LDC R4, c[0x0][0x490] ;  /* 0x00012400ff047b82 */ /* 0x000e240000000800 */
[----:B0-----:R-:W-:-:S13]  /*1700*/  ISETP.GE.AND P0, PT, R4, 0x1, PT ;  /* 0x000000010400780c */ /* 0x001fda0003f06270 */
[----:B------:R-:W-:Y:S05]  /*1710*/  @!P0 BRA `(.L_x_142) ;  /* 0x00000010001c8947 */ /* 0x000fea0003800000 */
[----:B------:R-:W-:Y:S01]  /*1720*/  ULDC.64 UR8, c[0x0][0x478] ;  /* 0x00011e0000087ab9 */ /* 0x000fe20000000a00 */
[----:B------:R-:W-:Y:S01]  /*1730*/  VIMNMX R4, R4, 0x1, !PT ;  /* 0x0000000104047848 */ /* 0x000fe20007fe0100 */
[----:B------:R-:W-:Y:S01]  /*1740*/  ULDC.64 UR10, c[0x0][0x488] ;  /* 0x00012200000a7ab9 */ /* 0x000fe20000000a00 */
[----:B------:R-:W-:-:S04]  /*1750*/  IADD3 R14, P0, R14, UR8, RZ ;  /* 0x000000080e0e7c10 */ /* 0x000fc8000ff1e0ff */
[----:B------:R-:W-:Y:S01]  /*1760*/  IADD3.X R15, RZ, UR9, RZ, P0, !PT ;  /* 0x00000009ff0f7c10 */ /* 0x000fe200087fe4ff */
[----:B------:R-:W-:-:S04]  /*1770*/  ULDC.64 UR8, c[0x0][0x480] ;  /* 0x0001200000087ab9 */ /* 0x000fc80000000a00 */
[----:B------:R0:W5:Y:S01]  /*1780*/  LDG.E.64 R48, desc[UR4][R14.64] ;  /* 0x000000040e307981 */ /* 0x000162000c1e1b00 */
[----:B------:R-:W-:Y:S02]  /*1790*/  IADD3 R2, R4, -0x1, RZ ;  /* 0xffffffff04027810 */ /* 0x000fe40007ffe0ff */
[----:B------:R-:W-:Y:S02]  /*17a0*/  IADD3 R16, P1, R16, UR8, RZ ;  /* 0x0000000810107c10 */ /* 0x000fe4000ff3e0ff */
[----:B------:R-:W-:Y:S02]  /*17b0*/  ISETP.GE.U32.AND P0, PT, R2, 0x3, PT ;  /* 0x000000030200780c */ /* 0x000fe40003f06070 */
[----:B------:R-:W-:Y:S02]  /*17c0*/  IADD3 R18, P2, R18, UR10, RZ ;  /* 0x0000000a12127c10 */ /* 0x000fe4000ff5e0ff */
[----:B------:R-:W-:Y:S02]  /*17d0*/  IADD3.X R17, RZ, UR9, RZ, P1, !PT ;  /* 0x00000009ff117c10 */ /* 0x000fe40008ffe4ff */
[----:B------:R-:W-:-:S02]  /*17e0*/  IADD3.X R19, RZ, UR11, RZ, P2, !PT ;  /* 0x0000000bff137c10 */ /* 0x000fc400097fe4ff */
[----:B------:R-:W-:-:S05]  /*17f0*/  MOV R3, RZ ;  /* 0x000000ff00037202 */ /* 0x000fca0000000f00 */
[----:B0-----:R-:W-:Y:S05]  /*1800*/  @!P0 BRA `(.L_x_143) ;  /* 0x0000000c00608947 */ /* 0x001fea0003800000 */
[----:B------:R-:W-:-:S04]  /*1810*/  LOP3.LUT R3, R4, 0x3, RZ, 0xc0, !PT ;  /* 0x0000000304037812 */ /* 0x000fc800078ec0ff */
[----:B------:R-:W-:Y:S01]  /*1820*/  IADD3 R2, R4, -R3, RZ ;  /* 0x8000000304027210 */ /* 0x000fe20007ffe0ff */
[----:B------:R-:W-:-:S03]  /*1830*/  HFMA2.MMA R3, -RZ, RZ, 0, 0 ;  /* 0x00000000ff037435 */ /* 0x000fc600000001ff */
[----:B------:R-:W-:-:S13]  /*1840*/  ISETP.GT.AND P0, PT, R2, RZ, PT ;  /* 0x000000ff0200720c */ /* 0x000fda0003f04270 */
[----:B------:R-:W-:Y:S05]  /*1850*/  @!P0 BRA `(.L_x_144) ;  /* 0x0000000800cc8947 */ /* 0x000fea0003800000 */
[----:B------:R-:W-:Y:S02]  /*1860*/  ISETP.GT.AND P1, PT, R2, 0xc, PT ;  /* 0x0000000c0200780c */ /* 0x000fe40003f24270 */
[----:B------:R-:W-:-:S11]  /*1870*/  PLOP3.LUT P0, PT, PT, PT, PT, 0x80, 0x0 ;  /* 0x000000000000781c */ /* 0x000fd60003f0f070 */
[----:B------:R-:W-:Y:S05]  /*1880*/  @!P1 BRA `(.L_x_145) ;  /* 0x0000000400c89947 */ /* 0x000fea0003800000 */
[----:B------:R-:W-:-:S13]  /*1890*/  PLOP3.LUT P0, PT, PT, PT, PT, 0x8, 0x0 ;  /* 0x000000000000781c */ /* 0x000fda0003f0e170 */
.L_x_146:
[----:B------:R-:W0:Y:S08]  /*18a0*/  LDC R53, c[0x0][0x498] ;  /* 0x00012600ff357b82 */ /* 0x000e300000000800 */
[----:B------:R-:W1:Y:S01]  /*18b0*/  LDC R46, c[0x0][0x494] ;  /* 0x00012500ff2e7b82 */ /* 0x000e620000000800 */
[----:B0-----:R-:W-:-:S04]  /*18c0*/  IMAD R7, R3, R53, RZ ;  /* 0x0000003503077224 */ /* 0x001fc800078e02ff */
[----:B------:R-:W-:-:S04]  /*18d0*/  IMAD.WIDE R6, R7, 0x4, R18 ;  /* 0x0000000407067825 */ /* 0x000fc800078e0212 */
[----:B-1----:R-:W-:Y:S01]  /*18e0*/  IMAD R21, R3, R46, RZ ;  /* 0x0000002e03157224 */ /* 0x002fe200078e02ff */
[----:B------:R-:W2:Y:S03]  /*18f0*/  LDG.E.CONSTANT R56, desc[UR4][R6.64] ;  /* 0x0000000406387981 */ /* 0x000ea6000c1e9900 */
[----:B------:R-:W-:-:S05]  /*1900*/  IMAD.WIDE R20, R21, 0x8, R16 ;  /* 0x0000000815147825 */ /* 0x000fca00078e0210 */
[----:B------:R0:W2:Y:S01]  /*1910*/  LDG.E.64.CONSTANT R38, desc[UR4][R20.64] ;  /* 0x0000000414267981 */ /* 0x0000a2000c1e9b00 */
[----:B------:R-:W-:Y:S01]  /*1920*/  IADD3 R9, R3, 0x4, RZ ;  /* 0x0000000403097810 */ /* 0x000fe20007ffe0ff */
[----:B------:R-:W-:-:S04]  /*1930*/  IMAD.WIDE R12, R53, 0x4, R6 ;  /* 0x00000004350c7825 */ /* 0x000fc800078e0206 */
[----:B------:R-:W-:Y:S01]  /*1940*/  IMAD R25, R9, R53, RZ ;  /* 0x0000003509197224 */ /* 0x000fe200078e02ff */
[----:B------:R-:W3:Y:S03]  /*1950*/  LDG.E.CONSTANT R5, desc[UR4][R12.64] ;  /* 0x000000040c057981 */ /* 0x000ee6000c1e9900 */
[----:B------:R-:W-:-:S04]  /*1960*/  IMAD.WIDE R24, R25, 0x4, R18 ;  /* 0x0000000419187825 */ /* 0x000fc800078e0212 */
[C---:B------:R-:W-:Y:S01]  /*1970*/  IMAD.WIDE R22, R53.reuse, 0x4, R12 ;  /* 0x0000000435167825 */ /* 0x040fe200078e020c */
[----:B------:R-:W4:Y:S03]  /*1980*/  LDG.E.CONSTANT R55, desc[UR4][R24.64] ;  /* 0x0000000418377981 */ /* 0x000f26000c1e9900 */
[C---:B------:R-:W-:Y:S01]  /*1990*/  IMAD.WIDE R26, R53.reuse, 0x4, R24 ;  /* 0x00000004351a7825 */ /* 0x040fe200078e0218 */
[----:B------:R-:W4:Y:S03]  /*19a0*/  LDG.E.CONSTANT R8, desc[UR4][R22.64] ;  /* 0x0000000416087981 */ /* 0x000f26000c1e9900 */
[----:B0-----:R-:W-:Y:S01]  /*19b0*/  IMAD.WIDE R20, R46, 0x8, R20 ;  /* 0x000000082e147825 */ /* 0x001fe200078e0214 */
[----:B------:R0:W4:Y:S03]  /*19c0*/  LDG.E.CONSTANT R54, desc[UR4][R26.64] ;  /* 0x000000041a367981 */ /* 0x000126000c1e9900 */
[----:B------:R-:W-:-:S04]  /*19d0*/  IMAD.WIDE R28, R53, 0x4, R26 ;  /* 0x00000004351c7825 */ /* 0x000fc800078e021a */
[----:B------:R-:W-:Y:S01]  /*19e0*/  IMAD.WIDE R10, R53, 0x4, R22 ;  /* 0x00000004350a7825 */ /* 0x000fe200078e0216 */
[----:B------:R1:W4:Y:S03]  /*19f0*/  LDG.E.CONSTANT R51, desc[UR4][R28.64] ;  /* 0x000000041c337981 */ /* 0x000326000c1e9900 */
[----:B0-----:R-:W-:Y:S02]  /*1a00*/  IMAD R27, R9, R46, RZ ;  /* 0x0000002e091b7224 */ /* 0x001fe400078e02ff */
[C---:B------:R-:W-:Y:S01]  /*1a10*/  IMAD.WIDE R22, R46.reuse, 0x8, R20 ;  /* 0x000000082e167825 */ /* 0x040fe200078e0214 */
[----:B------:R-:W-:Y:S01]  /*1a20*/  IADD3 R6, R3, 0x8, RZ ;  /* 0x0000000803067810 */ /* 0x000fe20007ffe0ff */
[----:B------:R-:W3:Y:S02]  /*1a30*/  LDG.E.64.CONSTANT R20, desc[UR4][R20.64] ;  /* 0x0000000414147981 */ /* 0x000ee4000c1e9b00 */
[----:B------:R-:W-:Y:S01]  /*1a40*/  IMAD.WIDE R26, R27, 0x8, R16 ;  /* 0x000000081b1a7825 */ /* 0x000fe200078e0210 */
[----:B------:R-:W-:Y:S01]  /*1a50*/  IADD3 R43, R3, 0xc, RZ ;  /* 0x0000000c032b7810 */ /* 0x000fe20007ffe0ff */
[----:B------:R-:W4:Y:S02]  /*1a60*/  LDG.E.CONSTANT R10, desc[UR4][R10.64] ;  /* 0x000000040a0a7981 */ /* 0x000f24000c1e9900 */
[----:B------:R-:W-:-:S02]  /*1a70*/  IMAD.WIDE R24, R46, 0x8, R22 ;  /* 0x000000082e187825 */ /* 0x000fc400078e0216 */
[----:B------:R-:W4:Y:S02]  /*1a80*/  LDG.E.64.CONSTANT R22, desc[UR4][R22.64] ;  /* 0x0000000416167981 */ /* 0x000f24000c1e9b00 */
[----:B------:R-:W-:Y:S02]  /*1a90*/  IMAD.WIDE R30, R53, 0x4, R28 ;  /* 0x00000004351e7825 */ /* 0x000fe400078e021c */
[----:B------:R-:W4:Y:S02]  /*1aa0*/  LDG.E.64.CONSTANT R24, desc[UR4][R24.64] ;  /* 0x0000000418187981 */ /* 0x000f24000c1e9b00 */
[----:B-1----:R-:W-:Y:S02]  /*1ab0*/  IMAD.WIDE R28, R46, 0x8, R26 ;  /* 0x000000082e1c7825 */ /* 0x002fe400078e021a */
[----:B------:R0:W4:Y:S02]  /*1ac0*/  LDG.E.CONSTANT R50, desc[UR4][R30.64] ;  /* 0x000000041e327981 */ /* 0x000124000c1e9900 */
[----:B------:R-:W-:-:S02]  /*1ad0*/  IMAD R7, R6, R53, RZ ;  /* 0x0000003506077224 */ /* 0x000fc400078e02ff */
[----:B------:R-:W-:Y:S01]  /*1ae0*/  IMAD R37, R43, R53, RZ ;  /* 0x000000352b257224 */ /* 0x000fe200078e02ff */
[----:B------:R-:W4:Y:S01]  /*1af0*/  LDG.E.64.CONSTANT R26, desc[UR4][R26.64] ;  /* 0x000000041a1a7981 */ /* 0x000f22000c1e9b00 */
[----:B------:R-:W-:Y:S02]  /*1b00*/  IMAD R35, R6, R46, RZ ;  /* 0x0000002e06237224 */ /* 0x000fe400078e02ff */
[----:B0-----:R-:W-:Y:S02]  /*1b10*/  IMAD.WIDE R30, R46, 0x8, R28 ;  /* 0x000000082e1e7825 */ /* 0x001fe400078e021c */
[----:B------:R-:W4:Y:S02]  /*1b20*/  LDG.E.64.CONSTANT R28, desc[UR4][R28.64] ;  /* 0x000000041c1c7981 */ /* 0x000f24000c1e9b00 */
[----:B------:R-:W-:-:S04]  /*1b30*/  IMAD.WIDE R6, R7, 0x4, R18 ;  /* 0x0000000407067825 */ /* 0x000fc800078e0212 */
[----:B------:R-:W-:Y:S01]  /*1b40*/  IMAD.WIDE R36, R37, 0x4, R18 ;  /* 0x0000000425247825 */ /* 0x000fe200078e0212 */
[----:B------:R-:W4:Y:S03]  /*1b50*/  LDG.E.CONSTANT R13, desc[UR4][R6.64] ;  /* 0x00000004060d7981 */ /* 0x000f26000c1e9900 */
[----:B------:R-:W-:Y:S01]  /*1b60*/  IMAD.WIDE R34, R35, 0x8, R16 ;  /* 0x0000000823227825 */ /* 0x000fe200078e0210 */
[----:B------:R0:W4:Y:S03]  /*1b70*/  LDG.E.CONSTANT R9, desc[UR4][R36.64] ;  /* 0x0000000424097981 */ /* 0x000126000c1e9900 */
[----:B------:R-:W-:Y:S02]  /*1b80*/  IMAD.WIDE R32, R46, 0x8, R30 ;  /* 0x000000082e207825 */ /* 0x000fe400078e021e */
[----:B------:R-:W4:Y:S02]  /*1b90*/  LDG.E.64.CONSTANT R30, desc[UR4][R30.64] ;  /* 0x000000041e1e7981 */ /* 0x000f24000c1e9b00 */
[----:B------:R-:W-:-:S02]  /*1ba0*/  IMAD.WIDE R40, R53, 0x4, R6 ;  /* 0x0000000435287825 */ /* 0x000fc400078e0206 */
[----:B------:R-:W4:Y:S02]  /*1bb0*/  LDG.E.64.CONSTANT R32, desc[UR4][R32.64] ;  /* 0x0000000420207981 */ /* 0x000f24000c1e9b00 */
[C---:B------:R-:W-:Y:S02]  /*1bc0*/  IMAD.WIDE R60, R53.reuse, 0x4, R36 ;  /* 0x00000004353c7825 */ /* 0x040fe400078e0224 */
[----:B------:R1:W4:Y:S02]  /*1bd0*/  LDG.E.CONSTANT R12, desc[UR4][R40.64] ;  /* 0x00000004280c7981 */ /* 0x000324000c1e9900 */
[----:B0-----:R-:W-:Y:S02]  /*1be0*/  IMAD.WIDE R36, R46, 0x8, R34 ;  /* 0x000000082e247825 */ /* 0x001fe400078e0222 */
[----:B------:R0:W4:Y:S02]  /*1bf0*/  LDG.E.CONSTANT R7, desc[UR4][R60.64] ;  /* 0x000000043c077981 */ /* 0x000124000c1e9900 */
[----:B------:R-:W-:-:S02]  /*1c00*/  IMAD.WIDE R44, R53, 0x4, R60 ;  /* 0x00000004352c7825 */ /* 0x000fc400078e023c */
[----:B------:R-:W4:Y:S02]  /*1c10*/  LDG.E.64.CONSTANT R34, desc[UR4][R34.64] ;  /* 0x0000000422227981 */ /* 0x000f24000c1e9b00 */
[----:B-1----:R-:W-:Y:S02]  /*1c20*/  IMAD.WIDE R40, R53, 0x4, R40 ;  /* 0x0000000435287825 */ /* 0x002fe400078e0228 */
[----:B------:R-:W4:Y:S02]  /*1c30*/  LDG.E.CONSTANT R6, desc[UR4][R44.64] ;  /* 0x000000042c067981 */ /* 0x000f24000c1e9900 */
[----:B------:R-:W-:Y:S02]  /*1c40*/  IMAD R43, R43, R46, RZ ;  /* 0x0000002e2b2b7224 */ /* 0x000fe400078e02ff */
[----:B0-----:R-:W-:Y:S01]  /*1c50*/  IMAD.WIDE R60, R46, 0x8, R36 ;  /* 0x000000082e3c7825 */ /* 0x001fe200078e0224 */
[----:B------:R0:W4:Y:S03]  /*1c60*/  LDG.E.CONSTANT R11, desc[UR4][R40.64] ;  /* 0x00000004280b7981 */ /* 0x000126000c1e9900 */
[----:B------:R-:W-:Y:S01]  /*1c70*/  IMAD.WIDE R42, R43, 0x8, R16 ;  /* 0x000000082b2a7825 */ /* 0x000fe200078e0210 */
[----:B------:R-:W4:Y:S03]  /*1c80*/  LDG.E.64.CONSTANT R36, desc[UR4][R36.64] ;  /* 0x0000000424247981 */ /* 0x000f26000c1e9b00 */
[----:B------:R-:W-:-:S04]  /*1c90*/  IMAD.WIDE R58, R53, 0x4, R40 ;  /* 0x00000004353a7825 */ /* 0x000fc800078e0228 */
[C---:B0-----:R-:W-:Y:S02]  /*1ca0*/  IMAD.WIDE R40, R46.reuse, 0x8, R60 ;  /* 0x000000082e287825 */ /* 0x041fe400078e023c */
[----:B------:R-:W4:Y:S02]  /*1cb0*/  LDG.E.CONSTANT R58, desc[UR4][R58.64] ;  /* 0x000000043a3a7981 */ /* 0x000f24000c1e9900 */
[----:B------:R-:W-:Y:S02]  /*1cc0*/  IMAD.WIDE R52, R53, 0x4, R44 ;  /* 0x0000000435347825 */ /* 0x000fe400078e022c */
[----:B------:R-:W4:Y:S02]  /*1cd0*/  LDG.E.64.CONSTANT R40, desc[UR4][R40.64] ;  /* 0x0000000428287981 */ /* 0x000f24000c1e9b00 */
[----:B------:R-:W-:Y:S02]  /*1ce0*/  IMAD.WIDE R44, R46, 0x8, R42 ;  /* 0x000000082e2c7825 */ /* 0x000fe400078e022a */
[----:B------:R-:W4:Y:S04]  /*1cf0*/  LDG.E.64.CONSTANT R42, desc[UR4][R42.64] ;  /* 0x000000042a2a7981 */ /* 0x000f28000c1e9b00 */
[----:B------:R-:W4:Y:S01]  /*1d00*/  LDG.E.CONSTANT R52, desc[UR4][R52.64] ;  /* 0x0000000434347981 */ /* 0x000f22000c1e9900 */
[-C--:B--2--5:R-:W-:Y:S01]  /*1d10*/  FFMA.FTZ R57, R38, R56.reuse, R48 ;  /* 0x0000003826397223 */ /* 0x0a4fe20000010030 */
[----:B------:R-:W-:-:S02]  /*1d20*/  FFMA.FTZ R56, R39, R56, R49 ;  /* 0x0000003827387223 */ /* 0x000fc40000010031 */
[----:B------:R0:W2:Y:S02]  /*1d30*/  LDG.E.64.CONSTANT R38, desc[UR4][R60.64] ;  /* 0x000000043c267981 */ /* 0x0000a4000c1e9b00 */
[C---:B0-----:R-:W-:Y:S02]  /*1d40*/  IMAD.WIDE R60, R46.reuse, 0x8, R44 ;  /* 0x000000082e3c7825 */ /* 0x041fe400078e022c */
[----:B------:R-:W2:Y:S02]  /*1d50*/  LDG.E.64.CONSTANT R44, desc[UR4][R44.64] ;  /* 0x000000042c2c7981 */ /* 0x000ea4000c1e9b00 */
[----:B------:R-:W-:Y:S02]  /*1d60*/  IMAD.WIDE R48, R46, 0x8, R60 ;  /* 0x000000082e307825 */ /* 0x000fe400078e023c */
[----:B------:R-:W2:Y:S04]  /*1d70*/  LDG.E.64.CONSTANT R46, desc[UR4][R60.64] ;  /* 0x000000043c2e7981 */ /* 0x000ea8000c1e9b00 */
[----:B------:R-:W2:Y:S01]  /*1d80*/  LDG.E.64.CONSTANT R48, desc[UR4][R48.64] ;  /* 0x0000000430307981 */ /* 0x000ea2000c1e9b00 */
[-C--:B---3--:R-:W-:Y:S01]  /*1d90*/  FFMA.FTZ R57, R20, R5.reuse, R57 ;  /* 0x0000000514397223 */ /* 0x088fe20000010039 */
[----:B------:R-:W-:-:S03]  /*1da0*/  FFMA.FTZ R56, R21, R5, R56 ;  /* 0x0000000515387223 */ /* 0x000fc60000010038 */
[-C--:B----4-:R-:W-:Y:S01]  /*1db0*/  FFMA.FTZ R57, R22, R8.reuse, R57 ;  /* 0x0000000816397223 */ /* 0x090fe20000010039 */
[----:B------:R-:W-:-:S03]  /*1dc0*/  FFMA.FTZ R56, R23, R8, R56 ;  /* 0x0000000817387223 */ /* 0x000fc60000010038 */
[-C--:B------:R-:W-:Y:S01]  /*1dd0*/  FFMA.FTZ R57, R24, R10.reuse, R57 ;  /* 0x0000000a18397223 */ /* 0x080fe20000010039 */
        /* <DEDUP_REMOVED lines=8> */
[----:B------:R-:W-:Y:S01]  /*1e60*/  FFMA.FTZ R56, R33, R50, R56 ;  /* 0x0000003221387223 */ /* 0x000fe20000010038 */
[----:B------:R-:W-:Y:S02]  /*1e70*/  IADD3 R2, R2, -0x10, RZ ;  /* 0xfffffff002027810 */ /* 0x000fe40007ffe0ff */
[-C--:B------:R-:W-:Y:S01]  /*1e80*/  FFMA.FTZ R57, R34, R13.reuse, R57 ;  /* 0x0000000d22397223 */ /* 0x080fe20000010039 */
[----:B------:R-:W-:Y:S01]  /*1e90*/  FFMA.FTZ R56, R35, R13, R56 ;  /* 0x0000000d23387223 */ /* 0x000fe20000010038 */
[----:B------:R-:W-:Y:S02]  /*1ea0*/  ISETP.GT.AND P1, PT, R2, 0xc, PT ;  /* 0x0000000c0200780c */ /* 0x000fe40003f24270 */
[-C--:B------:R-:W-:Y:S01]  /*1eb0*/  FFMA.FTZ R57, R36, R12.reuse, R57 ;  /* 0x0000000c24397223 */ /* 0x080fe20000010039 */
[----:B------:R-:W-:Y:S01]  /*1ec0*/  FFMA.FTZ R56, R37, R12, R56 ;  /* 0x0000000c25387223 */ /* 0x000fe20000010038 */
[----:B------:R-:W-:-:S02]  /*1ed0*/  IADD3 R3, R3, 0x10, RZ ;  /* 0x0000001003037810 */ /* 0x000fc40007ffe0ff */
[-C--:B--2---:R-:W-:Y:S01]  /*1ee0*/  FFMA.FTZ R57, R38, R11.reuse, R57 ;  /* 0x0000000b26397223 */ /* 0x084fe20000010039 */
        /* <DEDUP_REMOVED lines=11> */
[----:B------:R-:W-:Y:S06]  /*1fa0*/  @P1 BRA `(.L_x_146) ;  /* 0xfffffff8003c1947 */ /* 0x000fec000383ffff */
.L_x_145:
[----:B------:R-:W-:-:S13]  /*1fb0*/  ISETP.GT.AND P1, PT, R2, 0x4, PT ;  /* 0x000000040200780c */ /* 0x000fda0003f24270 */
[----:B------:R-:W-:Y:S05]  /*1fc0*/  @!P1 BRA `(.L_x_147) ;  /* 0x0000000000e89947 */ /* 0x000fea0003800000 */
[----:B------:R-:W0:Y:S01]  /*1fd0*/  LDC R28, c[0x0][0x498] ;  /* 0x00012600ff1c7b82 */ /* 0x000e220000000800 */
[----:B------:R-:W-:-:S07]  /*1fe0*/  IADD3 R13, R3, 0x4, RZ ;  /* 0x00000004030d7810 */ /* 0x000fce0007ffe0ff */
[----:B------:R-:W1:Y:S01]  /*1ff0*/  LDC R20, c[0x0][0x494] ;  /* 0x00012500ff147b82 */ /* 0x000e620000000800 */
[----:B0-----:R-:W-:-:S04]  /*2000*/  IMAD R11, R3, R28, RZ ;  /* 0x0000001c030b7224 */ /* 0x001fc800078e02ff */
[----:B------:R-:W-:-:S04]  /*2010*/  IMAD.WIDE R10, R11, 0x4, R18 ;  /* 0x000000040b0a7825 */ /* 0x000fc800078e0212 */
[----:B-1----:R-:W-:Y:S01]  /*2020*/  IMAD R7, R3, R20, RZ ;  /* 0x0000001403077224 */ /* 0x002fe200078e02ff */
[----:B------:R-:W2:Y:S01]  /*2030*/  LDG.E.CONSTANT R5, desc[UR4][R10.64] ;  /* 0x000000040a057981 */ /* 0x000ea2000c1e9900 */
[----:B------:R-:W-:-:S04]  /*2040*/  IMAD.WIDE R22, R28, 0x4, R10 ;  /* 0x000000041c167825 */ /* 0x000fc800078e020a */
[----:B------:R-:W-:Y:S01]  /*2050*/  IMAD.WIDE R6, R7, 0x8, R16 ;  /* 0x0000000807067825 */ /* 0x000fe200078e0210 */
[----:B------:R-:W3:Y:S03]  /*2060*/  LDG.E.CONSTANT R12, desc[UR4][R22.64] ;  /* 0x00000004160c7981 */ /* 0x000ee6000c1e9900 */
[----:B------:R-:W-:Y:S02]  /*2070*/  IMAD.WIDE R8, R20, 0x8, R6 ;  /* 0x0000000814087825 */ /* 0x000fe400078e0206 */
[----:B------:R-:W2:Y:S02]  /*2080*/  LDG.E.64.CONSTANT R6, desc[UR4][R6.64] ;  /* 0x0000000406067981 */ /* 0x000ea4000c1e9b00 */
[----:B------:R-:W-:Y:S02]  /*2090*/  IMAD R37, R13, R28, RZ ;  /* 0x0000001c0d257224 */ /* 0x000fe400078e02ff */
[----:B------:R-:W-:-:S04]  /*20a0*/  IMAD.WIDE R26, R28, 0x4, R22 ;  /* 0x000000041c1a7825 */ /* 0x000fc800078e0216 */
[----:B------:R-:W-:Y:S02]  /*20b0*/  IMAD R25, R13, R20, RZ ;  /* 0x000000140d197224 */ /* 0x000fe400078e02ff */
[----:B------:R-:W-:Y:S01]  /*20c0*/  IMAD.WIDE R32, R20, 0x8, R8 ;  /* 0x0000000814207825 */ /* 0x000fe200078e0208 */
[----:B------:R-:W4:Y:S03]  /*20d0*/  LDG.E.CONSTANT R13, desc[UR4][R26.64] ;  /* 0x000000041a0d7981 */ /* 0x000f26000c1e9900 */
[----:B------:R-:W-:Y:S01]  /*20e0*/  IMAD.WIDE R36, R37, 0x4, R18 ;  /* 0x0000000425247825 */ /* 0x000fe200078e0212 */
[----:B------:R-:W3:Y:S03]  /*20f0*/  LDG.E.64.CONSTANT R8, desc[UR4][R8.64] ;  /* 0x0000000408087981 */ /* 0x000ee6000c1e9b00 */
[----:B------:R-:W-:Y:S01]  /*2100*/  IMAD.WIDE R24, R25, 0x8, R16 ;  /* 0x0000000819187825 */ /* 0x000fe200078e0210 */
[----:B------:R0:W4:Y:S03]  /*2110*/  LDG.E.64.CONSTANT R10, desc[UR4][R32.64] ;  /* 0x00000004200a7981 */ /* 0x000126000c1e9b00 */
[----:B------:R-:W-:-:S04]  /*2120*/  IMAD.WIDE R30, R28, 0x4, R26 ;  /* 0x000000041c1e7825 */ /* 0x000fc800078e021a */
[----:B------:R-:W-:Y:S02]  /*2130*/  IMAD.WIDE R34, R20, 0x8, R32 ;  /* 0x0000000814227825 */ /* 0x000fe400078e0220 */
[----:B------:R2:W4:Y:S02]  /*2140*/  LDG.E.CONSTANT R30, desc[UR4][R30.64] ;  /* 0x000000041e1e7981 */ /* 0x000524000c1e9900 */
[----:B------:R-:W-:Y:S02]  /*2150*/  IMAD.WIDE R40, R28, 0x4, R36 ;  /* 0x000000041c287825 */ /* 0x000fe400078e0224 */
[----:B------:R-:W4:Y:S02]  /*2160*/  LDG.E.64.CONSTANT R22, desc[UR4][R34.64] ;  /* 0x0000000422167981 */ /* 0x000f24000c1e9b00 */
[----:B------:R-:W-:Y:S02]  /*2170*/  IMAD.WIDE R38, R20, 0x8, R24 ;  /* 0x0000000814267825 */ /* 0x000fe400078e0218 */
[----:B------:R-:W4:Y:S02]  /*2180*/  LDG.E.CONSTANT R36, desc[UR4][R36.64] ;  /* 0x0000000424247981 */ /* 0x000f24000c1e9900 */
[----:B------:R-:W-:-:S02]  /*2190*/  IMAD.WIDE R44, R28, 0x4, R40 ;  /* 0x000000041c2c7825 */ /* 0x000fc400078e0228 */
[----:B------:R-:W4:Y:S02]  /*21a0*/  LDG.E.64.CONSTANT R24, desc[UR4][R24.64] ;  /* 0x0000000418187981 */ /* 0x000f24000c1e9b00 */
[----:B------:R-:W-:Y:S02]  /*21b0*/  IMAD.WIDE R42, R20, 0x8, R38 ;  /* 0x00000008142a7825 */ /* 0x000fe400078e0226 */
[----:B------:R-:W4:Y:S02]  /*21c0*/  LDG.E.CONSTANT R40, desc[UR4][R40.64] ;  /* 0x0000000428287981 */ /* 0x000f24000c1e9900 */
[----:B0-----:R-:W-:Y:S02]  /*21d0*/  IMAD.WIDE R32, R28, 0x4, R44 ;  /* 0x000000041c207825 */ /* 0x001fe400078e022c */
[----:B------:R-:W4:Y:S02]  /*21e0*/  LDG.E.64.CONSTANT R26, desc[UR4][R38.64] ;  /* 0x00000004261a7981 */ /* 0x000f24000c1e9b00 */
[----:B------:R-:W-:-:S02]  /*21f0*/  IMAD.WIDE R28, R20, 0x8, R42 ;  /* 0x00000008141c7825 */ /* 0x000fc400078e022a */
[----:B------:R-:W4:Y:S04]  /*2200*/  LDG.E.CONSTANT R46, desc[UR4][R44.64] ;  /* 0x000000042c2e7981 */ /* 0x000f28000c1e9900 */
[----:B------:R-:W4:Y:S04]  /*2210*/  LDG.E.64.CONSTANT R20, desc[UR4][R42.64] ;  /* 0x000000042a147981 */ /* 0x000f28000c1e9b00 */
[----:B------:R-:W4:Y:S04]  /*2220*/  LDG.E.CONSTANT R32, desc[UR4][R32.64] ;  /* 0x0000000420207981 */ /* 0x000f28000c1e9900 */
[----:B------:R-:W4:Y:S01]  /*2230*/  LDG.E.64.CONSTANT R28, desc[UR4][R28.64] ;  /* 0x000000041c1c7981 */ /* 0x000f22000c1e9b00 */
[----:B------:R-:W-:-:S02]  /*2240*/  PLOP3.LUT P0, PT, PT, PT, PT, 0x8, 0x0 ;  /* 0x000000000000781c */ /* 0x000fc40003f0e170 */
[----:B------:R-:W-:Y:S02]  /*2250*/  IADD3 R2, R2, -0x8, RZ ;  /* 0xfffffff802027810 */ /* 0x000fe40007ffe0ff */
[----:B------:R-:W-:Y:S01]  /*2260*/  IADD3 R3, R3, 0x8, RZ ;  /* 0x0000000803037810 */ /* 0x000fe20007ffe0ff */
[-C--:B--2--5:R-:W-:Y:S01]  /*2270*/  FFMA.FTZ R31, R6, R5.reuse, R48 ;  /* 0x00000005061f7223 */ /* 0x0a4fe20000010030 */
[----:B------:R-:W-:-:S03]  /*2280*/  FFMA.FTZ R6, R7, R5, R49 ;  /* 0x0000000507067223 */ /* 0x000fc60000010031 */
        /* <DEDUP_REMOVED lines=13> */
[----:B------:R-:W-:-:S07]  /*2360*/  FFMA.FTZ R49, R29, R32, R6 ;  /* 0x000000201d317223 */ /* 0x000fce0000010006 */
.L_x_147:
[----:B------:R-:W-:-:S13]  /*2370*/  ISETP.NE.OR P0, PT, R2, RZ, P0 ;  /* 0x000000ff0200720c */ /* 0x000fda0000705670 */
[----:B------:R-:W-:Y:S05]  /*2380*/  @!P0 BRA `(.L_x_143) ;  /* 0x0000000000808947 */ /* 0x000fea0003800000 */
.L_x_144:
[----:B------:R-:W0:Y:S08]  /*2390*/  LDC R27, c[0x0][0x498] ;  /* 0x00012600ff1b7b82 */ /* 0x000e300000000800 */
[----:B------:R-:W1:Y:S01]  /*23a0*/  LDC R25, c[0x0][0x494] ;  /* 0x00012500ff197b82 */ /* 0x000e620000000800 */
[----:B0-----:R-:W-:-:S04]  /*23b0*/  IMAD R7, R3, R27, RZ ;  /* 0x0000001b03077224 */ /* 0x001fc800078e02ff */
[----:B------:R-:W-:-:S04]  /*23c0*/  IMAD.WIDE R6, R7, 0x4, R18 ;  /* 0x0000000407067825 */ /* 0x000fc800078e0212 */
[----:B-1----:R-:W-:Y:S02]  /*23d0*/  IMAD R9, R3, R25, RZ ;  /* 0x0000001903097224 */ /* 0x002fe400078e02ff */
[----:B------:R-:W-:Y:S02]  /*23e0*/  IMAD.WIDE R12, R27, 0x4, R6 ;  /* 0x000000041b0c7825 */ /* 0x000fe400078e0206 */
[----:B------:R-:W2:Y:S02]  /*23f0*/  LDG.E.CONSTANT R6, desc[UR4][R6.64] ;  /* 0x0000000406067981 */ /* 0x000ea4000c1e9900 */
[----:B------:R-:W-:-:S04]  /*2400*/  IMAD.WIDE R8, R9, 0x8, R16 ;  /* 0x0000000809087825 */ /* 0x000fc800078e0210 */
[----:B------:R-:W-:Y:S02]  /*2410*/  IMAD.WIDE R10, R25, 0x8, R8 ;  /* 0x00000008190a7825 */ /* 0x000fe400078e0208 */
[----:B------:R-:W2:Y:S02]  /*2420*/  LDG.E.64.CONSTANT R8, desc[UR4][R8.64] ;  /* 0x0000000408087981 */ /* 0x000ea4000c1e9b00 */
[----:B------:R-:W-:Y:S02]  /*2430*/  IMAD.WIDE R22, R27, 0x4, R12 ;  /* 0x000000041b167825 */ /* 0x000fe400078e020c */
[----:B------:R-:W3:Y:S02]  /*2440*/  LDG.E.CONSTANT R12, desc[UR4][R12.64] ;  /* 0x000000040c0c7981 */ /* 0x000ee4000c1e9900 */
[----:B------:R-:W-:Y:S02]  /*2450*/  IMAD.WIDE R20, R25, 0x8, R10 ;  /* 0x0000000819147825 */ /* 0x000fe400078e020a */
[----:B------:R-:W3:Y:S02]  /*2460*/  LDG.E.64.CONSTANT R10, desc[UR4][R10.64] ;  /* 0x000000040a0a7981 */ /* 0x000ee4000c1e9b00 */
[----:B------:R-:W-:-:S02]  /*2470*/  IMAD.WIDE R26, R27, 0x4, R22 ;  /* 0x000000041b1a7825 */ /* 0x000fc400078e0216 */
[----:B------:R-:W4:Y:S02]  /*2480*/  LDG.E.CONSTANT R28, desc[UR4][R22.64] ;  /* 0x00000004161c7981 */ /* 0x000f24000c1e9900 */
[----:B------:R-:W-:Y:S02]  /*2490*/  IMAD.WIDE R24, R25, 0x8, R20 ;  /* 0x0000000819187825 */ /* 0x000fe400078e0214 */
[----:B------:R-:W4:Y:S04]  /*24a0*/  LDG.E.64.CONSTANT R20, desc[UR4][R20.64] ;  /* 0x0000000414147981 */ /* 0x000f28000c1e9b00 */
[----:B------:R-:W4:Y:S04]  /*24b0*/  LDG.E.CONSTANT R26, desc[UR4][R26.64] ;  /* 0x000000041a1a7981 */ /* 0x000f28000c1e9900 */
[----:B------:R-:W4:Y:S01]  /*24c0*/  LDG.E.64.CONSTANT R24, desc[UR4][R24.64] ;  /* 0x0000000418187981 */ /* 0x000f22000c1e9b00 */
[----:B------:R-:W-:-:S04]  /*24d0*/  IADD3 R2, R2, -0x4, RZ ;  /* 0xfffffffc02027810 */ /* 0x000fc80007ffe0ff */
[----:B------:R-:W-:Y:S02]  /*24e0*/  ISETP.NE.AND P0, PT, R2, RZ, PT ;  /* 0x000000ff0200720c */ /* 0x000fe40003f05270 */
        /* <DEDUP_REMOVED lines=8> */
[----:B------:R-:W-:Y:S01]  /*2570*/  FFMA.FTZ R49, R25, R26, R6 ;  /* 0x0000001a19317223 */ /* 0x000fe20000010006 */
[----:B------:R-:W-:Y:S06]  /*2580*/  @P0 BRA `(.L_x_144) ;  /* 0xfffffffc00800947 */ /* 0x000fec000383ffff */
.L_x_143:
[----:B------:R-:W-:-:S13]  /*2590*/  LOP3.LUT P0, R6, R4, 0x3, RZ, 0xc0, !PT ;  /* 0x0000000304067812 */ /* 0x000fda000780c0ff */
[----:B------:R-:W-:Y:S05]  /*25a0*/  @!P0 BRA `(.L_x_148) ;  /* 0x0000000000748947 */ /* 0x000fea0003800000 */
[----:B------:R-:W0:Y:S08]  /*25b0*/  LDC R10, c[0x0][0x498] ;  /* 0x00012600ff0a7b82 */ /* 0x000e300000000800 */
[----:B------:R-:W1:Y:S01]  /*25c0*/  LDC R8, c[0x0][0x494] ;  /* 0x00012500ff087b82 */ /* 0x000e620000000800 */
[C---:B0-----:R-:W-:Y:S02]  /*25d0*/  IMAD R9, R3.reuse, R10, RZ ;  /* 0x0000000a03097224 */ /* 0x041fe400078e02ff */
[----:B-1----:R-:W-:-:S02]  /*25e0*/  IMAD R7, R3, R8, RZ ;  /* 0x0000000803077224 */ /* 0x002fc400078e02ff */
[----:B------:R-:W-:-:S04]  /*25f0*/  IMAD.WIDE R2, R9, 0x4, R18 ;  /* 0x0000000409027825 */ /* 0x000fc800078e0212 */
[----:B------:R-:W-:Y:S02]  /*2600*/  IMAD.WIDE R4, R7, 0x8, R16 ;  /* 0x0000000807047825 */ /* 0x000fe400078e0210 */
[----:B------:R-:W2:Y:S04]  /*2610*/  LDG.E.CONSTANT R2, desc[UR4][R2.64] ;  /* 0x0000000402027981 */ /* 0x000ea8000c1e9900 */
[----:B------:R-:W2:Y:S01]  /*2620*/  LDG.E.64.CONSTANT R4, desc[UR4][R4.64] ;  /* 0x0000000404047981 */ /* 0x000ea2000c1e9b00 */
[----:B------:R-:W-:Y:S01]  /*2630*/  ISETP.NE.AND P0, PT, R6, 0x1, PT ;  /* 0x000000010600780c */ /* 0x000fe20003f05270 */
[-C--:B--2--5:R-:W-:Y:S01]  /*2640*/  FFMA.FTZ R48, R4, R2.reuse, R48 ;  /* 0x0000000204307223 */ /* 0x0a4fe20000010030 */
[----:B------:R-:W-:-:S11]  /*2650*/  FFMA.FTZ R49, R5, R2, R49 ;  /* 0x0000000205317223 */ /* 0x000fd60000010031 */
[----:B------:R-:W-:Y:S05]  /*2660*/  @!P0 BRA `(.L_x_148) ;  /* 0x0000000000448947 */ /* 0x000fea0003800000 */
[----:B------:R-:W-:Y:S02]  /*2670*/  ISETP.NE.AND P0, PT, R6, 0x2, PT ;  /* 0x000000020600780c */ /* 0x000fe40003f05270 */
[----:B------:R-:W-:Y:S02]  /*2680*/  IADD3 R9, R9, R10, RZ ;  /* 0x0000000a09097210 */ /* 0x000fe40007ffe0ff */
[----:B------:R-:W-:-:S03]  /*2690*/  IADD3 R5, R7, R8, RZ ;  /* 0x0000000807057210 */ /* 0x000fc60007ffe0ff */
[----:B------:R-:W-:-:S06]  /*26a0*/  IMAD.WIDE R2, R9, 0x4, R18 ;  /* 0x0000000409027825 */ /* 0x000fcc00078e0212 */
[----:B------:R-:W-:Y:S01]  /*26b0*/  @P0 IADD3 R9, R9, R10, RZ ;  /* 0x0000000a09090210 */ /* 0x000fe20007ffe0ff */
[----:B------:R-:W2:Y:S01]  /*26c0*/  LDG.E.CONSTANT R2, desc[UR4][R2.64] ;  /* 0x0000000402027981 */ /* 0x000ea2000c1e9900 */
[C---:B------:R-:W-:Y:S01]  /*26d0*/  @P0 IADD3 R7, R5.reuse, R8, RZ ;  /* 0x0000000805070210 */ /* 0x040fe20007ffe0ff */
[----:B------:R-:W-:-:S04]  /*26e0*/  IMAD.WIDE R4, R5, 0x8, R16 ;  /* 0x0000000805047825 */ /* 0x000fc800078e0210 */
[----:B------:R-:W-:Y:S02]  /*26f0*/  @P0 IMAD.WIDE R18, R9, 0x4, R18 ;  /* 0x0000000409120825 */ /* 0x000fe400078e0212 */
[----:B------:R-:W2:Y:S02]  /*2700*/  LDG.E.64.CONSTANT R4, desc[UR4][R4.64] ;  /* 0x0000000404047981 */ /* 0x000ea4000c1e9b00 */
[----:B------:R-:W-:Y:S02]  /*2710*/  @P0 IMAD.WIDE R16, R7, 0x8, R16 ;  /* 0x0000000807100825 */ /* 0x000fe400078e0210 */
[----:B------:R-:W3:Y:S04]  /*2720*/  @P0 LDG.E.CONSTANT R18, desc[UR4][R18.64] ;  /* 0x0000000412120981 */ /* 0x000ee8000c1e9900 */
[----:B------:R-:W3:Y:S01]  /*2730*/  @P0 LDG.E.64.CONSTANT R16, desc[UR4][R16.64] ;  /* 0x0000000410100981 */ /* 0x000ee2000c1e9b00 */
[-C--:B--2---:R-:W-:Y:S01]  /*2740*/  FFMA.FTZ R48, R4, R2.reuse, R48 ;  /* 0x0000000204307223 */ /* 0x084fe20000010030 */
[----:B------:R-:W-:-:S03]  /*2750*/  FFMA.FTZ R49, R5, R2, R49 ;  /* 0x0000000205317223 */ /* 0x000fc60000010031 */
[-C--:B---3--:R-:W-:Y:S01]  /*2760*/  @P0 FFMA.FTZ R48, R16, R18.reuse, R48 ;  /* 0x0000001210300223 */ /* 0x088fe20000010030 */
[----:B------:R-:W-:-:S07]  /*2770*/  @P0 FFMA.FTZ R49, R17, R18, R49 ;  /* 0x0000001211310223 */ /* 0x000fce0000010031 */
.L_x_148:
[----:B-----5:R0:W-:Y:S02]  /*2780*/  STG.E.64 desc[UR4][R14.64], R48 ;  /* 0x000000300e007986 */ /* 0x0201e4000c101b04 */
.L_x_142:
[----:B------:R-:W-:-:S07]  /*2790*/  IADD3 R3, R0, 0x80, RZ ;  /* 0x0000008000037810 */ /* 0x000fce0007ffe0ff */
.L_x_140:
[----:B------:R-:W-:Y:S05]  /*27a0*/  BSYNC B0 ;  /* 0x0000000000007941 */ /* 0x000fea0003800000 */
.L_x_139:
[----:B------:R-:W-:Y:S01]  /*27b0*/  ISETP.GE.AND P0, PT, R3, UR6, PT ;  /* 0x0000000603007c0c */ /* 0x000fe2000bf06270 */
[----:B------:R-:W-:Y:S04]  /*27c0*/  BSSY B1, `(.L_x_149) ;  /* 0x0000eb6000017945 */ /* 0x000fe80003800000 */
[----:B------:R-:W-:Y:S08]  /*27d0*/  BSSY B0, `(.L_x_150) ;  /* 0x0000c41000007945 */ /* 0x000ff00003800000 */
[----:B------:R-:W-:Y:S05]  /*27e0*/  @P0 BRA `(.L_x_151) ;  /* 0x0000004c00700947 */ /* 0x000fea0003800000 */
[----:B------:R-:W1:Y:S01]  /*27f0*/  LDC R0, c[0x0][0x218] ;  /* 0x00008600ff007b82 */ /* 0x000e620000000800 */
[----:B------:R-:W-:Y:S01]  /*2800*/  HFMA2.MMA R18, -RZ, RZ, 0, 0 ;  /* 0x00000000ff127435 */ /* 0x000fe200000001ff */
[----:B------:R-:W-:Y:S01]  /*2810*/  MOV R16, RZ ;  /* 0x000000ff00107202 */ /* 0x000fe20000000f00 */
[----:B0-----:R-:W-:Y:S01]  /*2820*/  HFMA2.MMA R14, -RZ, RZ, 0, 0 ;  /* 0x00000000ff0e7435 */ /* 0x001fe200000001ff */
        /* <DEDUP_REMOVED lines=350> */
.L_x_152:
        /* <DEDUP_REMOVED lines=18> */
[----:B------:R-:W-:Y:S01]  /*3f30*/  LOP3.LUT R5, R4, 0x3, RZ, 0xc0, !PT ;  /* 0x0000000304057812 */ /* 0x000fe200078ec0ff */
[----:B------:R-:W-:-:S03]  /*3f40*/  HFMA2.MMA R2, -RZ, RZ, 0, 0 ;  /* 0x00000000ff027435 */ /* 0x000fc600000001ff */
[----:B------:R-:W-:-:S04]  /*3f50*/  IADD3 R0, R4, -R5, RZ ;  /* 0x8000000504007210 */ /* 0x000fc80007ffe0ff */
[----:B------:R-:W-:-:S13]  /*3f60*/  ISETP.GT.AND P0, PT, R0, RZ, PT ;  /* 0x000000ff0000720c */ /* 0x000fda0003f04270 */
[----:B------:R-:W-:Y:S05]  /*3f70*/  @!P0 BRA `(.L_x_155) ;  /* 0x0000000800cc8947 */ /* 0x000fea0003800000 */
[----:B------:R-:W-:Y:S02]  /*3f80*/  ISETP.GT.AND P1, PT, R0, 0xc, PT ;  /* 0x0000000c0000780c */ /* 0x000fe40003f24270 */
[----:B------:R-:W-:-:S11]  /*3f90*/  PLOP3.LUT P0, PT, PT, PT, PT, 0x80, 0x0 ;  /* 0x000000000000781c */ /* 0x000fd60003f0f070 */
[----:B------:R-:W-:Y:S05]  /*3fa0*/  @!P1 BRA `(.L_x_156) ;  /* 0x0000000400c89947 */ /* 0x000fea0003800000 */
[----:B------:R-:W-:-:S13]  /*3fb0*/  PLOP3.LUT P0, PT, PT, PT, PT, 0x8, 0x0 ;  /* 0x000000000000781c */ /* 0x000fda0003f0e170 */
.L_x_157:
        /* <DEDUP_REMOVED lines=15> */
[----:B------:R-:W-:Y:S01]  /*40b0*/  IMAD.WIDE R26, R53, 0x4, R24 ;  /* 0x00000004351a7825 */ /* 0x000fe200078e0218 */
[----:B------:R-:W4:Y:S03]  /*40c0*/  LDG.E.CONSTANT R8, desc[UR4][R22.64] ;  /* 0x0000000416087981 */ /* 0x000f26000c1e9900 */
[----:B0-----:R-:W-:Y:S01]  /*40d0*/  IMAD.WIDE R20, R47, 0x8, R20 ;  /* 0x000000082f147825 */ /* 0x001fe200078e0214 */
[----:B------:R0:W4:Y:S03]  /*40e0*/  LDG.E.CONSTANT R54, desc[UR4][R26.64] ;  /* 0x000000041a367981 */ /* 0x000126000c1e9900 */
[----:B------:R-:W-:-:S04]  /*40f0*/  IMAD.WIDE R28, R53, 0x4, R26 ;  /* 0x00000004351c7825 */ /* 0x000fc800078e021a */
[----:B------:R-:W-:Y:S01]  /*4100*/  IMAD.WIDE R10, R53, 0x4, R22 ;  /* 0x00000004350a7825 */ /* 0x000fe200078e0216 */
[----:B------:R1:W4:Y:S03]  /*4110*/  LDG.E.CONSTANT R51, desc[UR4][R28.64] ;  /* 0x000000041c337981 */ /* 0x000326000c1e9900 */
[----:B0-----:R-:W-:Y:S02]  /*4120*/  IMAD R27, R32, R47, RZ ;  /* 0x0000002f201b7224 */ /* 0x001fe400078e02ff */
[----:B------:R-:W-:Y:S01]  /*4130*/  IMAD.WIDE R22, R47, 0x8, R20 ;  /* 0x000000082f167825 */ /* 0x000fe200078e0214 */
[C---:B------:R-:W-:Y:S01]  /*4140*/  IADD3 R6, R2.reuse, 0x8, RZ ;  /* 0x0000000802067810 */ /* 0x040fe20007ffe0ff */
        /* <DEDUP_REMOVED lines=25> */
[----:B------:R-:W-:Y:S02]  /*42e0*/  IMAD.WIDE R60, R53, 0x4, R36 ;  /* 0x00000004353c7825 */ /* 0x000fe400078e0224 */
        /* <DEDUP_REMOVED lines=13> */
[----:B0-----:R-:W-:Y:S02]  /*43c0*/  IMAD.WIDE R40, R47, 0x8, R60 ;  /* 0x000000082f287825 */ /* 0x001fe400078e023c */
        /* <DEDUP_REMOVED lines=48> */
.L_x_156:
        /* <DEDUP_REMOVED lines=16> */
[----:B------:R-:W-:Y:S01]  /*47d0*/  IMAD R23, R22, R13, RZ ;  /* 0x0000000d16177224 */ /* 0x000fe200078e02ff */
[----:B------:R-:W4:Y:S01]  /*47e0*/  LDG.E.CONSTANT R26, desc[UR4][R24.64] ;  /* 0x00000004181a7981 */ /* 0x000f22000c1e9900 */
[----:B------:R-:W-:-:S03]  /*47f0*/  IMAD.WIDE R28, R13, 0x8, R8 ;  /* 0x000000080d1c7825 */ /* 0x000fc600078e0208 */
[----:B------:R-:W3:Y:S01]  /*4800*/  LDG.E.64.CONSTANT R8, desc[UR4][R8.64] ;  /* 0x0000000408087981 */ /* 0x000ee2000c1e9b00 */
[----:B------:R-:W-:-:S03]  /*4810*/  IMAD.WIDE R34, R35, 0x4, R18 ;  /* 0x0000000423227825 */ /* 0x000fc600078e0212 */
[----:B------:R-:W4:Y:S01]  /*4820*/  LDG.E.64.CONSTANT R10, desc[UR4][R28.64] ;  /* 0x000000041c0a7981 */ /* 0x000f22000c1e9b00 */
[----:B------:R-:W-:-:S04]  /*4830*/  IMAD.WIDE R22, R23, 0x8, R16 ;  /* 0x0000000817167825 */ /* 0x000fc800078e0210 */
[----:B------:R-:W-:-:S04]  /*4840*/  IMAD.WIDE R32, R27, 0x4, R24 ;  /* 0x000000041b207825 */ /* 0x000fc800078e0218 */
[----:B------:R-:W-:Y:S02]  /*4850*/  IMAD.WIDE R30, R13, 0x8, R28 ;  /* 0x000000080d1e7825 */ /* 0x000fe400078e021c */
[----:B------:R-:W4:Y:S02]  /*4860*/  LDG.E.CONSTANT R32, desc[UR4][R32.64] ;  /* 0x0000000420207981 */ /* 0x000f24000c1e9900 */
        /* <DEDUP_REMOVED lines=8> */
[----:B------:R-:W-:Y:S02]  /*48f0*/  IMAD.WIDE R46, R27, 0x4, R42 ;  /* 0x000000041b2e7825 */ /* 0x000fe400078e022a */
        /* <DEDUP_REMOVED lines=25> */
.L_x_158:
[----:B------:R-:W-:-:S13]  /*4a90*/  ISETP.NE.OR P0, PT, R0, RZ, P0 ;  /* 0x000000ff0000720c */ /* 0x000fda0000705670 */
[----:B------:R-:W-:Y:S05]  /*4aa0*/  @!P0 BRA `(.L_x_154) ;  /* 0x0000000000808947 */ /* 0x000fea0003800000 */
.L_x_155:
        /* <DEDUP_REMOVED lines=32> */
.L_x_154:
[----:B------:R-:W-:-:S13]  /*4cb0*/  LOP3.LUT P0, R0, R4, 0x3, RZ, 0xc0, !PT ;  /* 0x0000000304007812 */ /* 0x000fda000780c0ff */
[----:B------:R-:W-:Y:S05]  /*4cc0*/  @!P0 BRA `(.L_x_159) ;  /* 0x0000000000748947 */ /* 0x000fea0003800000 */
[----:B------:R-:W0:Y:S08]  /*4cd0*/  LDC R10, c[0x0][0x498] ;  /* 0x00012600ff0a7b82 */ /* 0x000e300000000800 */
[----:B------:R-:W1:Y:S01]  /*4ce0*/  LDC R8, c[0x0][0x494] ;  /* 0x00012500ff087b82 */ /* 0x000e620000000800 */
[----:B0-----:R-:W-:-:S04]  /*4cf0*/  IMAD R11, R2, R10, RZ ;  /* 0x0000000a020b7224 */ /* 0x001fc800078e02ff */
[----:B------:R-:W-:-:S04]  /*4d00*/  IMAD.WIDE R4, R11, 0x4, R18 ;  /* 0x000000040b047825 */ /* 0x000fc800078e0212 */
[----:B-1----:R-:W-:Y:S02]  /*4d10*/  IMAD R9, R2, R8, RZ ;  /* 0x0000000802097224 */ /* 0x002fe400078e02ff */
[----:B------:R-:W2:Y:S02]  /*4d20*/  LDG.E.CONSTANT R4, desc[UR4][R4.64] ;  /* 0x0000000404047981 */ /* 0x000ea4000c1e9900 */
[----:B------:R-:W-:-:S06]  /*4d30*/  IMAD.WIDE R6, R9, 0x8, R16 ;  /* 0x0000000809067825 */ /* 0x000fcc00078e0210 */
        /* <DEDUP_REMOVED lines=22> */
.L_x_159:
[----:B-----5:R0:W-:Y:S02]  /*4ea0*/  STG.E.64 desc[UR4][R14.64], R48 ;  /* 0x000000300e007986 */ /* 0x0201e4000c101b04 */
.L_x_153:
[----:B------:R-:W-:-:S04]  /*4eb0*/  IADD3 R3, R3, 0x80, RZ ;  /* 0x0000008003037810 */ /* 0x000fc80007ffe0ff */
[----:B------:R-:W-:-:S13]  /*4ec0*/  ISETP.GE.AND P0, PT, R3, UR6, PT ;  /* 0x0000000603007c0c */ /* 0x000fda000bf06270 */
        /* <DEDUP_REMOVED lines=355> */
.L_x_161:
        /* <DEDUP_REMOVED lines=16> */
[----:B------:R-:W-:Y:S02]  /*6600*/  MOV R2, RZ ;  /* 0x000000ff00027202 */ /* 0x000fe40000000f00 */
[----:B------:R-:W-:-:S03]  /*6610*/  LOP3.LUT R4, R5, 0x3, RZ, 0xc0, !PT ;  /* 0x0000000305047812 */ /* 0x000fc600078ec0ff */
[----:B0-----:R-:W-:Y:S05]  /*6620*/  @!P2 BRA `(.L_x_163) ;  /* 0x0000000c005ca947 */ /* 0x001fea0003800000 */
        /* <DEDUP_REMOVED lines=8> */
.L_x_166:
        /* <DEDUP_REMOVED lines=113> */
.L_x_165:
        /* <DEDUP_REMOVED lines=60> */
.L_x_167:
[----:B------:R-:W-:-:S13]  /*7180*/  ISETP.NE.OR P0, PT, R0, RZ, P0 ;  /* 0x000000ff0000720c */ /* 0x000fda0000705670 */
[----:B------:R-:W-:Y:S05]  /*7190*/  @!P0 BRA `(.L_x_163) ;  /* 0x0000000000808947 */ /* 0x000fea0003800000 */
.L_x_164:
        /* <DEDUP_REMOVED lines=32> */
.L_x_163:
[----:B------:R-:W-:-:S13]  /*73a0*/  ISETP.NE.AND P0, PT, R4, RZ, PT ;  /* 0x000000ff0400720c */ /* 0x000fda0003f05270 */
        /* <DEDUP_REMOVED lines=30> */
.L_x_168:
[----:B-----5:R0:W-:Y:S02]  /*7590*/  STG.E.64 desc[UR4][R14.64], R48 ;  /* 0x000000300e007986 */ /* 0x0201e4000c101b04 */
.L_x_162:
[----:B------:R-:W-:-:S07]  /*75a0*/  IADD3 R3, R3, 0x80, RZ ;  /* 0x0000008003037810 */ /* 0x000fce0007ffe0ff */
.L_x_151:
        /* <DEDUP_REMOVED lines=356> */
.L_x_170:
        /* <DEDUP_REMOVED lines=20> */
[----:B------:R-:W-:Y:S01]  /*8d30*/  BSSY B2, `(.L_x_172) ;  /* 0x00000db000027945 */ /* 0x000fe20003800000 */
[----:B------:R-:W-:Y:S02]  /*8d40*/  HFMA2.MMA R2, -RZ, RZ, 0, 0 ;  /* 0x00000000ff027435 */ /* 0x000fe400000001ff */
[----:B------:R-:W-:-:S13]  /*8d50*/  ISETP.GT.AND P0, PT, R0, RZ, PT ;  /* 0x000000ff0000720c */ /* 0x000fda0003f04270 */
[----:B------:R-:W-:Y:S05]  /*8d60*/  @!P0 BRA `(.L_x_173) ;  /* 0x0000000800dc8947 */ /* 0x000fea0003800000 */
[----:B------:R-:W-:Y:S01]  /*8d70*/  ISETP.GT.AND P1, PT, R0, 0xc, PT ;  /* 0x0000000c0000780c */ /* 0x000fe20003f24270 */
[----:B------:R-:W-:Y:S01]  /*8d80*/  BSSY B3, `(.L_x_174) ;  /* 0x0000075000037945 */ /* 0x000fe20003800000 */
[----:B------:R-:W-:-:S11]  /*8d90*/  PLOP3.LUT P0, PT, PT, PT, PT, 0x80, 0x0 ;  /* 0x000000000000781c */ /* 0x000fd60003f0f070 */
[----:B------:R-:W-:Y:S05]  /*8da0*/  @!P1 BRA `(.L_x_175) ;  /* 0x0000000400c89947 */ /* 0x000fea0003800000 */
[----:B------:R-:W-:-:S13]  /*8db0*/  PLOP3.LUT P0, PT, PT, PT, PT, 0x8, 0x0 ;  /* 0x000000000000781c */ /* 0x000fda0003f0e170 */
.L_x_176:
        /* <DEDUP_REMOVED lines=113> */
.L_x_175:
[----:B------:R-:W-:Y:S05]  /*94d0*/  BSYNC B3 ;  /* 0x0000000000037941 */ /* 0x000fea0003800000 */
.L_x_174:
[----:B------:R-:W-:Y:S01]  /*94e0*/  ISETP.GT.AND P1, PT, R0, 0x4, PT ;  /* 0x000000040000780c */ /* 0x000fe20003f24270 */
[----:B------:R-:W-:-:S12]  /*94f0*/  BSSY B3, `(.L_x_177) ;  /* 0x000003c000037945 */ /* 0x000fd80003800000 */
        /* <DEDUP_REMOVED lines=59> */
.L_x_178:
[----:B------:R-:W-:Y:S05]  /*98b0*/  BSYNC B3 ;  /* 0x0000000000037941 */ /* 0x000fea0003800000 */
.L_x_177:
[----:B------:R-:W-:-:S13]  /*98c0*/  ISETP.NE.OR P0, PT, R0, RZ, P0 ;  /* 0x000000ff0000720c */ /* 0x000fda0000705670 */
[----:B------:R-:W-:Y:S05]  /*98d0*/  @!P0 BRA `(.L_x_179) ;  /* 0x0000000000808947 */ /* 0x000fea0003800000 */
.L_x_173:
        /* <DEDUP_REMOVED lines=32> */
.L_x_179:
[----:B------:R-:W-:Y:S05]  /*9ae0*/  BSYNC B2 ;  /* 0x0000000000027941 */ /* 0x000fea0003800000 */
.L_x_172:
[----:B------:R-:W-:-:S13]  /*9af0*/  ISETP.NE.AND P0, PT, R4, RZ, PT ;  /* 0x000000ff0400720c */ /* 0x000fda0003f05270 */
[----:B------:R-:W-:Y:S05]  /*9b00*/  @!P0 BRA `(.L_x_180) ;  /* 0x0000000000748947 */ /* 0x000fea0003800000 */
[----:B------:R-:W-:Y:S01]  /*9b10*/  ULDC UR8, c[0x0][0x498] ;  /* 0x0001260000087ab9 */ /* 0x000fe20000000800 */
[----:B------:R-:W-:Y:S01]  /*9b20*/  ULDC UR7, c[0x0][0x494] ;  /* 0x0001250000077ab9 */ /* 0x000fe20000000800 */
[C---:B------:R-:W-:Y:S02]  /*9b30*/  IMAD R11, R2.reuse, UR8, RZ ;  /* 0x00000008020b7c24 */ /* 0x040fe4000f8e02ff */
[----:B------:R-:W-:Y:S02]  /*9b40*/  IMAD R5, R2, UR7, RZ ;  /* 0x0000000702057c24 */ /* 0x000fe4000f8e02ff */
        /* <DEDUP_REMOVED lines=9> */
[----:B------:R-:W-:Y:S02]  /*9be0*/  IADD3 R11, R11, UR8, RZ ;  /* 0x000000080b0b7c10 */ /* 0x000fe4000fffe0ff */
[----:B------:R-:W-:-:S03]  /*9bf0*/  IADD3 R7, R5, UR7, RZ ;  /* 0x0000000705077c10 */ /* 0x000fc6000fffe0ff */
[----:B------:R-:W-:-:S06]  /*9c00*/  IMAD.WIDE R4, R11, 0x4, R18 ;  /* 0x000000040b047825 */ /* 0x000fcc00078e0212 */
[----:B------:R-:W-:Y:S01]  /*9c10*/  @P0 IADD3 R11, R11, UR8, RZ ;  /* 0x000000080b0b0c10 */ /* 0x000fe2000fffe0ff */
[----:B------:R-:W2:Y:S01]  /*9c20*/  LDG.E.CONSTANT R4, desc[UR4][R4.64] ;  /* 0x0000000404047981 */ /* 0x000ea2000c1e9900 */
[C---:B------:R-:W-:Y:S01]  /*9c30*/  @P0 IADD3 R9, R7.reuse, UR7, RZ ;  /* 0x0000000707090c10 */ /* 0x040fe2000fffe0ff */
        /* <DEDUP_REMOVED lines=10> */
.L_x_180:
[----:B-----5:R0:W-:Y:S02]  /*9ce0*/  STG.E.64 desc[UR4][R14.64], R48 ;  /* 0x000000300e007986 */ /* 0x0201e4000c101b04 */
.L_x_171:
[----:B------:R-:W-:-:S07]  /*9cf0*/  IADD3 R3, R3, 0x80, RZ ;  /* 0x0000008003037810 */ /* 0x000fce0007ffe0ff */
.L_x_160:
        /* <DEDUP_REMOVED lines=356> */
.L_x_182:
        /* <DEDUP_REMOVED lines=29> */
.L_x_188:
        /* <DEDUP_REMOVED lines=113> */
.L_x_187:
[----:B------:R-:W-:Y:S05]  /*bc20*/  BSYNC B3 ;  /* 0x0000000000037941 */ /* 0x000fea0003800000 */
.L_x_186:
        /* <DEDUP_REMOVED lines=61> */
.L_x_190:
[----:B------:R-:W-:Y:S05]  /*c000*/  BSYNC B3 ;  /* 0x0000000000037941 */ /* 0x000fea0003800000 */
.L_x_189:
[----:B------:R-:W-:-:S13]  /*c010*/  ISETP.NE.OR P0, PT, R0, RZ, P0 ;  /* 0x000000ff0000720c */ /* 0x000fda0000705670 */
[----:B------:R-:W-:Y:S05]  /*c020*/  @!P0 BRA `(.L_x_191) ;  /* 0x0000000000808947 */ /* 0x000fea0003800000 */
.L_x_185:
        /* <DEDUP_REMOVED lines=32> */
.L_x_191:
[----:B------:R-:W-:Y:S05]  /*c230*/  BSYNC B2 ;  /* 0x0000000000027941 */ /* 0x000fea0003800000 */
.L_x_184:
        /* <DEDUP_REMOVED lines=31> */
.L_x_192:
[----:B-----5:R0:W-:Y:S02]  /*c430*/  STG.E.64 desc[UR4][R14.64], R48 ;  /* 0x000000300e007986 */ /* 0x0201e4000c101b04 */
.L_x_183:
[----:B------:R-:W-:-:S07]  /*c440*/  IADD3 R3, R3, 0x80, RZ ;  /* 0x0000008003037810 */ /* 0x000fce0007ffe0ff */
.L_x_169:
[----:B------:R-:W-:-:S13]  /*c450*/  ISETP.GE.AND P0, PT, R3, UR6, PT ;  /* 0x0000000603007c0c */ /* 0x000fda000bf06270 */
[----:B------:R-:W-:Y:S05]  /*c460*/  @P0 BREAK B0 ;  /* 0x0000000000000942 */ /* 0x000fea0003800000 */
        /* <DEDUP_REMOVED lines=355> */
.L_x_194:
        /* <DEDUP_REMOVED lines=29> */
.L_x_200:
        /* <DEDUP_REMOVED lines=113> */
.L_x_199:
[----:B------:R-:W-:Y:S05]  /*e380*/  BSYNC B3 ;  /* 0x0000000000037941 */ /* 0x000fea0003800000 */
.L_x_198:
        /* <DEDUP_REMOVED lines=61> */
.L_x_202:
[----:B------:R-:W-:Y:S05]  /*e760*/  BSYNC B3 ;  /* 0x0000000000037941 */ /* 0x000fea0003800000 */
.L_x_201:
[----:B------:R-:W-:-:S13]  /*e770*/  ISETP.NE.OR P0, PT, R0, RZ, P0 ;  /* 0x000000ff0000720c */ /* 0x000fda0000705670 */
[----:B------:R-:W-:Y:S05]  /*e780*/  @!P0 BRA `(.L_x_203) ;  /* 0x0000000000808947 */ /* 0x000fea0003800000 */
.L_x_197:
        /* <DEDUP_REMOVED lines=32> */
.L_x_203:
[----:B------:R-:W-:Y:S05]  /*e990*/  BSYNC B2 ;  /* 0x0000000000027941 */ /* 0x000fea0003800000 */
.L_x_196:
        /* <DEDUP_REMOVED lines=31> */
.L_x_204:
[----:B-----5:R0:W-:Y:S02]  /*eb90*/  STG.E.64 desc[UR4][R14.64], R48 ;  /* 0x000000300e007986 */ /* 0x0201e4000c101b04 */
.L_x_195:
[----:B------:R-:W-:-:S07]  /*eba0*/  IADD3 R3, R3, 0x80, RZ ;  /* 0x0000008003037810 */ /* 0x000fce0007ffe0ff */
.L_x_181:
[----:B------:R-:W-:-:S13]  /*ebb0*/  ISETP.GE.AND P0, PT, R3, UR6, PT ;  /* 0x0000000603007c0c */ /* 0x000fda000bf06270 */
[----:B------:R-:W-:Y:S05]  /*ebc0*/  @P0 BREAK B0 ;  /* 0x0000000000000942 */ /* 0x000fea0003800000 */
[----:B------:R-:W-:Y:S05]  /*ebd0*/  @P0 BRA `(.L_x_193) ;  /* 0x0000002400d00947 */ /* 0x000fea0003800000 */
[----:B------:R-:W-:Y:S05]  /*ebe0*/  BSYNC B0 ;  /* 0x0000000000007941 */ /* 0x000fea0003800000 */
.L_x_150:
        /* <DEDUP_REMOVED lines=354> */
.L_x_205:
        /* <DEDUP_REMOVED lines=29> */
.L_x_211:
        /* <DEDUP_REMOVED lines=113> */
.L_x_210:
[----:B------:R-:W-:Y:S05]  /*10af0*/  BSYNC B3 ;  /* 0x0000000000037941 */ /* 0x000fea0003800000 */
.L_x_209:
        /* <DEDUP_REMOVED lines=61> */
.L_x_213:
[----:B------:R-:W-:Y:S05]  /*10ed0*/  BSYNC B3 ;  /* 0x0000000000037941 */ /* 0x000fea0003800000 */
.L_x_212:
[----:B------:R-:W-:-:S13]  /*10ee0*/  ISETP.NE.OR P0, PT, R0, RZ, P0 ;  /* 0x000000ff0000720c */ /* 0x000fda0000705670 */
[----:B------:R-:W-:Y:S05]  /*10ef0*/  @!P0 BRA `(.L_x_214) ;  /* 0x0000000000808947 */ /* 0x000fea0003800000 */
.L_x_208:
        /* <DEDUP_REMOVED lines=32> */
.L_x_214:
[----:B------:R-:W-:Y:S05]  /*11100*/  BSYNC B2 ;  /* 0x0000000000027941 */ /* 0x000fea0003800000 */
.L_x_207:
        /* <DEDUP_REMOVED lines=31> */
.L_x_215:
[----:B-----5:R0:W-:Y:S02]  /*11300*/  STG.E.64 desc[UR4][R14.64], R48 ;  /* 0x000000300e007986 */ /* 0x0201e4000c101b04 */
.L_x_206:
[----:B------:R-:W-:-:S07]  /*11310*/  IADD3 R3, R3, 0x80, RZ ;  /* 0x0000008003037810 */ /* 0x000fce0007ffe0ff */
.L_x_193:
[----:B------:R-:W-:Y:S05]  /*11320*/  BSYNC B1 ;  /* 0x0000000000017941 */ /* 0x000fea0003800000 */
.L_x_149:
[----:B------:R-:W-:Y:S05]  /*11330*/  WARPSYNC.ALL ;  /* 0x0000000000007948 */ /* 0x000fea0003800000 */
[----:B------:R-:W-:-:S13]  /*11340*/  ISETP.GE.AND P0, PT, R3, UR6, PT ;  /* 0x0000000603007c0c */ /* 0x000fda000bf06270 */
[----:B------:R-:W-:Y:S05]  /*11350*/  @P0 EXIT ;  /* 0x000000000000094d */ /* 0x000fea0003800000 */
[----:B------:R-:W1:Y:S01]  /*11360*/  LDC R0, c[0x0][0x218] ;  /* 0x00008600ff007b82 */ /* 0x000e620000000800 */
[----:B------:R-:W-:Y:S01]  /*11370*/  HFMA2.MMA R16, -RZ, RZ, 0, 0 ;  /* 0x00000000ff107435 */ /* 0x000fe200000001ff */
[----:B0-----:R-:W-:Y:S01]  /*11380*/  MOV R14, RZ ;  /* 0x000000ff000e7202 */ /* 0x001fe20000000f00 */
[----:B------:R-:W-:Y:S01]  /*11390*/  HFMA2.MMA R12, -RZ, RZ, 0, 0 ;  /* 0x00000000ff0c7435 */ /* 0x000fe200000001ff */
[----:B-1----:R-:W-:-:S13]  /*113a0*/  ISETP.NE.AND P0, PT, R0, RZ, PT ;  /* 0x000000ff0000720c */ /* 0x002fda0003f05270 */
[----:B------:R-:W-:Y:S05]  /*113b0*/  @!P0 BRA `(.L_x_216) ;  /* 0x0000001400708947 */ /* 0x000fea0003800000 */
        /* <DEDUP_REMOVED lines=348> */
.L_x_216:
[----:B------:R-:W0:Y:S02]  /*12980*/  LDC R0, c[0x0][0x490] ;  /* 0x00012400ff007b82 */ /* 0x000e240000000800 */
[----:B0-----:R-:W-:-:S13]  /*12990*/  ISETP.GE.AND P0, PT, R0, 0x1, PT ;  /* 0x000000010000780c */ /* 0x001fda0003f06270 */
[----:B------:R-:W-:Y:S05]  /*129a0*/  @!P0 EXIT ;  /* 0x000000000000894d */ /* 0x000fea0003800000 */
        /* <DEDUP_REMOVED lines=24> */
.L_x_220:
        /* <DEDUP_REMOVED lines=8> */
[----:B------:R-:W-:Y:S01]  /*12bb0*/  IMAD.WIDE R10, R47, 0x4, R6 ;  /* 0x000000042f0a7825 */ /* 0x000fe200078e0206 */
[----:B------:R-:W-:-:S04]  /*12bc0*/  IADD3 R32, R2, 0x4, RZ ;  /* 0x0000000402207810 */ /* 0x000fc80007ffe0ff */
[----:B------:R1:W3:Y:S01]  /*12bd0*/  LDG.E.CONSTANT R4, desc[UR4][R10.64] ;  /* 0x000000040a047981 */ /* 0x0002e2000c1e9900 */
[----:B------:R-:W-:-:S04]  /*12be0*/  IMAD.WIDE R18, R47, 0x4, R10 ;  /* 0x000000042f127825 */ /* 0x000fc800078e020a */
[C---:B0-----:R-:W-:Y:S01]  /*12bf0*/  IMAD.WIDE R8, R59.reuse, 0x8, R8 ;  /* 0x000000083b087825 */ /* 0x041fe200078e0208 */
[----:B------:R-:W4:Y:S03]  /*12c00*/  LDG.E.CONSTANT R6, desc[UR4][R18.64] ;  /* 0x0000000412067981 */ /* 0x000f26000c1e9900 */
[----:B------:R-:W-:Y:S02]  /*12c10*/  IMAD R41, R32, R59, RZ ;  /* 0x0000003b20297224 */ /* 0x000fe400078e02ff */
[----:B------:R-:W-:-:S04]  /*12c20*/  IMAD.WIDE R44, R59, 0x8, R8 ;  /* 0x000000083b2c7825 */ /* 0x000fc800078e0208 */
[----:B------:R-:W-:Y:S02]  /*12c30*/  IMAD R27, R32, R47, RZ ;  /* 0x0000002f201b7224 */ /* 0x000fe400078e02ff */
[----:B------:R-:W-:Y:S02]  /*12c40*/  IMAD.WIDE R24, R47, 0x4, R18 ;  /* 0x000000042f187825 */ /* 0x000fe400078e0212 */
[----:B------:R-:W3:Y:S02]  /*12c50*/  LDG.E.64.CONSTANT R18, desc[UR4][R8.64] ;  /* 0x0000000408127981 */ /* 0x000ee4000c1e9b00 */
[----:B------:R-:W-:Y:S01]  /*12c60*/  IMAD.WIDE R40, R41, 0x8, R14 ;  /* 0x0000000829287825 */ /* 0x000fe200078e020e */
[----:B------:R-:W-:Y:S01]  /*12c70*/  IADD3 R34, R2, 0x8, RZ ;  /* 0x0000000802227810 */ /* 0x000fe20007ffe0ff */
[----:B------:R-:W4:Y:S02]  /*12c80*/  LDG.E.CONSTANT R5, desc[UR4][R24.64] ;  /* 0x0000000418057981 */ /* 0x000f24000c1e9900 */
[----:B------:R-:W-:-:S04]  /*12c90*/  IMAD.WIDE R26, R27, 0x4, R16 ;  /* 0x000000041b1a7825 */ /* 0x000fc800078e0210 */
[C---:B------:R-:W-:Y:S01]  /*12ca0*/  IMAD.WIDE R42, R59.reuse, 0x8, R44 ;  /* 0x000000083b2a7825 */ /* 0x040fe200078e022c */
[----:B------:R0:W4:Y:S04]  /*12cb0*/  LDG.E.CONSTANT R53, desc[UR4][R26.64] ;  /* 0x000000041a357981 */ /* 0x000128000c1e9900 */
[----:B------:R-:W4:Y:S01]  /*12cc0*/  LDG.E.64.CONSTANT R44, desc[UR4][R44.64] ;  /* 0x000000042c2c7981 */ /* 0x000f22000c1e9b00 */
[----:B------:R-:W-:-:S03]  /*12cd0*/  IMAD.WIDE R38, R59, 0x8, R40 ;  /* 0x000000083b267825 */ /* 0x000fc600078e0228 */
[----:B------:R-:W4:Y:S01]  /*12ce0*/  LDG.E.64.CONSTANT R42, desc[UR4][R42.64] ;  /* 0x000000042a2a7981 */ /* 0x000f22000c1e9b00 */
[----:B------:R-:W-:-:S03]  /*12cf0*/  IMAD.WIDE R28, R47, 0x4, R26 ;  /* 0x000000042f1c7825 */ /* 0x000fc600078e021a */
[----:B------:R-:W4:Y:S01]  /*12d00*/  LDG.E.64.CONSTANT R40, desc[UR4][R40.64] ;  /* 0x0000000428287981 */ /* 0x000f22000c1e9b00 */
[C---:B------:R-:W-:Y:S02]  /*12d10*/  IMAD R49, R34.reuse, R47, RZ ;  /* 0x0000002f22317224 */ /* 0x040fe400078e02ff */
[----:B------:R-:W-:Y:S01]  /*12d20*/  IMAD R33, R34, R59, RZ ;  /* 0x0000003b22217224 */ /* 0x000fe200078e02ff */
[----:B------:R0:W4:Y:S01]  /*12d30*/  LDG.E.CONSTANT R52, desc[UR4][R28.64] ;  /* 0x000000041c347981 */ /* 0x000122000c1e9900 */
[----:B------:R-:W-:-:S03]  /*12d40*/  IMAD.WIDE R36, R59, 0x8, R38 ;  /* 0x000000083b247825 */ /* 0x000fc600078e0226 */
[----:B------:R-:W4:Y:S01]  /*12d50*/  LDG.E.64.CONSTANT R38, desc[UR4][R38.64] ;  /* 0x0000000426267981 */ /* 0x000f22000c1e9b00 */
[----:B------:R-:W-:-:S04]  /*12d60*/  IMAD.WIDE R30, R47, 0x4, R28 ;  /* 0x000000042f1e7825 */ /* 0x000fc800078e021c */
[----:B------:R-:W-:Y:S01]  /*12d70*/  IMAD.WIDE R48, R49, 0x4, R16 ;  /* 0x0000000431307825 */ /* 0x000fe200078e0210 */
[----:B------:R0:W4:Y:S03]  /*12d80*/  LDG.E.CONSTANT R51, desc[UR4][R30.64] ;  /* 0x000000041e337981 */ /* 0x000126000c1e9900 */
[----:B------:R-:W-:Y:S01]  /*12d90*/  IMAD.WIDE R32, R33, 0x8, R14 ;  /* 0x0000000821207825 */ /* 0x000fe200078e020e */
[----:B-1----:R-:W-:Y:S01]  /*12da0*/  IADD3 R10, R2, 0xc, RZ ;  /* 0x0000000c020a7810 */ /* 0x002fe20007ffe0ff */
[----:B------:R-:W4:Y:S02]  /*12db0*/  LDG.E.CONSTANT R11, desc[UR4][R48.64] ;  /* 0x00000004300b7981 */ /* 0x000f24000c1e9900 */
[----:B------:R-:W-:Y:S02]  /*12dc0*/  IMAD.WIDE R34, R59, 0x8, R36 ;  /* 0x000000083b227825 */ /* 0x000fe400078e0224 */
[----:B------:R-:W4:Y:S02]  /*12dd0*/  LDG.E.64.CONSTANT R36, desc[UR4][R36.64] ;  /* 0x0000000424247981 */ /* 0x000f24000c1e9b00 */
[----:B0-----:R-:W-:-:S02]  /*12de0*/  IMAD.WIDE R26, R47, 0x4, R30 ;  /* 0x000000042f1a7825 */ /* 0x001fc400078e021e */
[----:B------:R-:W4:Y:S02]  /*12df0*/  LDG.E.64.CONSTANT R34, desc[UR4][R34.64] ;  /* 0x0000000422227981 */ /* 0x000f24000c1e9b00 */
[----:B------:R-:W-:Y:S02]  /*12e00*/  IMAD.WIDE R28, R47, 0x4, R48 ;  /* 0x000000042f1c7825 */ /* 0x000fe400078e0230 */
[----:B------:R0:W4:Y:S02]  /*12e10*/  LDG.E.CONSTANT R50, desc[UR4][R26.64] ;  /* 0x000000041a327981 */ /* 0x000124000c1e9900 */
[----:B------:R-:W-:Y:S02]  /*12e20*/  IMAD.WIDE R30, R59, 0x8, R32 ;  /* 0x000000083b1e7825 */ /* 0x000fe400078e0220 */
[----:B------:R-:W4:Y:S02]  /*12e30*/  LDG.E.64.CONSTANT R32, desc[UR4][R32.64] ;  /* 0x0000000420207981 */ /* 0x000f24000c1e9b00 */
[----:B------:R-:W-:-:S02]  /*12e40*/  IMAD R61, R10, R47, RZ ;  /* 0x0000002f0a3d7224 */ /* 0x000fc400078e02ff */
[----:B------:R-:W-:Y:S02]  /*12e50*/  IMAD R25, R10, R59, RZ ;  /* 0x0000003b0a197224 */ /* 0x000fe400078e02ff */
[----:B------:R1:W4:Y:S01]  /*12e60*/  LDG.E.CONSTANT R10, desc[UR4][R28.64] ;  /* 0x000000041c0a7981 */ /* 0x000322000c1e9900 */
[----:B0-----:R-:W-:-:S04]  /*12e70*/  IMAD.WIDE R26, R47, 0x4, R28 ;  /* 0x000000042f1a7825 */ /* 0x001fc800078e021c */
[----:B------:R-:W-:Y:S01]  /*12e80*/  IMAD.WIDE R60, R61, 0x4, R16 ;  /* 0x000000043d3c7825 */ /* 0x000fe200078e0210 */
[----:B------:R0:W4:Y:S03]  /*12e90*/  LDG.E.CONSTANT R9, desc[UR4][R26.64] ;  /* 0x000000041a097981 */ /* 0x000126000c1e9900 */
[----:B-1----:R-:W-:Y:S01]  /*12ea0*/  IMAD.WIDE R28, R59, 0x8, R30 ;  /* 0x000000083b1c7825 */ /* 0x002fe200078e021e */
[----:B------:R1:W4:Y:S03]  /*12eb0*/  LDG.E.CONSTANT R7, desc[UR4][R60.64] ;  /* 0x000000043c077981 */ /* 0x000326000c1e9900 */
[----:B------:R-:W-:Y:S01]  /*12ec0*/  IMAD.WIDE R24, R25, 0x8, R14 ;  /* 0x0000000819187825 */ /* 0x000fe200078e020e */
[----:B------:R-:W4:Y:S03]  /*12ed0*/  LDG.E.64.CONSTANT R30, desc[UR4][R30.64] ;  /* 0x000000041e1e7981 */ /* 0x000f26000c1e9b00 */
[----:B------:R-:W-:-:S04]  /*12ee0*/  IMAD.WIDE R48, R47, 0x4, R26 ;  /* 0x000000042f307825 */ /* 0x000fc800078e021a */
[----:B0-----:R-:W-:Y:S01]  /*12ef0*/  IMAD.WIDE R26, R59, 0x8, R28 ;  /* 0x000000083b1a7825 */ /* 0x001fe200078e021c */
[----:B------:R-:W4:Y:S04]  /*12f00*/  LDG.E.CONSTANT R8, desc[UR4][R48.64] ;  /* 0x0000000430087981 */ /* 0x000f28000c1e9900 */
[----:B------:R-:W4:Y:S01]  /*12f10*/  LDG.E.64.CONSTANT R28, desc[UR4][R28.64] ;  /* 0x000000041c1c7981 */ /* 0x000f22000c1e9b00 */
[----:B-1----:R-:W-:-:S03]  /*12f20*/  IMAD.WIDE R60, R47, 0x4, R60 ;  /* 0x000000042f3c7825 */ /* 0x002fc600078e023c */
[----:B------:R-:W4:Y:S04]  /*12f30*/  LDG.E.64.CONSTANT R26, desc[UR4][R26.64] ;  /* 0x000000041a1a7981 */ /* 0x000f28000c1e9b00 */
[----:B------:R0:W4:Y:S02]  /*12f40*/  LDG.E.CONSTANT R54, desc[UR4][R60.64] ;  /* 0x000000043c367981 */ /* 0x000124000c1e9900 */
[----:B0-----:R-:W-:-:S05]  /*12f50*/  IMAD.WIDE R60, R47, 0x4, R60 ;  /* 0x000000042f3c7825 */ /* 0x001fca00078e023c */
[----:B------:R-:W4:Y:S01]  /*12f60*/  LDG.E.CONSTANT R57, desc[UR4][R60.64] ;  /* 0x000000043c397981 */ /* 0x000f22000c1e9900 */
[----:B------:R-:W-:-:S06]  /*12f70*/  IMAD.WIDE R46, R47, 0x4, R60 ;  /* 0x000000042f2e7825 */ /* 0x000fcc00078e023c */
[----:B------:R-:W4:Y:S01]  /*12f80*/  LDG.E.CONSTANT R46, desc[UR4][R46.64] ;  /* 0x000000042e2e7981 */ /* 0x000f22000c1e9900 */
[-C--:B--2--5:R-:W-:Y:S01]  /*12f90*/  FFMA.FTZ R55, R22, R56.reuse, R20 ;  /* 0x0000003816377223 */ /* 0x0a4fe20000010014 */
[----:B------:R-:W-:Y:S01]  /*12fa0*/  FFMA.FTZ R56, R23, R56, R21 ;  /* 0x0000003817387223 */ /* 0x000fe20000010015 */
[C---:B------:R-:W-:Y:S02]  /*12fb0*/  IMAD.WIDE R22, R59.reuse, 0x8, R24 ;  /* 0x000000083b167825 */ /* 0x040fe400078e0218 */
[----:B------:R-:W2:Y:S02]  /*12fc0*/  LDG.E.64.CONSTANT R24, desc[UR4][R24.64] ;  /* 0x0000000418187981 */ /* 0x000ea4000c1e9b00 */
[C---:B------:R-:W-:Y:S02]  /*12fd0*/  IMAD.WIDE R48, R59.reuse, 0x8, R22 ;  /* 0x000000083b307825 */ /* 0x040fe400078e0216 */
[----:B------:R-:W2:Y:S02]  /*12fe0*/  LDG.E.64.CONSTANT R22, desc[UR4][R22.64] ;  /* 0x0000000416167981 */ /* 0x000ea4000c1e9b00 */
[----:B------:R-:W-:-:S02]  /*12ff0*/  IMAD.WIDE R20, R59, 0x8, R48 ;  /* 0x000000083b147825 */ /* 0x000fc400078e0230 */
        /* <DEDUP_REMOVED lines=18> */
[----:B------:R-:W-:-:S04]  /*13120*/  IADD3 R0, R0, -0x10, RZ ;  /* 0xfffffff000007810 */ /* 0x000fc80007ffe0ff */
[----:B------:R-:W-:Y:S01]  /*13130*/  ISETP.GT.AND P1, PT, R0, 0xc, PT ;  /* 0x0000000c0000780c */ /* 0x000fe20003f24270 */
[-C--:B------:R-:W-:Y:S01]  /*13140*/  FFMA.FTZ R55, R30, R10.reuse, R55 ;  /* 0x0000000a1e377223 */ /* 0x080fe20000010037 */
[----:B------:R-:W-:-:S03]  /*13150*/  FFMA.FTZ R56, R31, R10, R56 ;  /* 0x0000000a1f387223 */ /* 0x000fc60000010038 */
[-C--:B------:R-:W-:Y:S01]  /*13160*/  FFMA.FTZ R55, R28, R9.reuse, R55 ;  /* 0x000000091c377223 */ /* 0x080fe20000010037 */
[----:B------:R-:W-:-:S03]  /*13170*/  FFMA.FTZ R56, R29, R9, R56 ;  /* 0x000000091d387223 */ /* 0x000fc60000010038 */
[-C--:B------:R-:W-:Y:S01]  /*13180*/  FFMA.FTZ R55, R26, R8.reuse, R55 ;  /* 0x000000081a377223 */ /* 0x080fe20000010037 */
[----:B------:R-:W-:Y:S01]  /*13190*/  FFMA.FTZ R56, R27, R8, R56 ;  /* 0x000000081b387223 */ /* 0x000fe20000010038 */
[----:B------:R-:W-:Y:S02]  /*131a0*/  IADD3 R2, R2, 0x10, RZ ;  /* 0x0000001002027810 */ /* 0x000fe40007ffe0ff */
[-C--:B--2---:R-:W-:Y:S01]  /*131b0*/  FFMA.FTZ R55, R24, R7.reuse, R55 ;  /* 0x0000000718377223 */ /* 0x084fe20000010037 */
        /* <DEDUP_REMOVED lines=8> */
.L_x_219:
        /* <DEDUP_REMOVED lines=21> */
[----:B------:R0:W4:Y:S01]  /*13390*/  LDG.E.64.CONSTANT R10, desc[UR4][R30.64] ;  /* 0x000000041e0a7981 */ /* 0x000122000c1e9b00 */
        /* <DEDUP_REMOVED lines=14> */
[----:B0-----:R-:W-:-:S02]  /*13480*/  IMAD.WIDE R30, R27, 0x8, R42 ;  /* 0x000000081b1e7825 */ /* 0x001fc400078e022a */
        /* <DEDUP_REMOVED lines=23> */
.L_x_221:
[----:B------:R-:W-:-:S13]  /*13600*/  ISETP.NE.OR P0, PT, R0, RZ, P0 ;  /* 0x000000ff0000720c */ /* 0x000fda0000705670 */
[----:B------:R-:W-:Y:S05]  /*13610*/  @!P0 BRA `(.L_x_217) ;  /* 0x0000000000808947 */ /* 0x000fea0003800000 */
.L_x_218:
        /* <DEDUP_REMOVED lines=32> */
.L_x_217:
        /* <DEDUP_REMOVED lines=31> */
.L_x_222:
[----:B-----5:R-:W-:Y:S01]  /*13a10*/  STG.E.64 desc[UR4][R12.64], R20 ;  /* 0x000000140c007986 */ /* 0x020fe2000c101b04 */
[----:B------:R-:W-:Y:S05]  /*13a20*/  EXIT ;  /* 0x000000000000794d */ /* 0x000fea0003800000 */
.L_x_223:
        /* <DEDUP_REMOVED lines=13> */
.L_x_835:


//--------------------- .text._ZN2at6native69_GLOBAL__N__64f4e359_31_FunctionOfAMatrixUtilsKernel_cu_1520ed90_298616_elemwise_kernelILi128ELi8EZNS1_43_compute_linear_combination_internal_kernelIN3c107complexIdEEEEvRNS_14TensorIteratorEiiiEUliE_EEviT1_ --------------------------
	.section	.text._ZN2at6native69_GLOBAL__N__64f4e359_31_FunctionOfAMatrixUtilsKernel_cu_1520ed90_298616_elemwise_kernelILi128ELi8EZNS1_43_compute_linear_combination_internal_kernelIN3c107complexIdEEEEvRNS_14TensorIteratorEiiiEUliE_EEviT1_,"ax",@progbits
	.align	128
.text._ZN2at6native69_GLOBAL__N__64f4e359_31_FunctionOfAMatrixUtilsKernel_cu_1520ed90_298616_elemwise_kernelILi128ELi8EZNS1_43_compute_linear_combination_internal_kernelIN3c107complexIdEEEEvRNS_14TensorIteratorEiiiEUliE_EEviT1_:
        .type           _ZN2at6native69_GLOBAL__N__64f4e359_31_FunctionOfAMatrixUtilsKernel_cu_1520ed90_298616_elemwise_kernelILi128ELi8EZNS1_43_compute_linear_combination_internal_kernelIN3c107complexIdEEEEvRNS_14TensorIteratorEiiiEUliE_EEviT1_,@function
        .size           _ZN2at6native69_GLOBAL__N__64f4e359_31_FunctionOfAMatrixUtilsKernel_cu_1520ed90_298616_elemwise_kernelILi128ELi8EZNS1_43_compute_linear_combination_internal_kernelIN3c107complexIdEEEEvRNS_14TensorIteratorEiiiEUliE_EEviT1_,(.L_x_836 - _ZN2at6native69_GLOBAL__N__64f4e359_31_FunctionOfAMatrixUtilsKernel_cu_1520ed90_298616_elemwise_kernelILi128ELi8EZNS1_43_compute_linear_combination_internal_kernelIN3c107complexIdEEEEvRNS_14TensorIteratorEiiiEUliE_EEviT1_)
        .other          _ZN2at6native69_GLOBAL__N__64f4e359_31_FunctionOfAMatrixUtilsKernel_cu_1520ed90_298616_elemwise_kernelILi128ELi8EZNS1_43_compute_linear_combination_internal_kernelIN3c107complexIdEEEEvRNS_14TensorIteratorEiiiEUliE_EEviT1_,@"STO_CUDA_ENTRY STV_DEFAULT"
_ZN2at6native69_GLOBAL__N__64f4e359_31_FunctionOfAMatrixUtilsKernel_cu_1520ed90_298616_elemwise_kernelILi128ELi8EZNS1_43_compute_linear_combination_internal_kernelIN3c107complexIdEEEEvRNS_14TensorIteratorEiiiEUliE_EEviT1_:
        /* <DEDUP_REMOVED lines=367> */
.L_x_226:
        /* <DEDUP_REMOVED lines=9> */
[----:B------:R0:W5:Y:S01]  /*1780*/  LDG.E.128 R12, desc[UR4][R8.64] ;  /* 0x00000004080c7981 */ /* 0x000162000c1e1d00 */
        /* <DEDUP_REMOVED lines=17> */
.L_x_231:
[----:B------:R-:W0:Y:S08]  /*18a0*/  LDC R5, c[0x0][0x498] ;  /* 0x00012600ff057b82 */ /* 0x000e300000000800 */
[----:B------:R-:W1:Y:S01]  /*18b0*/  LDC R6, c[0x0][0x494] ;  /* 0x00012500ff067b82 */ /* 0x000e620000000800 */
[----:B0-----:R-:W-:-:S04]  /*18c0*/  IMAD R29, R3, R5, RZ ;  /* 0x00000005031d7224 */ /* 0x001fc800078e02ff */
[----:B------:R-:W-:-:S04]  /*18d0*/  IMAD.WIDE R28, R29, 0x8, R10 ;  /* 0x000000081d1c7825 */ /* 0x000fc800078e020a */
[----:B-1----:R-:W-:Y:S01]  /*18e0*/  IMAD R31, R3, R6, RZ ;  /* 0x00000006031f7224 */ /* 0x002fe200078e02ff */
[----:B------:R0:W2:Y:S03]  /*18f0*/  LDG.E.64.CONSTANT R56, desc[UR4][R28.64] ;  /* 0x000000041c387981 */ /* 0x0000a6000c1e9b00 */
[----:B------:R-:W-:-:S05]  /*1900*/  IMAD.WIDE R30, R31, 0x10, R40 ;  /* 0x000000101f1e7825 */ /* 0x000fca00078e0228 */
[----:B------:R-:W2:Y:S01]  /*1910*/  LDG.E.128.CONSTANT R16, desc[UR4][R30.64] ;  /* 0x000000041e107981 */ /* 0x000ea2000c1e9d00 */
[----:B------:R-:W-:-:S04]  /*1920*/  IMAD.WIDE R34, R5, 0x8, R28 ;  /* 0x0000000805227825 */ /* 0x000fc800078e021c */
[----:B------:R-:W-:Y:S01]  /*1930*/  IMAD.WIDE R32, R6, 0x10, R30 ;  /* 0x0000001006207825 */ /* 0x000fe200078e021e */
[----:B------:R-:W3:Y:S04]  /*1940*/  LDG.E.64.CONSTANT R46, desc[UR4][R34.64] ;  /* 0x00000004222e7981 */ /* 0x000ee8000c1e9b00 */
[----:B------:R-:W3:Y:S01]  /*1950*/  LDG.E.128.CONSTANT R20, desc[UR4][R32.64] ;  /* 0x0000000420147981 */ /* 0x000ee2000c1e9d00 */
[----:B------:R-:W-:-:S04]  /*1960*/  IMAD.WIDE R38, R5, 0x8, R34 ;  /* 0x0000000805267825 */ /* 0x000fc800078e0222 */
[----:B------:R-:W-:Y:S01]  /*1970*/  IMAD.WIDE R36, R6, 0x10, R32 ;  /* 0x0000001006247825 */ /* 0x000fe200078e0220 */
[----:B------:R-:W4:Y:S04]  /*1980*/  LDG.E.64.CONSTANT R44, desc[UR4][R38.64] ;  /* 0x00000004262c7981 */ /* 0x000f28000c1e9b00 */
[----:B------:R-:W4:Y:S01]  /*1990*/  LDG.E.128.CONSTANT R24, desc[UR4][R36.64] ;  /* 0x0000000424187981 */ /* 0x000f22000c1e9d00 */
[----:B------:R-:W-:Y:S01]  /*19a0*/  IADD3 R7, R3, 0x4, RZ ;  /* 0x0000000403077810 */ /* 0x000fe20007ffe0ff */
[----:B------:R-:W-:-:S04]  /*19b0*/  IMAD.WIDE R52, R5, 0x8, R38 ;  /* 0x0000000805347825 */ /* 0x000fc800078e0226 */
[----:B0-----:R-:W-:Y:S02]  /*19c0*/  IMAD.WIDE R28, R6, 0x10, R36 ;  /* 0x00000010061c7825 */ /* 0x001fe400078e0224 */
[----:B------:R-:W4:Y:S02]  /*19d0*/  LDG.E.64.CONSTANT R52, desc[UR4][R52.64] ;  /* 0x0000000434347981 */ /* 0x000f24000c1e9b00 */
[C---:B------:R-:W-:Y:S02]  /*19e0*/  IMAD R59, R7.reuse, R5, RZ ;  /* 0x00000005073b7224 */ /* 0x040fe400078e02ff */
[----:B------:R-:W-:Y:S01]  /*19f0*/  IMAD R61, R7, R6, RZ ;  /* 0x00000006073d7224 */ /* 0x000fe200078e02ff */
[----:B------:R-:W4:Y:S01]  /*1a00*/  LDG.E.128.CONSTANT R28, desc[UR4][R28.64] ;  /* 0x000000041c1c7981 */ /* 0x000f22000c1e9d00 */
[----:B------:R-:W-:-:S04]  /*1a10*/  IMAD.WIDE R58, R59, 0x8, R10 ;  /* 0x000000083b3a7825 */ /* 0x000fc800078e020a */
[----:B------:R-:W-:Y:S01]  /*1a20*/  IMAD.WIDE R60, R61, 0x10, R40 ;  /* 0x000000103d3c7825 */ /* 0x000fe200078e0228 */
[----:B------:R0:W4:Y:S04]  /*1a30*/  LDG.E.64.CONSTANT R42, desc[UR4][R58.64] ;  /* 0x000000043a2a7981 */ /* 0x000128000c1e9b00 */
[----:B------:R-:W4:Y:S01]  /*1a40*/  LDG.E.128.CONSTANT R32, desc[UR4][R60.64] ;  /* 0x000000043c207981 */ /* 0x000f22000c1e9d00 */
[----:B------:R-:W-:-:S04]  /*1a50*/  IMAD.WIDE R54, R5, 0x8, R58 ;  /* 0x0000000805367825 */ /* 0x000fc800078e023a */
[----:B------:R-:W-:Y:S01]  /*1a60*/  IMAD.WIDE R48, R6, 0x10, R60 ;  /* 0x0000001006307825 */ /* 0x000fe200078e023c */
[----:B------:R1:W4:Y:S04]  /*1a70*/  LDG.E.64.CONSTANT R50, desc[UR4][R54.64] ;  /* 0x0000000436327981 */ /* 0x000328000c1e9b00 */
[----:B------:R-:W4:Y:S01]  /*1a80*/  LDG.E.128.CONSTANT R36, desc[UR4][R48.64] ;  /* 0x0000000430247981 */ /* 0x000f22000c1e9d00 */
[----:B------:R-:W-:Y:S01]  /*1a90*/  IADD3 R7, R3, 0x8, RZ ;  /* 0x0000000803077810 */ /* 0x000fe20007ffe0ff */
[-C--:B--2--5:R-:W-:Y:S02]  /*1aa0*/  DFMA R16, R16, R56.reuse, R12 ;  /* 0x000000381010722b */ /* 0x0a4fe4000000000c */
[----:B------:R-:W-:Y:S01]  /*1ab0*/  DFMA R18, R18, R56, R14 ;  /* 0x000000381212722b */ /* 0x000fe2000000000e */
[----:B------:R-:W-:-:S04]  /*1ac0*/  IMAD.WIDE R12, R5, 0x8, R54 ;  /* 0x00000008050c7825 */ /* 0x000fc800078e0236 */
[----:B------:R-:W-:Y:S02]  /*1ad0*/  IMAD.WIDE R14, R6, 0x10, R48 ;  /* 0x00000010060e7825 */ /* 0x000fe400078e0230 */
[----:B------:R-:W2:Y:S01]  /*1ae0*/  LDG.E.64.CONSTANT R48, desc[UR4][R12.64] ;  /* 0x000000040c307981 */ /* 0x000ea2000c1e9b00 */
[-C--:B---3--:R-:W-:Y:S02]  /*1af0*/  DFMA R20, R20, R46.reuse, R16 ;  /* 0x0000002e1414722b */ /* 0x088fe40000000010 */
[----:B------:R-:W-:Y:S01]  /*1b00*/  DFMA R22, R22, R46, R18 ;  /* 0x0000002e1616722b */ /* 0x000fe20000000012 */
[----:B------:R-:W2:Y:S01]  /*1b10*/  LDG.E.128.CONSTANT R16, desc[UR4][R14.64] ;  /* 0x000000040e107981 */ /* 0x000ea2000c1e9d00 */
[----:B------:R-:W-:-:S04]  /*1b20*/  IMAD.WIDE R46, R5, 0x8, R12 ;  /* 0x00000008052e7825 */ /* 0x000fc800078e020c */
[----:B0-----:R-:W-:Y:S02]  /*1b30*/  IMAD.WIDE R58, R6, 0x10, R14 ;  /* 0x00000010063a7825 */ /* 0x001fe400078e020e */
[----:B------:R-:W3:Y:S02]  /*1b40*/  LDG.E.64.CONSTANT R46, desc[UR4][R46.64] ;  /* 0x000000042e2e7981 */ /* 0x000ee4000c1e9b00 */
[C---:B-1----:R-:W-:Y:S02]  /*1b50*/  IMAD R55, R7.reuse, R5, RZ ;  /* 0x0000000507377224 */ /* 0x042fe400078e02ff */
[----:B------:R-:W-:Y:S01]  /*1b60*/  IMAD R7, R7, R6, RZ ;  /* 0x0000000607077224 */ /* 0x000fe200078e02ff */
[----:B------:R-:W3:Y:S01]  /*1b70*/  LDG.E.128.CONSTANT R12, desc[UR4][R58.64] ;  /* 0x000000043a0c7981 */ /* 0x000ee2000c1e9d00 */
[----:B----4-:R-:W-:Y:S01]  /*1b80*/  DFMA R56, R24, R44, R20 ;  /* 0x0000002c1838722b */ /* 0x010fe20000000014 */
[----:B------:R-:W-:-:S04]  /*1b90*/  IMAD.WIDE R54, R55, 0x8, R10 ;  /* 0x0000000837367825 */ /* 0x000fc800078e020a */
[----:B------:R-:W-:Y:S01]  /*1ba0*/  IMAD.WIDE R24, R7, 0x10, R40 ;  /* 0x0000001007187825 */ /* 0x000fe200078e0228 */
[----:B------:R-:W-:Y:S01]  /*1bb0*/  DFMA R26, R26, R44, R22 ;  /* 0x0000002c1a1a722b */ /* 0x000fe20000000016 */
[----:B------:R0:W4:Y:S04]  /*1bc0*/  LDG.E.64.CONSTANT R44, desc[UR4][R54.64] ;  /* 0x00000004362c7981 */ /* 0x000128000c1e9b00 */
[----:B------:R-:W4:Y:S01]  /*1bd0*/  LDG.E.128.CONSTANT R20, desc[UR4][R24.64] ;  /* 0x0000000418147981 */ /* 0x000f22000c1e9d00 */
[-C--:B------:R-:W-:Y:S02]  /*1be0*/  DFMA R28, R28, R52.reuse, R56 ;  /* 0x000000341c1c722b */ /* 0x080fe40000000038 */
[----:B------:R-:W-:Y:S01]  /*1bf0*/  DFMA R26, R30, R52, R26 ;  /* 0x000000341e1a722b */ /* 0x000fe2000000001a */
[----:B0-----:R-:W-:-:S05]  /*1c00*/  IMAD.WIDE R54, R5, 0x8, R54 ;  /* 0x0000000805367825 */ /* 0x001fca00078e0236 */
[-C--:B------:R-:W-:Y:S01]  /*1c10*/  DFMA R32, R32, R42.reuse, R28 ;  /* 0x0000002a2020722b */ /* 0x080fe2000000001c */
[----:B------:R-:W-:Y:S01]  /*1c20*/  IMAD.WIDE R28, R6, 0x10, R24 ;  /* 0x00000010061c7825 */ /* 0x000fe200078e0218 */
[----:B------:R-:W-:Y:S01]  /*1c30*/  DFMA R34, R34, R42, R26 ;  /* 0x0000002a2222722b */ /* 0x000fe2000000001a */
[----:B------:R0:W4:Y:S04]  /*1c40*/  LDG.E.64.CONSTANT R42, desc[UR4][R54.64] ;  /* 0x00000004362a7981 */ /* 0x000128000c1e9b00 */
[----:B------:R1:W4:Y:S01]  /*1c50*/  LDG.E.128.CONSTANT R24, desc[UR4][R28.64] ;  /* 0x000000041c187981 */ /* 0x000322000c1e9d00 */
[----:B------:R-:W-:Y:S01]  /*1c60*/  DFMA R36, R36, R50, R32 ;  /* 0x000000322424722b */ /* 0x000fe20000000020 */
[----:B0-----:R-:W-:-:S04]  /*1c70*/  IMAD.WIDE R54, R5, 0x8, R54 ;  /* 0x0000000805367825 */ /* 0x001fc800078e0236 */
[C---:B-1----:R-:W-:Y:S01]  /*1c80*/  IMAD.WIDE R28, R6.reuse, 0x10, R28 ;  /* 0x00000010061c7825 */ /* 0x042fe200078e021c */
[----:B------:R-:W-:Y:S01]  /*1c90*/  DFMA R38, R38, R50, R34 ;  /* 0x000000322626722b */ /* 0x000fe20000000022 */
[----:B------:R-:W4:Y:S01]  /*1ca0*/  LDG.E.64.CONSTANT R50, desc[UR4][R54.64] ;  /* 0x0000000436327981 */ /* 0x000f22000c1e9b00 */
[----:B------:R-:W-:Y:S01]  /*1cb0*/  IADD3 R7, R3, 0xc, RZ ;  /* 0x0000000c03077810 */ /* 0x000fe20007ffe0ff */
[----:B------:R-:W-:Y:S02]  /*1cc0*/  IMAD.WIDE R52, R5, 0x8, R54 ;  /* 0x0000000805347825 */ /* 0x000fe400078e0236 */
[----:B------:R-:W4:Y:S02]  /*1cd0*/  LDG.E.128.CONSTANT R32, desc[UR4][R28.64] ;  /* 0x000000041c207981 */ /* 0x000f24000c1e9d00 */
[----:B------:R-:W-:Y:S02]  /*1ce0*/  IMAD.WIDE R30, R6, 0x10, R28 ;  /* 0x00000010061e7825 */ /* 0x000fe400078e021c */
[----:B------:R-:W4:Y:S02]  /*1cf0*/  LDG.E.64.CONSTANT R52, desc[UR4][R52.64] ;  /* 0x0000000434347981 */ /* 0x000f24000c1e9b00 */
[----:B------:R-:W-:-:S02]  /*1d00*/  IMAD R57, R7, R5, RZ ;  /* 0x0000000507397224 */ /* 0x000fc400078e02ff */
[----:B------:R-:W4:Y:S02]  /*1d10*/  LDG.E.128.CONSTANT R28, desc[UR4][R30.64] ;  /* 0x000000041e1c7981 */ /* 0x000f24000c1e9d00 */
[----:B------:R-:W-:Y:S01]  /*1d20*/  IMAD.WIDE R56, R57, 0x8, R10 ;  /* 0x0000000839387825 */ /* 0x000fe200078e020a */
[----:B--2---:R-:W-:-:S03]  /*1d30*/  DFMA R16, R16, R48, R36 ;  /* 0x000000301010722b */ /* 0x004fc60000000024 */
[----:B------:R-:W-:Y:S01]  /*1d40*/  IMAD R37, R7, R6, RZ ;  /* 0x0000000607257224 */ /* 0x000fe200078e02ff */
[----:B------:R-:W-:Y:S01]  /*1d50*/  DFMA R38, R18, R48, R38 ;  /* 0x000000301226722b */ /* 0x000fe20000000026 */
[----:B------:R0:W2:Y:S02]  /*1d60*/  LDG.E.64.CONSTANT R48, desc[UR4][R56.64] ;  /* 0x0000000438307981 */ /* 0x0000a4000c1e9b00 */
[----:B------:R-:W-:Y:S01]  /*1d70*/  IMAD.WIDE R36, R37, 0x10, R40 ;  /* 0x0000001025247825 */ /* 0x000fe200078e0228 */
[----:B---3--:R-:W-:-:S04]  /*1d80*/  DFMA R12, R12, R46, R16 ;  /* 0x0000002e0c0c722b */ /* 0x008fc80000000010 */
[----:B------:R1:W2:Y:S01]  /*1d90*/  LDG.E.128.CONSTANT R16, desc[UR4][R36.64] ;  /* 0x0000000424107981 */ /* 0x0002a2000c1e9d00 */
[----:B0-----:R-:W-:Y:S01]  /*1da0*/  IMAD.WIDE R56, R5, 0x8, R56 ;  /* 0x0000000805387825 */ /* 0x001fe200078e0238 */
[----:B------:R-:W-:-:S04]  /*1db0*/  DFMA R38, R14, R46, R38 ;  /* 0x0000002e0e26722b */ /* 0x000fc80000000026 */
[----:B------:R0:W3:Y:S01]  /*1dc0*/  LDG.E.64.CONSTANT R46, desc[UR4][R56.64] ;  /* 0x00000004382e7981 */ /* 0x0000e2000c1e9b00 */
[----:B-1----:R-:W-:Y:S01]  /*1dd0*/  IMAD.WIDE R36, R6, 0x10, R36 ;  /* 0x0000001006247825 */ /* 0x002fe200078e0224 */
[----:B----4-:R-:W-:-:S04]  /*1de0*/  DFMA R54, R20, R44, R12 ;  /* 0x0000002c1436722b */ /* 0x010fc8000000000c */
[----:B------:R1:W3:Y:S01]  /*1df0*/  LDG.E.128.CONSTANT R12, desc[UR4][R36.64] ;  /* 0x00000004240c7981 */ /* 0x0002e2000c1e9d00 */
[----:B0-----:R-:W-:Y:S01]  /*1e00*/  IMAD.WIDE R56, R5, 0x8, R56 ;  /* 0x0000000805387825 */ /* 0x001fe200078e0238 */
[----:B------:R-:W-:-:S03]  /*1e10*/  DFMA R44, R22, R44, R38 ;  /* 0x0000002c162c722b */ /* 0x000fc60000000026 */
[----:B-1----:R-:W-:-:S04]  /*1e20*/  IMAD.WIDE R36, R6, 0x10, R36 ;  /* 0x0000001006247825 */ /* 0x002fc800078e0224 */
[----:B------:R-:W-:Y:S01]  /*1e30*/  IMAD.WIDE R38, R5, 0x8, R56 ;  /* 0x0000000805267825 */ /* 0x000fe200078e0238 */
[----:B------:R-:W4:Y:S04]  /*1e40*/  LDG.E.128.CONSTANT R20, desc[UR4][R36.64] ;  /* 0x0000000424147981 */ /* 0x000f28000c1e9d00 */
[----:B------:R-:W4:Y:S01]  /*1e50*/  LDG.E.64.CONSTANT R56, desc[UR4][R56.64] ;  /* 0x0000000438387981 */ /* 0x000f22000c1e9b00 */
[----:B------:R-:W-:-:S03]  /*1e60*/  IMAD.WIDE R58, R6, 0x10, R36 ;  /* 0x00000010063a7825 */ /* 0x000fc600078e0224 */
[----:B------:R-:W4:Y:S04]  /*1e70*/  LDG.E.64.CONSTANT R6, desc[UR4][R38.64] ;  /* 0x0000000426067981 */ /* 0x000f28000c1e9b00 */
[----:B------:R-:W4:Y:S01]  /*1e80*/  LDG.E.128.CONSTANT R36, desc[UR4][R58.64] ;  /* 0x000000043a247981 */ /* 0x000f22000c1e9d00 */
[-C--:B------:R-:W-:Y:S02]  /*1e90*/  DFMA R24, R24, R42.reuse, R54 ;  /* 0x0000002a1818722b */ /* 0x080fe40000000036 */
[----:B------:R-:W-:-:S06]  /*1ea0*/  DFMA R26, R26, R42, R44 ;  /* 0x0000002a1a1a722b */ /* 0x000fcc000000002c */
[-C--:B------:R-:W-:Y:S02]  /*1eb0*/  DFMA R24, R32, R50.reuse, R24 ;  /* 0x000000322018722b */ /* 0x080fe40000000018 */
[----:B------:R-:W-:-:S06]  /*1ec0*/  DFMA R26, R34, R50, R26 ;  /* 0x00000032221a722b */ /* 0x000fcc000000001a */
[-C--:B------:R-:W-:Y:S02]  /*1ed0*/  DFMA R24, R28, R52.reuse, R24 ;  /* 0x000000341c18722b */ /* 0x080fe40000000018 */
[----:B------:R-:W-:Y:S01]  /*1ee0*/  DFMA R26, R30, R52, R26 ;  /* 0x000000341e1a722b */ /* 0x000fe2000000001a */
[----:B------:R-:W-:-:S04]  /*1ef0*/  IADD3 R2, R2, -0x10, RZ ;  /* 0xfffffff002027810 */ /* 0x000fc80007ffe0ff */
[----:B------:R-:W-:Y:S02]  /*1f00*/  ISETP.GT.AND P1, PT, R2, 0xc, PT ;  /* 0x0000000c0200780c */ /* 0x000fe40003f24270 */
[----:B------:R-:W-:Y:S01]  /*1f10*/  IADD3 R3, R3, 0x10, RZ ;  /* 0x0000001003037810 */ /* 0x000fe20007ffe0ff */
[-C--:B--2---:R-:W-:Y:S02]  /*1f20*/  DFMA R16, R16, R48.reuse, R24 ;  /* 0x000000301010722b */ /* 0x084fe40000000018 */
[----:B------:R-:W-:-:S06]  /*1f30*/  DFMA R18, R18, R48, R26 ;  /* 0x000000301212722b */ /* 0x000fcc000000001a */
[-C--:B---3--:R-:W-:Y:S02]  /*1f40*/  DFMA R12, R12, R46.reuse, R16 ;  /* 0x0000002e0c0c722b */ /* 0x088fe40000000010 */
[----:B------:R-:W-:-:S06]  /*1f50*/  DFMA R14, R14, R46, R18 ;  /* 0x0000002e0e0e722b */ /* 0x000fcc0000000012 */
[-C--:B----4-:R-:W-:Y:S02]  /*1f60*/  DFMA R12, R20, R56.reuse, R12 ;  /* 0x00000038140c722b */ /* 0x090fe4000000000c */
[----:B------:R-:W-:-:S06]  /*1f70*/  DFMA R14, R22, R56, R14 ;  /* 0x00000038160e722b */ /* 0x000fcc000000000e */
[-C--:B------:R-:W-:Y:S02]  /*1f80*/  DFMA R12, R36, R6.reuse, R12 ;  /* 0x00000006240c722b */ /* 0x080fe4000000000c */
[----:B------:R-:W-:Y:S01]  /*1f90*/  DFMA R14, R38, R6, R14 ;  /* 0x00000006260e722b */ /* 0x000fe2000000000e */
[----:B------:R-:W-:Y:S10]  /*1fa0*/  @P1 BRA `(.L_x_231) ;  /* 0xfffffff8003c1947 */ /* 0x000ff4000383ffff */
.L_x_230:
[----:B------:R-:W-:-:S13]  /*1fb0*/  ISETP.GT.AND P1, PT, R2, 0x4, PT ;  /* 0x000000040200780c */ /* 0x000fda0003f24270 */
[----:B------:R-:W-:Y:S05]  /*1fc0*/  @!P1 BRA `(.L_x_232) ;  /* 0x0000000000e89947 */ /* 0x000fea0003800000 */
        /* <DEDUP_REMOVED lines=14> */
[----:B------:R-:W4:Y:S01]  /*20b0*/  LDG.E.64.CONSTANT R46, desc[UR4][R38.64] ;  /* 0x00000004262e7981 */ /* 0x000f22000c1e9b00 */
[----:B------:R-:W-:-:S03]  /*20c0*/  IADD3 R42, R3, 0x4, RZ ;  /* 0x00000004032a7810 */ /* 0x000fc60007ffe0ff */
[----:B------:R-:W4:Y:S01]  /*20d0*/  LDG.E.128.CONSTANT R24, desc[UR4][R36.64] ;  /* 0x0000000424187981 */ /* 0x000f22000c1e9d00 */
        /* <DEDUP_REMOVED lines=8> */
[----:B------:R-:W4:Y:S04]  /*2160*/  LDG.E.64.CONSTANT R42, desc[UR4][R60.64] ;  /* 0x000000043c2a7981 */ /* 0x000f28000c1e9b00 */
[----:B------:R-:W4:Y:S01]  /*2170*/  LDG.E.128.CONSTANT R32, desc[UR4][R48.64] ;  /* 0x0000000430207981 */ /* 0x000f22000c1e9d00 */
[----:B------:R-:W-:-:S04]  /*2180*/  IMAD.WIDE R58, R56, 0x8, R60 ;  /* 0x00000008383a7825 */ /* 0x000fc800078e023c */
[C---:B------:R-:W-:Y:S01]  /*2190*/  IMAD.WIDE R54, R5.reuse, 0x10, R48 ;  /* 0x0000001005367825 */ /* 0x040fe200078e0230 */
[----:B------:R-:W4:Y:S04]  /*21a0*/  LDG.E.64.CONSTANT R50, desc[UR4][R58.64] ;  /* 0x000000043a327981 */ /* 0x000f28000c1e9b00 */
[----:B------:R0:W4:Y:S02]  /*21b0*/  LDG.E.128.CONSTANT R36, desc[UR4][R54.64] ;  /* 0x0000000436247981 */ /* 0x000124000c1e9d00 */
[----:B0-----:R-:W-:Y:S01]  /*21c0*/  IMAD.WIDE R54, R5, 0x10, R54 ;  /* 0x0000001005367825 */ /* 0x001fe200078e0236 */
[----:B--2--5:R-:W-:-:S03]  /*21d0*/  DFMA R48, R16, R52, R12 ;  /* 0x000000341030722b */ /* 0x024fc6000000000c */
[----:B------:R-:W-:Y:S01]  /*21e0*/  IMAD.WIDE R12, R56, 0x8, R58 ;  /* 0x00000008380c7825 */ /* 0x000fe200078e023a */
[----:B------:R-:W-:-:S03]  /*21f0*/  DFMA R52, R18, R52, R14 ;  /* 0x000000341234722b */ /* 0x000fc6000000000e */
[----:B------:R-:W-:Y:S02]  /*2200*/  IMAD.WIDE R16, R56, 0x8, R12 ;  /* 0x0000000838107825 */ /* 0x000fe400078e020c */
[----:B------:R-:W2:Y:S02]  /*2210*/  LDG.E.64.CONSTANT R56, desc[UR4][R12.64] ;  /* 0x000000040c387981 */ /* 0x000ea4000c1e9b00 */
[----:B------:R-:W-:Y:S02]  /*2220*/  IMAD.WIDE R18, R5, 0x10, R54 ;  /* 0x0000001005127825 */ /* 0x000fe400078e0236 */
[----:B------:R-:W2:Y:S04]  /*2230*/  LDG.E.128.CONSTANT R12, desc[UR4][R54.64] ;  /* 0x00000004360c7981 */ /* 0x000ea8000c1e9d00 */
[----:B------:R-:W2:Y:S04]  /*2240*/  LDG.E.64.CONSTANT R54, desc[UR4][R16.64] ;  /* 0x0000000410367981 */ /* 0x000ea8000c1e9b00 */
[----:B------:R-:W2:Y:S01]  /*2250*/  LDG.E.128.CONSTANT R16, desc[UR4][R18.64] ;  /* 0x0000000412107981 */ /* 0x000ea2000c1e9d00 */
[----:B---3--:R-:W-:-:S02]  /*2260*/  DFMA R20, R20, R6, R48 ;  /* 0x000000061414722b */ /* 0x008fc40000000030 */
[----:B------:R-:W-:-:S06]  /*2270*/  DFMA R22, R22, R6, R52 ;  /* 0x000000061616722b */ /* 0x000fcc0000000034 */
[-C--:B----4-:R-:W-:Y:S02]  /*2280*/  DFMA R20, R24, R46.reuse, R20 ;  /* 0x0000002e1814722b */ /* 0x090fe40000000014 */
[----:B------:R-:W-:-:S06]  /*2290*/  DFMA R22, R26, R46, R22 ;  /* 0x0000002e1a16722b */ /* 0x000fcc0000000016 */
[-C--:B------:R-:W-:Y:S02]  /*22a0*/  DFMA R20, R28, R44.reuse, R20 ;  /* 0x0000002c1c14722b */ /* 0x080fe40000000014 */
[----:B------:R-:W-:-:S06]  /*22b0*/  DFMA R22, R30, R44, R22 ;  /* 0x0000002c1e16722b */ /* 0x000fcc0000000016 */
[-C--:B------:R-:W-:Y:S02]  /*22c0*/  DFMA R20, R32, R42.reuse, R20 ;  /* 0x0000002a2014722b */ /* 0x080fe40000000014 */
[----:B------:R-:W-:-:S06]  /*22d0*/  DFMA R22, R34, R42, R22 ;  /* 0x0000002a2216722b */ /* 0x000fcc0000000016 */
[-C--:B------:R-:W-:Y:S02]  /*22e0*/  DFMA R20, R36, R50.reuse, R20 ;  /* 0x000000322414722b */ /* 0x080fe40000000014 */
[----:B------:R-:W-:Y:S01]  /*22f0*/  DFMA R22, R38, R50, R22 ;  /* 0x000000322616722b */ /* 0x000fe20000000016 */
[----:B------:R-:W-:Y:S02]  /*2300*/  PLOP3.LUT P0, PT, PT, PT, PT, 0x8, 0x0 ;  /* 0x000000000000781c */ /* 0x000fe40003f0e170 */
[----:B------:R-:W-:Y:S02]  /*2310*/  IADD3 R2, R2, -0x8, RZ ;  /* 0xfffffff802027810 */ /* 0x000fe40007ffe0ff */
[----:B------:R-:W-:Y:S01]  /*2320*/  IADD3 R3, R3, 0x8, RZ ;  /* 0x0000000803037810 */ /* 0x000fe20007ffe0ff */
[-C--:B--2---:R-:W-:Y:S02]  /*2330*/  DFMA R12, R12, R56.reuse, R20 ;  /* 0x000000380c0c722b */ /* 0x084fe40000000014 */
[----:B------:R-:W-:-:S06]  /*2340*/  DFMA R14, R14, R56, R22 ;  /* 0x000000380e0e722b */ /* 0x000fcc0000000016 */
[-C--:B------:R-:W-:Y:S02]  /*2350*/  DFMA R12, R16, R54.reuse, R12 ;  /* 0x00000036100c722b */ /* 0x080fe4000000000c */
[----:B------:R-:W-:-:S11]  /*2360*/  DFMA R14, R18, R54, R14 ;  /* 0x00000036120e722b */ /* 0x000fd6000000000e */
.L_x_232:
[----:B------:R-:W-:-:S13]  /*2370*/  ISETP.NE.OR P0, PT, R2, RZ, P0 ;  /* 0x000000ff0200720c */ /* 0x000fda0000705670 */
[----:B------:R-:W-:Y:S05]  /*2380*/  @!P0 BRA `(.L_x_228) ;  /* 0x0000000000808947 */ /* 0x000fea0003800000 */
.L_x_229:
        /* <DEDUP_REMOVED lines=16> */
[----:B------:R-:W-:-:S04]  /*2490*/  IMAD.WIDE R46, R47, 0x8, R44 ;  /* 0x000000082f2e7825 */ /* 0x000fc800078e022c */
[----:B0-----:R-:W-:Y:S02]  /*24a0*/  IMAD.WIDE R28, R5, 0x10, R42 ;  /* 0x00000010051c7825 */ /* 0x001fe400078e022a */
[----:B------:R-:W4:Y:S04]  /*24b0*/  LDG.E.64.CONSTANT R46, desc[UR4][R46.64] ;  /* 0x000000042e2e7981 */ /* 0x000f28000c1e9b00 */
[----:B------:R-:W4:Y:S01]  /*24c0*/  LDG.E.128.CONSTANT R28, desc[UR4][R28.64] ;  /* 0x000000041c1c7981 */ /* 0x000f22000c1e9d00 */
[----:B------:R-:W-:-:S04]  /*24d0*/  IADD3 R2, R2, -0x4, RZ ;  /* 0xfffffffc02027810 */ /* 0x000fc80007ffe0ff */
[----:B------:R-:W-:Y:S02]  /*24e0*/  ISETP.NE.AND P0, PT, R2, RZ, PT ;  /* 0x000000ff0200720c */ /* 0x000fe40003f05270 */
[----:B------:R-:W-:Y:S01]  /*24f0*/  IADD3 R3, R3, 0x4, RZ ;  /* 0x0000000403037810 */ /* 0x000fe20007ffe0ff */
[-C--:B--2--5:R-:W-:Y:S02]  /*2500*/  DFMA R20, R20, R6.reuse, R12 ;  /* 0x000000061414722b */ /* 0x0a4fe4000000000c */
        /* <DEDUP_REMOVED lines=8> */
.L_x_228:
        /* <DEDUP_REMOVED lines=8> */
[----:B------:R-:W2:Y:S04]  /*2610*/  LDG.E.64.CONSTANT R2, desc[UR4][R2.64] ;  /* 0x0000000402027981 */ /* 0x000ea8000c1e9b00 */
[----:B------:R-:W2:Y:S01]  /*2620*/  LDG.E.128.CONSTANT R4, desc[UR4][R4.64] ;  /* 0x0000000404047981 */ /* 0x000ea2000c1e9d00 */
[----:B------:R-:W-:Y:S01]  /*2630*/  ISETP.NE.AND P0, PT, R16, 0x1, PT ;  /* 0x000000011000780c */ /* 0x000fe20003f05270 */
[-C--:B--2--5:R-:W-:Y:S02]  /*2640*/  DFMA R12, R4, R2.reuse, R12 ;  /* 0x00000002040c722b */ /* 0x0a4fe4000000000c */
[----:B------:R-:W-:-:S10]  /*2650*/  DFMA R14, R6, R2, R14 ;  /* 0x00000002060e722b */ /* 0x000fd4000000000e */
[----:B------:R-:W-:Y:S05]  /*2660*/  @!P0 BRA `(.L_x_233) ;  /* 0x0000000000448947 */ /* 0x000fea0003800000 */
[----:B------:R-:W-:Y:S02]  /*2670*/  ISETP.NE.AND P0, PT, R16, 0x2, PT ;  /* 0x000000021000780c */ /* 0x000fe40003f05270 */
[----:B------:R-:W-:Y:S02]  /*2680*/  IADD3 R19, R19, R20, RZ ;  /* 0x0000001413137210 */ /* 0x000fe40007ffe0ff */
[----:B------:R-:W-:-:S03]  /*2690*/  IADD3 R17, R17, R18, RZ ;  /* 0x0000001211117210 */ /* 0x000fc60007ffe0ff */
[----:B------:R-:W-:-:S04]  /*26a0*/  IMAD.WIDE R2, R19, 0x8, R10 ;  /* 0x0000000813027825 */ /* 0x000fc800078e020a */
[----:B------:R-:W-:Y:S02]  /*26b0*/  IMAD.WIDE R4, R17, 0x10, R40 ;  /* 0x0000001011047825 */ /* 0x000fe400078e0228 */
[----:B------:R-:W-:Y:S01]  /*26c0*/  @P0 IADD3 R19, R19, R20, RZ ;  /* 0x0000001413130210 */ /* 0x000fe20007ffe0ff */
[----:B------:R-:W2:Y:S01]  /*26d0*/  LDG.E.64.CONSTANT R2, desc[UR4][R2.64] ;  /* 0x0000000402027981 */ /* 0x000ea2000c1e9b00 */
[----:B------:R-:W-:-:S03]  /*26e0*/  @P0 IADD3 R17, R17, R18, RZ ;  /* 0x0000001211110210 */ /* 0x000fc60007ffe0ff */
[----:B------:R-:W2:Y:S01]  /*26f0*/  LDG.E.128.CONSTANT R4, desc[UR4][R4.64] ;  /* 0x0000000404047981 */ /* 0x000ea2000c1e9d00 */
[----:B------:R-:W-:-:S04]  /*2700*/  @P0 IMAD.WIDE R10, R19, 0x8, R10 ;  /* 0x00000008130a0825 */ /* 0x000fc800078e020a */
[----:B------:R-:W-:Y:S02]  /*2710*/  @P0 IMAD.WIDE R40, R17, 0x10, R40 ;  /* 0x0000001011280825 */ /* 0x000fe400078e0228 */
[----:B------:R-:W3:Y:S04]  /*2720*/  @P0 LDG.E.64.CONSTANT R10, desc[UR4][R10.64] ;  /* 0x000000040a0a0981 */ /* 0x000ee8000c1e9b00 */
[----:B------:R-:W3:Y:S01]  /*2730*/  @P0 LDG.E.128.CONSTANT R40, desc[UR4][R40.64] ;  /* 0x0000000428280981 */ /* 0x000ee2000c1e9d00 */
[-C--:B--2---:R-:W-:Y:S02]  /*2740*/  DFMA R12, R4, R2.reuse, R12 ;  /* 0x00000002040c722b */ /* 0x084fe4000000000c */
[----:B------:R-:W-:-:S06]  /*2750*/  DFMA R14, R6, R2, R14 ;  /* 0x00000002060e722b */ /* 0x000fcc000000000e */
[-C--:B---3--:R-:W-:Y:S02]  /*2760*/  @P0 DFMA R12, R40, R10.reuse, R12 ;  /* 0x0000000a280c022b */ /* 0x088fe4000000000c */
[----:B------:R-:W-:-:S11]  /*2770*/  @P0 DFMA R14, R42, R10, R14 ;  /* 0x0000000a2a0e022b */ /* 0x000fd6000000000e */
.L_x_233:
[----:B-----5:R0:W-:Y:S02]  /*2780*/  STG.E.128 desc[UR4][R8.64], R12 ;  /* 0x0000000c08007986 */ /* 0x0201e4000c101d04 */
.L_x_227:
[----:B------:R-:W-:-:S07]  /*2790*/  IADD3 R0, R0, 0x80, RZ ;  /* 0x0000008000007810 */ /* 0x000fce0007ffe0ff */
.L_x_225:
[----:B------:R-:W-:Y:S05]  /*27a0*/  BSYNC B0 ;  /* 0x0000000000007941 */ /* 0x000fea0003800000 */
.L_x_224:
[----:B------:R-:W-:Y:S01]  /*27b0*/  ISETP.GE.AND P0, PT, R0, UR6, PT ;  /* 0x0000000600007c0c */ /* 0x000fe2000bf06270 */
[----:B------:R-:W-:Y:S04]  /*27c0*/  BSSY B1, `(.L_x_234) ;  /* 0x0000ebc000017945 */ /* 0x000fe80003800000 */
[----:B------:R-:W-:Y:S08]  /*27d0*/  BSSY B0, `(.L_x_235) ;  /* 0x0000c46000007945 */ /* 0x000ff00003800000 */
[----:B------:R-:W-:Y:S05]  /*27e0*/  @P0 BRA `(.L_x_236) ;  /* 0x0000004c00780947 */ /* 0x000fea0003800000 */
[----:B------:R-:W1:Y:S01]  /*27f0*/  LDC R6, c[0x0][0x218] ;  /* 0x00008600ff067b82 */ /* 0x000e620000000800 */
[----:B------:R-:W-:Y:S01]  /*2800*/  HFMA2.MMA R40, -RZ, RZ, 0, 0 ;  /* 0x00000000ff287435 */ /* 0x000fe200000001ff */
[----:B------:R-:W-:Y:S02]  /*2810*/  MOV R10, RZ ;  /* 0x000000ff000a7202 */ /* 0x000fe40000000f00 */
[----:B0-----:R-:W-:Y:S02]  /*2820*/  MOV R8, RZ ;  /* 0x000000ff00087202 */ /* 0x001fe40000000f00 */
[----:B-1----:R-:W-:-:S13]  /*2830*/  ISETP.NE.AND P0, PT, R6, RZ, PT ;  /* 0x000000ff0600720c */ /* 0x002fda0003f05270 */
        /* <DEDUP_REMOVED lines=350> */
.L_x_237:
        /* <DEDUP_REMOVED lines=10> */
[----:B------:R-:W-:Y:S01]  /*3ec0*/  IADD3 R2, R4, -0x1, RZ ;  /* 0xffffffff04027810 */ /* 0x000fe20007ffe0ff */
[----:B------:R-:W-:Y:S01]  /*3ed0*/  HFMA2.MMA R3, -RZ, RZ, 0, 0 ;  /* 0x00000000ff037435 */ /* 0x000fe200000001ff */
[----:B------:R-:W-:Y:S02]  /*3ee0*/  IADD3 R40, P0, R40, UR8, RZ ;  /* 0x0000000828287c10 */ /* 0x000fe4000ff1e0ff */
[----:B------:R-:W-:Y:S02]  /*3ef0*/  ISETP.GE.U32.AND P2, PT, R2, 0x3, PT ;  /* 0x000000030200780c */ /* 0x000fe40003f46070 */
[----:B------:R-:W-:Y:S02]  /*3f00*/  IADD3 R10, P1, R10, UR10, RZ ;  /* 0x0000000a0a0a7c10 */ /* 0x000fe4000ff3e0ff */
[----:B------:R-:W-:Y:S02]  /*3f10*/  IADD3.X R41, RZ, UR9, RZ, P0, !PT ;  /* 0x00000009ff297c10 */ /* 0x000fe400087fe4ff */
[----:B------:R-:W-:-:S07]  /*3f20*/  IADD3.X R11, RZ, UR11, RZ, P1, !PT ;  /* 0x0000000bff0b7c10 */ /* 0x000fce0008ffe4ff */
[----:B0-----:R-:W-:Y:S05]  /*3f30*/  @!P2 BRA `(.L_x_239) ;  /* 0x0000000c0060a947 */ /* 0x001fea0003800000 */
[----:B------:R-:W-:-:S04]  /*3f40*/  LOP3.LUT R3, R4, 0x3, RZ, 0xc0, !PT ;  /* 0x0000000304037812 */ /* 0x000fc800078ec0ff */
[----:B------:R-:W-:Y:S02]  /*3f50*/  IADD3 R2, R4, -R3, RZ ;  /* 0x8000000304027210 */ /* 0x000fe40007ffe0ff */
[----:B------:R-:W-:Y:S02]  /*3f60*/  MOV R3, RZ ;  /* 0x000000ff00037202 */ /* 0x000fe40000000f00 */
[----:B------:R-:W-:-:S13]  /*3f70*/  ISETP.GT.AND P0, PT, R2, RZ, PT ;  /* 0x000000ff0200720c */ /* 0x000fda0003f04270 */
[----:B------:R-:W-:Y:S05]  /*3f80*/  @!P0 BRA `(.L_x_240) ;  /* 0x0000000800cc8947 */ /* 0x000fea0003800000 */
[----:B------:R-:W-:Y:S02]  /*3f90*/  ISETP.GT.AND P1, PT, R2, 0xc, PT ;  /* 0x0000000c0200780c */ /* 0x000fe40003f24270 */
[----:B------:R-:W-:-:S11]  /*3fa0*/  PLOP3.LUT P0, PT, PT, PT, PT, 0x80, 0x0 ;  /* 0x000000000000781c */ /* 0x000fd60003f0f070 */
[----:B------:R-:W-:Y:S05]  /*3fb0*/  @!P1 BRA `(.L_x_241) ;  /* 0x0000000400c89947 */ /* 0x000fea0003800000 */
[----:B------:R-:W-:-:S13]  /*3fc0*/  PLOP3.LUT P0, PT, PT, PT, PT, 0x8, 0x0 ;  /* 0x000000000000781c */ /* 0x000fda0003f0e170 */
.L_x_242:
        /* <DEDUP_REMOVED lines=113> */
.L_x_241:
        /* <DEDUP_REMOVED lines=60> */
.L_x_243:
[----:B------:R-:W-:-:S13]  /*4aa0*/  ISETP.NE.OR P0, PT, R2, RZ, P0 ;  /* 0x000000ff0200720c */ /* 0x000fda0000705670 */
[----:B------:R-:W-:Y:S05]  /*4ab0*/  @!P0 BRA `(.L_x_239) ;  /* 0x0000000000808947 */ /* 0x000fea0003800000 */
.L_x_240:
        /* <DEDUP_REMOVED lines=32> */
.L_x_239:
        /* <DEDUP_REMOVED lines=31> */
.L_x_244:
[----:B-----5:R0:W-:Y:S02]  /*4eb0*/  STG.E.128 desc[UR4][R8.64], R12 ;  /* 0x0000000c08007986 */ /* 0x0201e4000c101d04 */
.L_x_238:
[----:B------:R-:W-:-:S04]  /*4ec0*/  IADD3 R0, R0, 0x80, RZ ;  /* 0x0000008000007810 */ /* 0x000fc80007ffe0ff */
[----:B------:R-:W-:-:S13]  /*4ed0*/  ISETP.GE.AND P0, PT, R0, UR6, PT ;  /* 0x0000000600007c0c */ /* 0x000fda000bf06270 */
        /* <DEDUP_REMOVED lines=356> */
.L_x_246:
        /* <DEDUP_REMOVED lines=12> */
[----:B------:R-:W-:Y:S01]  /*65e0*/  ISETP.GE.U32.AND P2, PT, R3, 0x3, PT ;  /* 0x000000030300780c */ /* 0x000fe20003f46070 */
[----:B------:R-:W-:Y:S01]  /*65f0*/  HFMA2.MMA R3, -RZ, RZ, 0, 0 ;  /* 0x00000000ff037435 */ /* 0x000fe200000001ff */
[----:B------:R-:W-:Y:S02]  /*6600*/  IADD3 R10, P1, R10, UR10, RZ ;  /* 0x0000000a0a0a7c10 */ /* 0x000fe4000ff3e0ff */
[----:B------:R-:W-:Y:S02]  /*6610*/  IADD3.X R41, RZ, UR9, RZ, P0, !PT ;  /* 0x00000009ff297c10 */ /* 0x000fe400087fe4ff */
[----:B------:R-:W-:-:S02]  /*6620*/  IADD3.X R11, RZ, UR11, RZ, P1, !PT ;  /* 0x0000000bff0b7c10 */ /* 0x000fc40008ffe4ff */
[----:B------:R-:W-:-:S05]  /*6630*/  LOP3.LUT R5, R2, 0x3, RZ, 0xc0, !PT ;  /* 0x0000000302057812 */ /* 0x000fca00078ec0ff */
[----:B0-----:R-:W-:Y:S05]  /*6640*/  @!P2 BRA `(.L_x_248) ;  /* 0x0000000c005ca947 */ /* 0x001fea0003800000 */
        /* <DEDUP_REMOVED lines=8> */
.L_x_251:
        /* <DEDUP_REMOVED lines=62> */
[----:B-1----:R-:W-:Y:S01]  /*6ab0*/  IMAD.WIDE R28, R6, 0x10, R28 ;  /* 0x00000010061c7825 */ /* 0x002fe200078e021c */
        /* <DEDUP_REMOVED lines=50> */
.L_x_250:
        /* <DEDUP_REMOVED lines=60> */
.L_x_252:
[----:B------:R-:W-:-:S13]  /*71a0*/  ISETP.NE.OR P0, PT, R2, RZ, P0 ;  /* 0x000000ff0200720c */ /* 0x000fda0000705670 */
[----:B------:R-:W-:Y:S05]  /*71b0*/  @!P0 BRA `(.L_x_248) ;  /* 0x0000000000808947 */ /* 0x000fea0003800000 */
.L_x_249:
        /* <DEDUP_REMOVED lines=32> */
.L_x_248:
[----:B------:R-:W-:-:S13]  /*73c0*/  ISETP.NE.AND P0, PT, R5, RZ, PT ;  /* 0x000000ff0500720c */ /* 0x000fda0003f05270 */
        /* <DEDUP_REMOVED lines=30> */
.L_x_253:
[----:B-----5:R0:W-:Y:S02]  /*75b0*/  STG.E.128 desc[UR4][R8.64], R12 ;  /* 0x0000000c08007986 */ /* 0x0201e4000c101d04 */
.L_x_247:
[----:B------:R-:W-:-:S07]  /*75c0*/  IADD3 R0, R0, 0x80, RZ ;  /* 0x0000008000007810 */ /* 0x000fce0007ffe0ff */
.L_x_236:
        /* <DEDUP_REMOVED lines=357> */
.L_x_255:
        /* <DEDUP_REMOVED lines=19> */
[----:B------:R-:W-:Y:S01]  /*8d50*/  IADD3 R2, R2, -R5, RZ ;  /* 0x8000000502027210 */ /* 0x000fe20007ffe0ff */
[----:B------:R-:W-:Y:S01]  /*8d60*/  BSSY B2, `(.L_x_257) ;  /* 0x00000db000027945 */ /* 0x000fe20003800000 */
[----:B------:R-:W-:Y:S02]  /*8d70*/  MOV R3, RZ ;  /* 0x000000ff00037202 */ /* 0x000fe40000000f00 */
[----:B------:R-:W-:-:S13]  /*8d80*/  ISETP.GT.AND P0, PT, R2, RZ, PT ;  /* 0x000000ff0200720c */ /* 0x000fda0003f04270 */
[----:B------:R-:W-:Y:S05]  /*8d90*/  @!P0 BRA `(.L_x_258) ;  /* 0x0000000800dc8947 */ /* 0x000fea0003800000 */
[----:B------:R-:W-:Y:S01]  /*8da0*/  ISETP.GT.AND P1, PT, R2, 0xc, PT ;  /* 0x0000000c0200780c */ /* 0x000fe20003f24270 */
[----:B------:R-:W-:Y:S01]  /*8db0*/  BSSY B3, `(.L_x_259) ;  /* 0x0000075000037945 */ /* 0x000fe20003800000 */
[----:B------:R-:W-:-:S11]  /*8dc0*/  PLOP3.LUT P0, PT, PT, PT, PT, 0x80, 0x0 ;  /* 0x000000000000781c */ /* 0x000fd60003f0f070 */
[----:B------:R-:W-:Y:S05]  /*8dd0*/  @!P1 BRA `(.L_x_260) ;  /* 0x0000000400c89947 */ /* 0x000fea0003800000 */
[----:B------:R-:W-:-:S13]  /*8de0*/  PLOP3.LUT P0, PT, PT, PT, PT, 0x8, 0x0 ;  /* 0x000000000000781c */ /* 0x000fda0003f0e170 */
.L_x_261:
        /* <DEDUP_REMOVED lines=113> */
.L_x_260:
[----:B------:R-:W-:Y:S05]  /*9500*/  BSYNC B3 ;  /* 0x0000000000037941 */ /* 0x000fea0003800000 */
.L_x_259:
[----:B------:R-:W-:Y:S01]  /*9510*/  ISETP.GT.AND P1, PT, R2, 0x4, PT ;  /* 0x000000040200780c */ /* 0x000fe20003f24270 */
[----:B------:R-:W-:-:S12]  /*9520*/  BSSY B3, `(.L_x_262) ;  /* 0x000003c000037945 */ /* 0x000fd80003800000 */
        /* <DEDUP_REMOVED lines=59> */
.L_x_263:
[----:B------:R-:W-:Y:S05]  /*98e0*/  BSYNC B3 ;  /* 0x0000000000037941 */ /* 0x000fea0003800000 */
.L_x_262:
[----:B------:R-:W-:-:S13]  /*98f0*/  ISETP.NE.OR P0, PT, R2, RZ, P0 ;  /* 0x000000ff0200720c */ /* 0x000fda0000705670 */
[----:B------:R-:W-:Y:S05]  /*9900*/  @!P0 BRA `(.L_x_264) ;  /* 0x0000000000808947 */ /* 0x000fea0003800000 */
.L_x_258:
        /* <DEDUP_REMOVED lines=32> */
.L_x_264:
[----:B------:R-:W-:Y:S05]  /*9b10*/  BSYNC B2 ;  /* 0x0000000000027941 */ /* 0x000fea0003800000 */
.L_x_257:
        /* <DEDUP_REMOVED lines=15> */
[----:B------:R-:W-:Y:S02]  /*9c10*/  IADD3 R19, R23, UR8, RZ ;  /* 0x0000000817137c10 */ /* 0x000fe4000fffe0ff */
[----:B------:R-:W-:-:S03]  /*9c20*/  IADD3 R17, R21, UR7, RZ ;  /* 0x0000000715117c10 */ /* 0x000fc6000fffe0ff */
[----:B------:R-:W-:-:S04]  /*9c30*/  IMAD.WIDE R2, R19, 0x8, R10 ;  /* 0x0000000813027825 */ /* 0x000fc800078e020a */
[----:B------:R-:W-:Y:S02]  /*9c40*/  IMAD.WIDE R4, R17, 0x10, R40 ;  /* 0x0000001011047825 */ /* 0x000fe400078e0228 */
[----:B------:R-:W-:Y:S01]  /*9c50*/  @P0 IADD3 R19, R19, UR8, RZ ;  /* 0x0000000813130c10 */ /* 0x000fe2000fffe0ff */
[----:B------:R-:W2:Y:S01]  /*9c60*/  LDG.E.64.CONSTANT R2, desc[UR4][R2.64] ;  /* 0x0000000402027981 */ /* 0x000ea2000c1e9b00 */
[----:B------:R-:W-:-:S03]  /*9c70*/  @P0 IADD3 R17, R17, UR7, RZ ;  /* 0x0000000711110c10 */ /* 0x000fc6000fffe0ff */
        /* <DEDUP_REMOVED lines=9> */
.L_x_265:
[----:B-----5:R0:W-:Y:S02]  /*9d10*/  STG.E.128 desc[UR4][R8.64], R12 ;  /* 0x0000000c08007986 */ /* 0x0201e4000c101d04 */
.L_x_256:
[----:B------:R-:W-:-:S07]  /*9d20*/  IADD3 R0, R0, 0x80, RZ ;  /* 0x0000008000007810 */ /* 0x000fce0007ffe0ff */
.L_x_245:
        /* <DEDUP_REMOVED lines=357> */
.L_x_267:
        /* <DEDUP_REMOVED lines=29> */
.L_x_273:
        /* <DEDUP_REMOVED lines=113> */
.L_x_272:
[----:B------:R-:W-:Y:S05]  /*bc60*/  BSYNC B3 ;  /* 0x0000000000037941 */ /* 0x000fea0003800000 */
.L_x_271:
        /* <DEDUP_REMOVED lines=61> */
.L_x_275:
[----:B------:R-:W-:Y:S05]  /*c040*/  BSYNC B3 ;  /* 0x0000000000037941 */ /* 0x000fea0003800000 */
.L_x_274:
[----:B------:R-:W-:-:S13]  /*c050*/  ISETP.NE.OR P0, PT, R2, RZ, P0 ;  /* 0x000000ff0200720c */ /* 0x000fda0000705670 */
[----:B------:R-:W-:Y:S05]  /*c060*/  @!P0 BRA `(.L_x_276) ;  /* 0x0000000000808947 */ /* 0x000fea0003800000 */
.L_x_270:
        /* <DEDUP_REMOVED lines=32> */
.L_x_276:
[----:B------:R-:W-:Y:S05]  /*c270*/  BSYNC B2 ;  /* 0x0000000000027941 */ /* 0x000fea0003800000 */
.L_x_269:
        /* <DEDUP_REMOVED lines=31> */
.L_x_277:
[----:B-----5:R0:W-:Y:S02]  /*c470*/  STG.E.128 desc[UR4][R8.64], R12 ;  /* 0x0000000c08007986 */ /* 0x0201e4000c101d04 */
.L_x_268:
[----:B------:R-:W-:-:S07]  /*c480*/  IADD3 R0, R0, 0x80, RZ ;  /* 0x0000008000007810 */ /* 0x000fce0007ffe0ff */
.L_x_254:
[----:B------:R-:W-:-:S13]  /*c490*/  ISETP.GE.AND P0, PT, R0, UR6, PT ;  /* 0x0000000600007c0c */ /* 0x000fda000bf06270 */
[----:B------:R-:W-:Y:S05]  /*c4a0*/  @P0 BREAK B0 ;  /* 0x0000000000000942 */ /* 0x000fea0003800000 */
        /* <DEDUP_REMOVED lines=356> */
.L_x_279:
        /* <DEDUP_REMOVED lines=29> */
.L_x_285:
        /* <DEDUP_REMOVED lines=113> */
.L_x_284:
[----:B------:R-:W-:Y:S05]  /*e3d0*/  BSYNC B3 ;  /* 0x0000000000037941 */ /* 0x000fea0003800000 */
.L_x_283:
        /* <DEDUP_REMOVED lines=61> */
.L_x_287:
[----:B------:R-:W-:Y:S05]  /*e7b0*/  BSYNC B3 ;  /* 0x0000000000037941 */ /* 0x000fea0003800000 */
.L_x_286:
[----:B------:R-:W-:-:S13]  /*e7c0*/  ISETP.NE.OR P0, PT, R2, RZ, P0 ;  /* 0x000000ff0200720c */ /* 0x000fda0000705670 */
[----:B------:R-:W-:Y:S05]  /*e7d0*/  @!P0 BRA `(.L_x_288) ;  /* 0x0000000000808947 */ /* 0x000fea0003800000 */
.L_x_282:
        /* <DEDUP_REMOVED lines=32> */
.L_x_288:
[----:B------:R-:W-:Y:S05]  /*e9e0*/  BSYNC B2 ;  /* 0x0000000000027941 */ /* 0x000fea0003800000 */
.L_x_281:
        /* <DEDUP_REMOVED lines=31> */
.L_x_289:
[----:B-----5:R0:W-:Y:S02]  /*ebe0*/  STG.E.128 desc[UR4][R8.64], R12 ;  /* 0x0000000c08007986 */ /* 0x0201e4000c101d04 */
.L_x_280:
[----:B------:R-:W-:-:S07]  /*ebf0*/  IADD3 R0, R0, 0x80, RZ ;  /* 0x0000008000007810 */ /* 0x000fce0007ffe0ff */
.L_x_266:
[----:B------:R-:W-:-:S13]  /*ec00*/  ISETP.GE.AND P0, PT, R0, UR6, PT ;  /* 0x0000000600007c0c */ /* 0x000fda000bf06270 */
[----:B------:R-:W-:Y:S05]  /*ec10*/  @P0 BREAK B0 ;  /* 0x0000000000000942 */ /* 0x000fea0003800000 */
[----:B------:R-:W-:Y:S05]  /*ec20*/  @P0 BRA `(.L_x_278) ;  /* 0x0000002400d40947 */ /* 0x000fea0003800000 */
[----:B------:R-:W-:Y:S05]  /*ec30*/  BSYNC B0 ;  /* 0x0000000000007941 */ /* 0x000fea0003800000 */
.L_x_235:
        /* <DEDUP_REMOVED lines=355> */
.L_x_290:
        /* <DEDUP_REMOVED lines=29> */
.L_x_296:
        /* <DEDUP_REMOVED lines=113> */
.L_x_295:
[----:B------:R-:W-:Y:S05]  /*10b50*/  BSYNC B3 ;  /* 0x0000000000037941 */ /* 0x000fea0003800000 */
.L_x_294:
        /* <DEDUP_REMOVED lines=61> */
.L_x_298:
[----:B------:R-:W-:Y:S05]  /*10f30*/  BSYNC B3 ;  /* 0x0000000000037941 */ /* 0x000fea0003800000 */
.L_x_297:
[----:B------:R-:W-:-:S13]  /*10f40*/  ISETP.NE.OR P0, PT, R2, RZ, P0 ;  /* 0x000000ff0200720c */ /* 0x000fda0000705670 */
[----:B------:R-:W-:Y:S05]  /*10f50*/  @!P0 BRA `(.L_x_299) ;  /* 0x0000000000808947 */ /* 0x000fea0003800000 */
.L_x_293:
        /* <DEDUP_REMOVED lines=32> */
.L_x_299:
[----:B------:R-:W-:Y:S05]  /*11160*/  BSYNC B2 ;  /* 0x0000000000027941 */ /* 0x000fea0003800000 */
.L_x_292:
        /* <DEDUP_REMOVED lines=31> */
.L_x_300:
[----:B-----5:R0:W-:Y:S02]  /*11360*/  STG.E.128 desc[UR4][R8.64], R12 ;  /* 0x0000000c08007986 */ /* 0x0201e4000c101d04 */
.L_x_291:
[----:B------:R-:W-:-:S07]  /*11370*/  IADD3 R0, R0, 0x80, RZ ;  /* 0x0000008000007810 */ /* 0x000fce0007ffe0ff */
.L_x_278:
[----:B------:R-:W-:Y:S05]  /*11380*/  BSYNC B1 ;  /* 0x0000000000017941 */ /* 0x000fea0003800000 */
.L_x_234:
[----:B------:R-:W-:Y:S05]  /*11390*/  WARPSYNC.ALL ;  /* 0x0000000000007948 */ /* 0x000fea0003800000 */
[----:B------:R-:W-:-:S13]  /*113a0*/  ISETP.GE.AND P0, PT, R0, UR6, PT ;  /* 0x0000000600007c0c */ /* 0x000fda000bf06270 */
[----:B------:R-:W-:Y:S05]  /*113b0*/  @P0 EXIT ;  /* 0x000000000000094d */ /* 0x000fea0003800000 */
[----:B------:R-:W1:Y:S01]  /*113c0*/  LDC R7, c[0x0][0x218] ;  /* 0x00008600ff077b82 */ /* 0x000e620000000800 */
[----:B0-----:R-:W-:Y:S01]  /*113d0*/  HFMA2.MMA R8, -RZ, RZ, 0, 0 ;  /* 0x00000000ff087435 */ /* 0x001fe200000001ff */
[----:B------:R-:W-:Y:S02]  /*113e0*/  MOV R10, RZ ;  /* 0x000000ff000a7202 */ /* 0x000fe40000000f00 */
[----:B------:R-:W-:Y:S02]  /*113f0*/  MOV R6, RZ ;  /* 0x000000ff00067202 */ /* 0x000fe40000000f00 */
[----:B-1----:R-:W-:-:S13]  /*11400*/  ISETP.NE.AND P0, PT, R7, RZ, PT ;  /* 0x000000ff0700720c */ /* 0x002fda0003f05270 */
[----:B------:R-:W-:Y:S05]  /*11410*/  @!P0 BRA `(.L_x_301) ;  /* 0x0000001400748947 */ /* 0x000fea0003800000 */
[----:B------:R-:W-:Y:S01]  /*11420*/  MOV R2, RZ ;  /* 0x000000ff00027202 */ /* 0x000fe20000000f00 */
[----:B------:R-:W-:Y:S01]  /*11430*/  ULDC.64 UR6, c[0x0][0x220] ;  /* 0x0000880000067ab9 */ /* 0x000fe20000000a00 */
[----:B------:R-:W-:Y:S01]  /*11440*/  MOV R3, R0 ;  /* 0x0000000000037202 */ /* 0x000fe20000000f00 */
[----:B------:R-:W-:Y:S01]  /*11450*/  ULDC UR8, c[0x0][0x350] ;  /* 0x0000d40000087ab9 */ /* 0x000fe20000000800 */
[----:B------:R-:W-:Y:S01]  /*11460*/  ISETP.NE.AND P0, PT, R7, 0x1, PT ;  /* 0x000000010700780c */ /* 0x000fe20003f05270 */
        /* <DEDUP_REMOVED lines=344> */
.L_x_301:
        /* <DEDUP_REMOVED lines=27> */
.L_x_305:
[----:B------:R-:W0:Y:S08]  /*12ba0*/  LDC R4, c[0x0][0x498] ;  /* 0x00012600ff047b82 */ /* 0x000e300000000800 */
[----:B------:R-:W1:Y:S01]  /*12bb0*/  LDC R5, c[0x0][0x494] ;  /* 0x00012500ff057b82 */ /* 0x000e620000000800 */
[----:B0-----:R-:W-:-:S04]  /*12bc0*/  IMAD R21, R2, R4, RZ ;  /* 0x0000000402157224 */ /* 0x001fc800078e02ff */
[----:B------:R-:W-:-:S04]  /*12bd0*/  IMAD.WIDE R20, R21, 0x8, R10 ;  /* 0x0000000815147825 */ /* 0x000fc800078e020a */
[----:B-1----:R-:W-:Y:S01]  /*12be0*/  IMAD R23, R2, R5, RZ ;  /* 0x0000000502177224 */ /* 0x002fe200078e02ff */
[----:B------:R-:W2:Y:S03]  /*12bf0*/  LDG.E.64.CONSTANT R56, desc[UR4][R20.64] ;  /* 0x0000000414387981 */ /* 0x000ea6000c1e9b00 */
        /* <DEDUP_REMOVED lines=12> */
[----:B------:R-:W-:Y:S02]  /*12cc0*/  IMAD.WIDE R58, R5, 0x10, R36 ;  /* 0x00000010053a7825 */ /* 0x000fe400078e0224 */
[----:B------:R-:W4:Y:S02]  /*12cd0*/  LDG.E.64.CONSTANT R48, desc[UR4][R48.64] ;  /* 0x0000000430307981 */ /* 0x000f24000c1e9b00 */
[C---:B------:R-:W-:Y:S02]  /*12ce0*/  IMAD R61, R40.reuse, R4, RZ ;  /* 0x00000004283d7224 */ /* 0x040fe400078e02ff */
[----:B------:R-:W-:Y:S01]  /*12cf0*/  IMAD R51, R40, R5, RZ ;  /* 0x0000000528337224 */ /* 0x000fe200078e02ff */
[----:B------:R-:W4:Y:S01]  /*12d00*/  LDG.E.128.CONSTANT R24, desc[UR4][R58.64] ;  /* 0x000000043a187981 */ /* 0x000f22000c1e9d00 */
[----:B------:R-:W-:-:S04]  /*12d10*/  IMAD.WIDE R60, R61, 0x8, R10 ;  /* 0x000000083d3c7825 */ /* 0x000fc800078e020a */
[----:B------:R-:W-:Y:S01]  /*12d20*/  IMAD.WIDE R50, R51, 0x10, R8 ;  /* 0x0000001033327825 */ /* 0x000fe200078e0208 */
[----:B------:R-:W4:Y:S04]  /*12d30*/  LDG.E.64.CONSTANT R46, desc[UR4][R60.64] ;  /* 0x000000043c2e7981 */ /* 0x000f28000c1e9b00 */
[----:B------:R0:W4:Y:S01]  /*12d40*/  LDG.E.128.CONSTANT R20, desc[UR4][R50.64] ;  /* 0x0000000432147981 */ /* 0x000122000c1e9d00 */
[----:B------:R-:W-:-:S05]  /*12d50*/  IMAD.WIDE R44, R4, 0x8, R60 ;  /* 0x00000008042c7825 */ /* 0x000fca00078e023c */
[----:B------:R1:W4:Y:S01]  /*12d60*/  LDG.E.64.CONSTANT R40, desc[UR4][R44.64] ;  /* 0x000000042c287981 */ /* 0x000322000c1e9b00 */
[----:B0-----:R-:W-:-:S05]  /*12d70*/  IMAD.WIDE R50, R5, 0x10, R50 ;  /* 0x0000001005327825 */ /* 0x001fca00078e0232 */
[----:B------:R-:W4:Y:S01]  /*12d80*/  LDG.E.128.CONSTANT R36, desc[UR4][R50.64] ;  /* 0x0000000432247981 */ /* 0x000f22000c1e9d00 */
[----:B-1----:R-:W-:Y:S01]  /*12d90*/  IMAD.WIDE R44, R4, 0x8, R44 ;  /* 0x00000008042c7825 */ /* 0x002fe200078e022c */
[----:B--2--5:R-:W-:-:S03]  /*12da0*/  DFMA R52, R32, R56, R16 ;  /* 0x000000382034722b */ /* 0x024fc60000000010 */
[----:B------:R-:W-:Y:S01]  /*12db0*/  IMAD.WIDE R32, R5, 0x10, R50 ;  /* 0x0000001005207825 */ /* 0x000fe200078e0232 */
[----:B------:R-:W-:Y:S01]  /*12dc0*/  DFMA R34, R34, R56, R18 ;  /* 0x000000382222722b */ /* 0x000fe20000000012 */
[----:B------:R0:W2:Y:S01]  /*12dd0*/  LDG.E.64.CONSTANT R50, desc[UR4][R44.64] ;  /* 0x000000042c327981 */ /* 0x0000a2000c1e9b00 */
[----:B------:R-:W-:-:S03]  /*12de0*/  IADD3 R56, R2, 0x8, RZ ;  /* 0x0000000802387810 */ /* 0x000fc60007ffe0ff */
[----:B------:R1:W2:Y:S01]  /*12df0*/  LDG.E.128.CONSTANT R16, desc[UR4][R32.64] ;  /* 0x0000000420107981 */ /* 0x0002a2000c1e9d00 */
[----:B---3--:R-:W-:Y:S01]  /*12e00*/  DFMA R52, R28, R54, R52 ;  /* 0x000000361c34722b */ /* 0x008fe20000000034 */
[----:B------:R-:W-:-:S04]  /*12e10*/  IMAD.WIDE R28, R5, 0x10, R32 ;  /* 0x00000010051c7825 */ /* 0x000fc800078e0220 */
[----:B0-----:R-:W-:Y:S01]  /*12e20*/  IMAD.WIDE R44, R4, 0x8, R44 ;  /* 0x00000008042c7825 */ /* 0x001fe200078e022c */
[----:B------:R-:W-:Y:S01]  /*12e30*/  DFMA R54, R30, R54, R34 ;  /* 0x000000361e36722b */ /* 0x000fe20000000022 */
[----:B------:R-:W3:Y:S02]  /*12e40*/  LDG.E.128.CONSTANT R28, desc[UR4][R28.64] ;  /* 0x000000041c1c7981 */ /* 0x000ee4000c1e9d00 */
[C---:B------:R-:W-:Y:S02]  /*12e50*/  IMAD R35, R56.reuse, R4, RZ ;  /* 0x0000000438237224 */ /* 0x040fe400078e02ff */
[----:B------:R-:W-:Y:S01]  /*12e60*/  IMAD R57, R56, R5, RZ ;  /* 0x0000000538397224 */ /* 0x000fe200078e02ff */
[----:B------:R-:W3:Y:S01]  /*12e70*/  LDG.E.64.CONSTANT R44, desc[UR4][R44.64] ;  /* 0x000000042c2c7981 */ /* 0x000ee2000c1e9b00 */
[----:B------:R-:W-:-:S04]  /*12e80*/  IMAD.WIDE R34, R35, 0x8, R10 ;  /* 0x0000000823227825 */ /* 0x000fc800078e020a */
[----:B-1----:R-:W-:Y:S01]  /*12e90*/  IMAD.WIDE R32, R57, 0x10, R8 ;  /* 0x0000001039207825 */ /* 0x002fe200078e0208 */
[-C--:B----4-:R-:W-:Y:S02]  /*12ea0*/  DFMA R52, R12, R42.reuse, R52 ;  /* 0x0000002a0c34722b */ /* 0x090fe40000000034 */
[----:B------:R-:W-:Y:S01]  /*12eb0*/  DFMA R54, R14, R42, R54 ;  /* 0x0000002a0e36722b */ /* 0x000fe20000000036 */
[----:B------:R0:W4:Y:S04]  /*12ec0*/  LDG.E.64.CONSTANT R42, desc[UR4][R34.64] ;  /* 0x00000004222a7981 */ /* 0x000128000c1e9b00 */
[----:B------:R1:W4:Y:S01]  /*12ed0*/  LDG.E.128.CONSTANT R12, desc[UR4][R32.64] ;  /* 0x00000004200c7981 */ /* 0x000322000c1e9d00 */
[-C--:B------:R-:W-:Y:S02]  /*12ee0*/  DFMA R24, R24, R48.reuse, R52 ;  /* 0x000000301818722b */ /* 0x080fe40000000034 */
[----:B------:R-:W-:Y:S01]  /*12ef0*/  DFMA R52, R26, R48, R54 ;  /* 0x000000301a34722b */ /* 0x000fe20000000036 */
[----:B------:R-:W-:-:S04]  /*12f00*/  IMAD.WIDE R54, R5, 0x10, R32 ;  /* 0x0000001005367825 */ /* 0x000fc800078e0220 */
[----:B0-----:R-:W-:Y:S01]  /*12f10*/  IMAD.WIDE R34, R4, 0x8, R34 ;  /* 0x0000000804227825 */ /* 0x001fe200078e0222 */
[-C--:B------:R-:W-:Y:S02]  /*12f20*/  DFMA R20, R20, R46.reuse, R24 ;  /* 0x0000002e1414722b */ /* 0x080fe40000000018 */
[----:B------:R0:W4:Y:S04]  /*12f30*/  LDG.E.128.CONSTANT R24, desc[UR4][R54.64] ;  /* 0x0000000436187981 */ /* 0x000128000c1e9d00 */
[----:B------:R0:W4:Y:S01]  /*12f40*/  LDG.E.64.CONSTANT R48, desc[UR4][R34.64] ;  /* 0x0000000422307981 */ /* 0x000122000c1e9b00 */
[----:B-1----:R-:W-:Y:S01]  /*12f50*/  DFMA R32, R22, R46, R52 ;  /* 0x0000002e1620722b */ /* 0x002fe20000000034 */
[----:B0-----:R-:W-:-:S04]  /*12f60*/  IMAD.WIDE R54, R5, 0x10, R54 ;  /* 0x0000001005367825 */ /* 0x001fc800078e0236 */
[----:B------:R-:W-:Y:S01]  /*12f70*/  IMAD.WIDE R34, R4, 0x8, R34 ;  /* 0x0000000804227825 */ /* 0x000fe200078e0222 */
[----:B------:R-:W-:Y:S01]  /*12f80*/  DFMA R52, R36, R40, R20 ;  /* 0x000000282434722b */ /* 0x000fe20000000014 */
[----:B------:R0:W4:Y:S01]  /*12f90*/  LDG.E.128.CONSTANT R20, desc[UR4][R54.64] ;  /* 0x0000000436147981 */ /* 0x000122000c1e9d00 */
[----:B------:R-:W-:-:S03]  /*12fa0*/  IADD3 R56, R2, 0xc, RZ ;  /* 0x0000000c02387810 */ /* 0x000fc60007ffe0ff */
[----:B------:R1:W4:Y:S01]  /*12fb0*/  LDG.E.64.CONSTANT R46, desc[UR4][R34.64] ;  /* 0x00000004222e7981 */ /* 0x000322000c1e9b00 */
[----:B------:R-:W-:-:S04]  /*12fc0*/  IMAD.WIDE R36, R5, 0x10, R54 ;  /* 0x0000001005247825 */ /* 0x000fc800078e0236 */
[----:B------:R-:W-:Y:S01]  /*12fd0*/  IMAD R57, R56, R4, RZ ;  /* 0x0000000438397224 */ /* 0x000fe200078e02ff */
[----:B0-----:R-:W-:Y:S01]  /*12fe0*/  DFMA R54, R38, R40, R32 ;  /* 0x000000282636722b */ /* 0x001fe20000000020 */
[----:B-1----:R-:W-:-:S04]  /*12ff0*/  IMAD.WIDE R34, R4, 0x8, R34 ;  /* 0x0000000804227825 */ /* 0x002fc800078e0222 */
[----:B------:R-:W-:Y:S01]  /*13000*/  IMAD R39, R56, R5, RZ ;  /* 0x0000000538277224 */ /* 0x000fe200078e02ff */
[----:B------:R-:W4:Y:S03]  /*13010*/  LDG.E.64.CONSTANT R40, desc[UR4][R34.64] ;  /* 0x0000000422287981 */ /* 0x000f26000c1e9b00 */
[----:B------:R-:W-:Y:S01]  /*13020*/  IMAD.WIDE R38, R39, 0x10, R8 ;  /* 0x0000001027267825 */ /* 0x000fe200078e0208 */
[----:B------:R0:W4:Y:S03]  /*13030*/  LDG.E.128.CONSTANT R32, desc[UR4][R36.64] ;  /* 0x0000000424207981 */ /* 0x000126000c1e9d00 */
[----:B0-----:R-:W-:Y:S01]  /*13040*/  IMAD.WIDE R36, R57, 0x8, R10 ;  /* 0x0000000839247825 */ /* 0x001fe200078e020a */
[-C--:B--2---:R-:W-:Y:S02]  /*13050*/  DFMA R52, R16, R50.reuse, R52 ;  /* 0x000000321034722b */ /* 0x084fe40000000034 */
[----:B------:R-:W-:-:S02]  /*13060*/  DFMA R54, R18, R50, R54 ;  /* 0x000000321236722b */ /* 0x000fc40000000036 */
[----:B------:R0:W2:Y:S04]  /*13070*/  LDG.E.64.CONSTANT R50, desc[UR4][R36.64] ;  /* 0x0000000424327981 */ /* 0x0000a8000c1e9b00 */
[----:B------:R1:W2:Y:S01]  /*13080*/  LDG.E.128.CONSTANT R16, desc[UR4][R38.64] ;  /* 0x0000000426107981 */ /* 0x0002a2000c1e9d00 */
[----:B0-----:R-:W-:-:S04]  /*13090*/  IMAD.WIDE R36, R4, 0x8, R36 ;  /* 0x0000000804247825 */ /* 0x001fc800078e0224 */
[----:B-1----:R-:W-:Y:S01]  /*130a0*/  IMAD.WIDE R38, R5, 0x10, R38 ;  /* 0x0000001005267825 */ /* 0x002fe200078e0226 */
[-C--:B---3--:R-:W-:Y:S02]  /*130b0*/  DFMA R52, R28, R44.reuse, R52 ;  /* 0x0000002c1c34722b */ /* 0x088fe40000000034 */
[----:B------:R-:W-:Y:S01]  /*130c0*/  DFMA R54, R30, R44, R54 ;  /* 0x0000002c1e36722b */ /* 0x000fe20000000036 */
[----:B------:R0:W3:Y:S04]  /*130d0*/  LDG.E.64.CONSTANT R44, desc[UR4][R36.64] ;  /* 0x00000004242c7981 */ /* 0x0000e8000c1e9b00 */
[----:B------:R1:W3:Y:S01]  /*130e0*/  LDG.E.128.CONSTANT R28, desc[UR4][R38.64] ;  /* 0x00000004261c7981 */ /* 0x0002e2000c1e9d00 */
[----:B----4-:R-:W-:Y:S01]  /*130f0*/  DFMA R52, R12, R42, R52 ;  /* 0x0000002a0c34722b */ /* 0x010fe20000000034 */
[----:B0-----:R-:W-:-:S04]  /*13100*/  IMAD.WIDE R36, R4, 0x8, R36 ;  /* 0x0000000804247825 */ /* 0x001fc800078e0224 */
[C---:B-1----:R-:W-:Y:S01]  /*13110*/  IMAD.WIDE R38, R5.reuse, 0x10, R38 ;  /* 0x0000001005267825 */ /* 0x042fe200078e0226 */
[----:B------:R-:W-:Y:S01]  /*13120*/  DFMA R54, R14, R42, R54 ;  /* 0x0000002a0e36722b */ /* 0x000fe20000000036 */
[----:B------:R-:W4:Y:S02]  /*13130*/  LDG.E.64.CONSTANT R42, desc[UR4][R36.64] ;  /* 0x00000004242a7981 */ /* 0x000f24000c1e9b00 */
[----:B------:R-:W-:Y:S02]  /*13140*/  IMAD.WIDE R58, R4, 0x8, R36 ;  /* 0x00000008043a7825 */ /* 0x000fe400078e0224 */
[----:B------:R-:W4:Y:S02]  /*13150*/  LDG.E.128.CONSTANT R12, desc[UR4][R38.64] ;  /* 0x00000004260c7981 */ /* 0x000f24000c1e9d00 */
[----:B------:R-:W-:Y:S02]  /*13160*/  IMAD.WIDE R56, R5, 0x10, R38 ;  /* 0x0000001005387825 */ /* 0x000fe400078e0226 */
[----:B------:R-:W4:Y:S04]  /*13170*/  LDG.E.64.CONSTANT R4, desc[UR4][R58.64] ;  /* 0x000000043a047981 */ /* 0x000f28000c1e9b00 */
[----:B------:R-:W4:Y:S01]  /*13180*/  LDG.E.128.CONSTANT R36, desc[UR4][R56.64] ;  /* 0x0000000438247981 */ /* 0x000f22000c1e9d00 */
[----:B------:R-:W-:-:S02]  /*13190*/  DFMA R24, R24, R48, R52 ;  /* 0x000000301818722b */ /* 0x000fc40000000034 */
[----:B------:R-:W-:-:S06]  /*131a0*/  DFMA R26, R26, R48, R54 ;  /* 0x000000301a1a722b */ /* 0x000fcc0000000036 */
[-C--:B------:R-:W-:Y:S02]  /*131b0*/  DFMA R20, R20, R46.reuse, R24 ;  /* 0x0000002e1414722b */ /* 0x080fe40000000018 */
[----:B------:R-:W-:Y:S01]  /*131c0*/  DFMA R22, R22, R46, R26 ;  /* 0x0000002e1616722b */ /* 0x000fe2000000001a */
[----:B------:R-:W-:-:S05]  /*131d0*/  IADD3 R0, R0, -0x10, RZ ;  /* 0xfffffff000007810 */ /* 0x000fca0007ffe0ff */
[-C--:B------:R-:W-:Y:S02]  /*131e0*/  DFMA R20, R32, R40.reuse, R20 ;  /* 0x000000282014722b */ /* 0x080fe40000000014 */
[----:B------:R-:W-:Y:S01]  /*131f0*/  DFMA R22, R34, R40, R22 ;  /* 0x000000282216722b */ /* 0x000fe20000000016 */
[----:B------:R-:W-:Y:S02]  /*13200*/  ISETP.GT.AND P1, PT, R0, 0xc, PT ;  /* 0x0000000c0000780c */ /* 0x000fe40003f24270 */
[----:B------:R-:W-:-:S03]  /*13210*/  IADD3 R2, R2, 0x10, RZ ;  /* 0x0000001002027810 */ /* 0x000fc60007ffe0ff */
        /* <DEDUP_REMOVED lines=9> */
.L_x_304:
        /* <DEDUP_REMOVED lines=16> */
[----:B------:R1:W4:Y:S01]  /*133b0*/  LDG.E.64.CONSTANT R46, desc[UR4][R48.64] ;  /* 0x00000004302e7981 */ /* 0x000322000c1e9b00 */
[----:B------:R-:W-:-:S03]  /*133c0*/  IADD3 R30, R2, 0x4, RZ ;  /* 0x00000004021e7810 */ /* 0x000fc60007ffe0ff */
[----:B------:R-:W4:Y:S01]  /*133d0*/  LDG.E.128.CONSTANT R32, desc[UR4][R40.64] ;  /* 0x0000000428207981 */ /* 0x000f22000c1e9d00 */
[----:B------:R-:W-:-:S04]  /*133e0*/  IMAD.WIDE R44, R54, 0x8, R48 ;  /* 0x00000008362c7825 */ /* 0x000fc800078e0230 */
[----:B------:R-:W-:Y:S02]  /*133f0*/  IMAD.WIDE R28, R55, 0x10, R40 ;  /* 0x00000010371c7825 */ /* 0x000fe400078e0228 */
[----:B------:R-:W4:Y:S02]  /*13400*/  LDG.E.64.CONSTANT R44, desc[UR4][R44.64] ;  /* 0x000000042c2c7981 */ /* 0x000f24000c1e9b00 */
[C---:B0-----:R-:W-:Y:S02]  /*13410*/  IMAD R21, R30.reuse, R54, RZ ;  /* 0x000000361e157224 */ /* 0x041fe400078e02ff */
[----:B------:R-:W-:Y:S02]  /*13420*/  IMAD R61, R30, R55, RZ ;  /* 0x000000371e3d7224 */ /* 0x000fe400078e02ff */
[----:B------:R-:W4:Y:S01]  /*13430*/  LDG.E.128.CONSTANT R28, desc[UR4][R28.64] ;  /* 0x000000041c1c7981 */ /* 0x000f22000c1e9d00 */
[----:B------:R-:W-:-:S04]  /*13440*/  IMAD.WIDE R20, R21, 0x8, R10 ;  /* 0x0000000815147825 */ /* 0x000fc800078e020a */
[----:B------:R-:W-:Y:S01]  /*13450*/  IMAD.WIDE R60, R61, 0x10, R8 ;  /* 0x000000103d3c7825 */ /* 0x000fe200078e0208 */
[----:B------:R-:W4:Y:S04]  /*13460*/  LDG.E.64.CONSTANT R42, desc[UR4][R20.64] ;  /* 0x00000004142a7981 */ /* 0x000f28000c1e9b00 */
[----:B------:R0:W4:Y:S01]  /*13470*/  LDG.E.128.CONSTANT R24, desc[UR4][R60.64] ;  /* 0x000000043c187981 */ /* 0x000122000c1e9d00 */
[----:B-1----:R-:W-:-:S05]  /*13480*/  IMAD.WIDE R48, R54, 0x8, R20 ;  /* 0x0000000836307825 */ /* 0x002fca00078e0214 */
[----:B------:R1:W4:Y:S01]  /*13490*/  LDG.E.64.CONSTANT R40, desc[UR4][R48.64] ;  /* 0x0000000430287981 */ /* 0x000322000c1e9b00 */
[----:B0-----:R-:W-:-:S05]  /*134a0*/  IMAD.WIDE R60, R55, 0x10, R60 ;  /* 0x00000010373c7825 */ /* 0x001fca00078e023c */
[----:B------:R-:W4:Y:S01]  /*134b0*/  LDG.E.128.CONSTANT R20, desc[UR4][R60.64] ;  /* 0x000000043c147981 */ /* 0x000f22000c1e9d00 */
[----:B-1----:R-:W-:-:S04]  /*134c0*/  IMAD.WIDE R48, R54, 0x8, R48 ;  /* 0x0000000836307825 */ /* 0x002fc800078e0230 */
[----:B------:R-:W-:Y:S01]  /*134d0*/  IMAD.WIDE R50, R55, 0x10, R60 ;  /* 0x0000001037327825 */ /* 0x000fe200078e023c */
[----:B------:R-:W4:Y:S01]  /*134e0*/  LDG.E.64.CONSTANT R56, desc[UR4][R48.64] ;  /* 0x0000000430387981 */ /* 0x000f22000c1e9b00 */
[-C--:B--2--5:R-:W-:Y:S02]  /*134f0*/  DFMA R52, R36, R58.reuse, R16 ;  /* 0x0000003a2434722b */ /* 0x0a4fe40000000010 */
[----:B------:R-:W-:Y:S01]  /*13500*/  DFMA R58, R38, R58, R18 ;  /* 0x0000003a263a722b */ /* 0x000fe20000000012 */
[----:B------:R-:W2:Y:S01]  /*13510*/  LDG.E.128.CONSTANT R16, desc[UR4][R50.64] ;  /* 0x0000000432107981 */ /* 0x000ea2000c1e9d00 */
[----:B------:R-:W-:-:S04]  /*13520*/  IMAD.WIDE R38, R54, 0x8, R48 ;  /* 0x0000000836267825 */ /* 0x000fc800078e0230 */
[----:B------:R-:W-:Y:S02]  /*13530*/  IMAD.WIDE R36, R55, 0x10, R50 ;  /* 0x0000001037247825 */ /* 0x000fe400078e0232 */
[----:B------:R-:W2:Y:S04]  /*13540*/  LDG.E.64.CONSTANT R54, desc[UR4][R38.64] ;  /* 0x0000000426367981 */ /* 0x000ea8000c1e9b00 */
[----:B------:R-:W2:Y:S01]  /*13550*/  LDG.E.128.CONSTANT R36, desc[UR4][R36.64] ;  /* 0x0000000424247981 */ /* 0x000ea2000c1e9d00 */
[-C--:B---3--:R-:W-:Y:S02]  /*13560*/  DFMA R12, R12, R4.reuse, R52 ;  /* 0x000000040c0c722b */ /* 0x088fe40000000034 */
        /* <DEDUP_REMOVED lines=16> */
.L_x_306:
[----:B------:R-:W-:-:S13]  /*13670*/  ISETP.NE.OR P0, PT, R0, RZ, P0 ;  /* 0x000000ff0000720c */ /* 0x000fda0000705670 */
[----:B------:R-:W-:Y:S05]  /*13680*/  @!P0 BRA `(.L_x_302) ;  /* 0x0000000000808947 */ /* 0x000fea0003800000 */
.L_x_303:
        /* <DEDUP_REMOVED lines=32> */
.L_x_302:
[----:B------:R-:W-:-:S13]  /*13890*/  ISETP.NE.AND P0, PT, R3, RZ, PT ;  /* 0x000000ff0300720c */ /* 0x000fda0003f05270 */
[----:B------:R-:W-:Y:S05]  /*138a0*/  @!P0 BRA `(.L_x_307) ;  /* 0x0000000000748947 */ /* 0x000fea0003800000 */
[----:B------:R-:W0:Y:S08]  /*138b0*/  LDC R20, c[0x0][0x498] ;  /* 0x00012600ff147b82 */ /* 0x000e300000000800 */
[----:B------:R-:W1:Y:S01]  /*138c0*/  LDC R0, c[0x0][0x494] ;  /* 0x00012500ff007b82 */ /* 0x000e620000000800 */
[----:B0-----:R-:W-:-:S04]  /*138d0*/  IMAD R23, R2, R20, RZ ;  /* 0x0000001402177224 */ /* 0x001fc800078e02ff */
[----:B------:R-:W-:-:S04]  /*138e0*/  IMAD.WIDE R4, R23, 0x8, R10 ;  /* 0x0000000817047825 */ /* 0x000fc800078e020a */
[----:B-1----:R-:W-:Y:S02]  /*138f0*/  IMAD R21, R2, R0, RZ ;  /* 0x0000000002157224 */ /* 0x002fe400078e02ff */
[----:B------:R-:W2:Y:S02]  /*13900*/  LDG.E.64.CONSTANT R4, desc[UR4][R4.64] ;  /* 0x0000000404047981 */ /* 0x000ea4000c1e9b00 */
[----:B------:R-:W-:-:S06]  /*13910*/  IMAD.WIDE R12, R21, 0x10, R8 ;  /* 0x00000010150c7825 */ /* 0x000fcc00078e0208 */
        /* <DEDUP_REMOVED lines=22> */
.L_x_307:
[----:B-----5:R-:W-:Y:S01]  /*13a80*/  STG.E.128 desc[UR4][R6.64], R16 ;  /* 0x0000001006007986 */ /* 0x020fe2000c101d04 */
[----:B------:R-:W-:Y:S05]  /*13a90*/  EXIT ;  /* 0x000000000000794d */ /* 0x000fea0003800000 */
.L_x_308:
        /* <DEDUP_REMOVED lines=14> */
.L_x_836:


//--------------------- .text._ZN2at6native69_GLOBAL__N__64f4e359_31_FunctionOfAMatrixUtilsKernel_cu_1520ed90_298616_elemwise_kernelILi128ELi8EZNS1_43_compute_linear_combination_internal_kernelIfEEvRNS_14TensorIteratorEiiiEUliE_EEviT1_ --------------------------
	.section	.text._ZN2at6native69_GLOBAL__N__64f4e359_31_FunctionOfAMatrixUtilsKernel_cu_1520ed90_298616_elemwise_kernelILi128ELi8EZNS1_43_compute_linear_combination_internal_kernelIfEEvRNS_14TensorIteratorEiiiEUliE_EEviT1_,"ax",@progbits
	.align	128
.text._ZN2at6native69_GLOBAL__N__64f4e359_31_FunctionOfAMatrixUtilsKernel_cu_1520ed90_298616_elemwise_kernelILi128ELi8EZNS1_43_compute_linear_combination_internal_kernelIfEEvRNS_14TensorIteratorEiiiEUliE_EEviT1_:
        .type           _ZN2at6native69_GLOBAL__N__64f4e359_31_FunctionOfAMatrixUtilsKernel_cu_1520ed90_298616_elemwise_kernelILi128ELi8EZNS1_43_compute_linear_combination_internal_kernelIfEEvRNS_14TensorIteratorEiiiEUliE_EEviT1_,@function
        .size           _ZN2at6native69_GLOBAL__N__64f4e359_31_FunctionOfAMatrixUtilsKernel_cu_1520ed90_298616_elemwise_kernelILi128ELi8EZNS1_43_compute_linear_combination_internal_kernelIfEEvRNS_14TensorIteratorEiiiEUliE_EEviT1_,(.L_x_837 - _ZN2at6native69_GLOBAL__N__64f4e359_31_FunctionOfAMatrixUtilsKernel_cu_1520ed90_298616_elemwise_kernelILi128ELi8EZNS1_43_compute_linear_combination_internal_kernelIfEEvRNS_14TensorIteratorEiiiEUliE_EEviT1_)
        .other          _ZN2at6native69_GLOBAL__N__64f4e359_31_FunctionOfAMatrixUtilsKernel_cu_1520ed90_298616_elemwise_kernelILi128ELi8EZNS1_43_compute_linear_combination_internal_kernelIfEEvRNS_14TensorIteratorEiiiEUliE_EEviT1_,@"STO_CUDA_ENTRY STV_DEFAULT"
_ZN2at6native69_GLOBAL__N__64f4e359_31_FunctionOfAMatrixUtilsKernel_cu_1520ed90_298616_elemwise_kernelILi128ELi8EZNS1_43_compute_linear_combination_internal_kernelIfEEvRNS_14TensorIteratorEiiiEUliE_EEviT1_:
        /* <DEDUP_REMOVED lines=367> */
.L_x_311:
        /* <DEDUP_REMOVED lines=9> */
[----:B------:R0:W5:Y:S01]  /*1780*/  LDG.E R5, desc[UR4][R20.64] ;  /* 0x0000000414057981 */ /* 0x000162000c1e1900 */
        /* <DEDUP_REMOVED lines=8> */
[C---:B------:R-:W-:Y:S01]  /*1810*/  LOP3.LUT R7, R4.reuse, 0x3, RZ, 0xc0, !PT ;  /* 0x0000000304077812 */ /* 0x040fe200078ec0ff */
[----:B------:R-:W-:Y:S01]  /*1820*/  HFMA2.MMA R2, -RZ, RZ, 0, 0 ;  /* 0x00000000ff027435 */ /* 0x000fe200000001ff */
[----:B------:R-:W-:Y:S02]  /*1830*/  MOV R10, R24 ;  /* 0x00000018000a7202 */ /* 0x000fe40000000f00 */
[----:B------:R-:W-:Y:S02]  /*1840*/  IADD3 R0, R4, -R7, RZ ;  /* 0x8000000704007210 */ /* 0x000fe40007ffe0ff */
[----:B------:R-:W-:Y:S02]  /*1850*/  MOV R11, R25 ;  /* 0x00000019000b7202 */ /* 0x000fe40000000f00 */
[----:B------:R-:W-:Y:S02]  /*1860*/  ISETP.GT.AND P0, PT, R0, RZ, PT ;  /* 0x000000ff0000720c */ /* 0x000fe40003f04270 */
[----:B------:R-:W-:-:S02]  /*1870*/  MOV R40, R22 ;  /* 0x0000001600287202 */ /* 0x000fc40000000f00 */
[----:B------:R-:W-:-:S09]  /*1880*/  MOV R41, R23 ;  /* 0x0000001700297202 */ /* 0x000fd20000000f00 */
[----:B------:R-:W-:Y:S05]  /*1890*/  @!P0 BRA `(.L_x_314) ;  /* 0x00000008002c8947 */ /* 0x000fea0003800000 */
[----:B------:R-:W-:Y:S02]  /*18a0*/  ISETP.GT.AND P1, PT, R0, 0xc, PT ;  /* 0x0000000c0000780c */ /* 0x000fe40003f24270 */
[----:B------:R-:W-:-:S11]  /*18b0*/  PLOP3.LUT P0, PT, PT, PT, PT, 0x80, 0x0 ;  /* 0x000000000000781c */ /* 0x000fd60003f0f070 */
[----:B------:R-:W-:Y:S05]  /*18c0*/  @!P1 BRA `(.L_x_315) ;  /* 0x00000004005c9947 */ /* 0x000fea0003800000 */
[----:B------:R-:W-:-:S13]  /*18d0*/  PLOP3.LUT P0, PT, PT, PT, PT, 0x8, 0x0 ;  /* 0x000000000000781c */ /* 0x000fda0003f0e170 */
.L_x_316:
[----:B------:R-:W0:Y:S01]  /*18e0*/  LDC R8, c[0x0][0x494] ;  /* 0x00012500ff087b82 */ /* 0x000e220000000800 */
[----:B------:R-:W2:Y:S07]  /*18f0*/  LDG.E.CONSTANT R6, desc[UR4][R40.64] ;  /* 0x0000000428067981 */ /* 0x000eae000c1e9900 */
[----:B------:R-:W1:Y:S01]  /*1900*/  LDC R7, c[0x0][0x498] ;  /* 0x00012600ff077b82 */ /* 0x000e620000000800 */
[----:B0-----:R-:W-:-:S04]  /*1910*/  IMAD.WIDE R52, R8, 0x4, R40 ;  /* 0x0000000408347825 */ /* 0x001fc800078e0228 */
[C---:B------:R-:W-:Y:S02]  /*1920*/  IMAD.WIDE R38, R8.reuse, 0x4, R52 ;  /* 0x0000000408267825 */ /* 0x040fe400078e0234 */
[----:B------:R-:W3:Y:S02]  /*1930*/  LDG.E.CONSTANT R52, desc[UR4][R52.64] ;  /* 0x0000000434347981 */ /* 0x000ee4000c1e9900 */
[C---:B-1----:R-:W-:Y:S02]  /*1940*/  IMAD.WIDE R16, R7.reuse, 0x4, R10 ;  /* 0x0000000407107825 */ /* 0x042fe400078e020a */
[----:B------:R-:W2:Y:S02]  /*1950*/  LDG.E.CONSTANT R10, desc[UR4][R10.64] ;  /* 0x000000040a0a7981 */ /* 0x000ea4000c1e9900 */
[----:B------:R-:W-:Y:S02]  /*1960*/  IMAD.WIDE R18, R8, 0x4, R38 ;  /* 0x0000000408127825 */ /* 0x000fe400078e0226 */
[----:B------:R0:W3:Y:S02]  /*1970*/  LDG.E.CONSTANT R51, desc[UR4][R16.64] ;  /* 0x0000000410337981 */ /* 0x0000e4000c1e9900 */
[----:B------:R-:W-:-:S02]  /*1980*/  IMAD.WIDE R26, R7, 0x4, R16 ;  /* 0x00000004071a7825 */ /* 0x000fc400078e0210 */
[----:B------:R-:W4:Y:S02]  /*1990*/  LDG.E.CONSTANT R50, desc[UR4][R38.64] ;  /* 0x0000000426327981 */ /* 0x000f24000c1e9900 */
[C---:B------:R-:W-:Y:S02]  /*19a0*/  IMAD.WIDE R36, R8.reuse, 0x4, R18 ;  /* 0x0000000408247825 */ /* 0x040fe400078e0212 */
[----:B------:R1:W4:Y:S02]  /*19b0*/  LDG.E.CONSTANT R49, desc[UR4][R26.64] ;  /* 0x000000041a317981 */ /* 0x000324000c1e9900 */
[----:B------:R-:W-:Y:S02]  /*19c0*/  IMAD.WIDE R14, R7, 0x4, R26 ;  /* 0x00000004070e7825 */ /* 0x000fe400078e021a */
[----:B------:R-:W4:Y:S02]  /*19d0*/  LDG.E.CONSTANT R48, desc[UR4][R18.64] ;  /* 0x0000000412307981 */ /* 0x000f24000c1e9900 */
[----:B------:R-:W-:-:S02]  /*19e0*/  IMAD.WIDE R42, R8, 0x4, R36 ;  /* 0x00000004082a7825 */ /* 0x000fc400078e0224 */
[----:B------:R1:W4:Y:S02]  /*19f0*/  LDG.E.CONSTANT R47, desc[UR4][R14.64] ;  /* 0x000000040e2f7981 */ /* 0x000324000c1e9900 */
[C---:B------:R-:W-:Y:S02]  /*1a00*/  IMAD.WIDE R34, R7.reuse, 0x4, R14 ;  /* 0x0000000407227825 */ /* 0x040fe400078e020e */
[----:B------:R1:W4:Y:S02]  /*1a10*/  LDG.E.CONSTANT R46, desc[UR4][R36.64] ;  /* 0x00000004242e7981 */ /* 0x000324000c1e9900 */
[----:B------:R-:W-:Y:S02]  /*1a20*/  IMAD.WIDE R32, R7, 0x4, R34 ;  /* 0x0000000407207825 */ /* 0x000fe400078e0222 */
[----:B------:R1:W4:Y:S02]  /*1a30*/  LDG.E.CONSTANT R45, desc[UR4][R34.64] ;  /* 0x00000004222d7981 */ /* 0x000324000c1e9900 */
[----:B------:R-:W-:-:S02]  /*1a40*/  IMAD.WIDE R12, R8, 0x4, R42 ;  /* 0x00000004080c7825 */ /* 0x000fc400078e022a */
[----:B------:R-:W4:Y:S02]  /*1a50*/  LDG.E.CONSTANT R44, desc[UR4][R42.64] ;  /* 0x000000042a2c7981 */ /* 0x000f24000c1e9900 */
[C---:B------:R-:W-:Y:S02]  /*1a60*/  IMAD.WIDE R30, R7.reuse, 0x4, R32 ;  /* 0x00000004071e7825 */ /* 0x040fe400078e0220 */
[----:B------:R1:W4:Y:S02]  /*1a70*/  LDG.E.CONSTANT R41, desc[UR4][R32.64] ;  /* 0x0000000420297981 */ /* 0x000324000c1e9900 */
[----:B------:R-:W-:Y:S02]  /*1a80*/  IMAD.WIDE R28, R8, 0x4, R12 ;  /* 0x00000004081c7825 */ /* 0x000fe400078e020c */
[----:B------:R-:W4:Y:S02]  /*1a90*/  LDG.E.CONSTANT R40, desc[UR4][R12.64] ;  /* 0x000000040c287981 */ /* 0x000f24000c1e9900 */
[----:B0-----:R-:W-:-:S02]  /*1aa0*/  IMAD.WIDE R16, R7, 0x4, R30 ;  /* 0x0000000407107825 */ /* 0x001fc400078e021e */
[----:B------:R-:W4:Y:S02]  /*1ab0*/  LDG.E.CONSTANT R19, desc[UR4][R30.64] ;  /* 0x000000041e137981 */ /* 0x000f24000c1e9900 */
[C---:B-1----:R-:W-:Y:S02]  /*1ac0*/  IMAD.WIDE R26, R8.reuse, 0x4, R28 ;  /* 0x00000004081a7825 */ /* 0x042fe400078e021c */
[----:B------:R-:W4:Y:S02]  /*1ad0*/  LDG.E.CONSTANT R18, desc[UR4][R28.64] ;  /* 0x000000041c127981 */ /* 0x000f24000c1e9900 */
[----:B------:R-:W-:Y:S02]  /*1ae0*/  IMAD.WIDE R14, R7, 0x4, R16 ;  /* 0x00000004070e7825 */ /* 0x000fe400078e0210 */
[----:B------:R-:W4:Y:S02]  /*1af0*/  LDG.E.CONSTANT R17, desc[UR4][R16.64] ;  /* 0x0000000410117981 */ /* 0x000f24000c1e9900 */
[----:B------:R-:W-:-:S04]  /*1b00*/  IMAD.WIDE R38, R8, 0x4, R26 ;  /* 0x0000000408267825 */ /* 0x000fc800078e021a */
[C---:B------:R-:W-:Y:S02]  /*1b10*/  IMAD.WIDE R36, R7.reuse, 0x4, R14 ;  /* 0x0000000407247825 */ /* 0x040fe400078e020e */
[----:B------:R-:W4:Y:S02]  /*1b20*/  LDG.E.CONSTANT R15, desc[UR4][R14.64] ;  /* 0x000000040e0f7981 */ /* 0x000f24000c1e9900 */
[C---:B------:R-:W-:Y:S02]  /*1b30*/  IMAD.WIDE R34, R8.reuse, 0x4, R38 ;  /* 0x0000000408227825 */ /* 0x040fe400078e0226 */
[----:B------:R0:W4:Y:S02]  /*1b40*/  LDG.E.CONSTANT R16, desc[UR4][R26.64] ;  /* 0x000000041a107981 */ /* 0x000124000c1e9900 */
[----:B------:R-:W-:Y:S02]  /*1b50*/  IMAD.WIDE R32, R7, 0x4, R36 ;  /* 0x0000000407207825 */ /* 0x000fe400078e0224 */
[----:B------:R-:W4:Y:S02]  /*1b60*/  LDG.E.CONSTANT R13, desc[UR4][R36.64] ;  /* 0x00000004240d7981 */ /* 0x000f24000c1e9900 */
[----:B------:R-:W-:-:S02]  /*1b70*/  IMAD.WIDE R42, R8, 0x4, R34 ;  /* 0x00000004082a7825 */ /* 0x000fc400078e0222 */
[----:B------:R-:W4:Y:S02]  /*1b80*/  LDG.E.CONSTANT R14, desc[UR4][R38.64] ;  /* 0x00000004260e7981 */ /* 0x000f24000c1e9900 */
[C---:B0-----:R-:W-:Y:S02]  /*1b90*/  IMAD.WIDE R26, R7.reuse, 0x4, R32 ;  /* 0x00000004071a7825 */ /* 0x041fe400078e0220 */
[----:B------:R0:W4:Y:S02]  /*1ba0*/  LDG.E.CONSTANT R12, desc[UR4][R34.64] ;  /* 0x00000004220c7981 */ /* 0x000124000c1e9900 */
[----:B------:R-:W-:Y:S02]  /*1bb0*/  IMAD.WIDE R28, R8, 0x4, R42 ;  /* 0x00000004081c7825 */ /* 0x000fe400078e022a */
[----:B------:R1:W4:Y:S02]  /*1bc0*/  LDG.E.CONSTANT R11, desc[UR4][R32.64] ;  /* 0x00000004200b7981 */ /* 0x000324000c1e9900 */
[----:B------:R-:W-:-:S02]  /*1bd0*/  IMAD.WIDE R30, R7, 0x4, R26 ;  /* 0x00000004071e7825 */ /* 0x000fc400078e021a */
[----:B------:R1:W4:Y:S02]  /*1be0*/  LDG.E.CONSTANT R9, desc[UR4][R42.64] ;  /* 0x000000042a097981 */ /* 0x000324000c1e9900 */
[C---:B0-----:R-:W-:Y:S02]  /*1bf0*/  IMAD.WIDE R34, R7.reuse, 0x4, R30 ;  /* 0x0000000407227825 */ /* 0x041fe400078e021e */
[----:B------:R-:W4:Y:S02]  /*1c00*/  LDG.E.CONSTANT R26, desc[UR4][R26.64] ;  /* 0x000000041a1a7981 */ /* 0x000f24000c1e9900 */
[----:B-1----:R-:W-:Y:S02]  /*1c10*/  IMAD.WIDE R32, R8, 0x4, R28 ;  /* 0x0000000408207825 */ /* 0x002fe400078e021c */
[----:B------:R-:W4:Y:S02]  /*1c20*/  LDG.E.CONSTANT R31, desc[UR4][R30.64] ;  /* 0x000000041e1f7981 */ /* 0x000f24000c1e9900 */
[----:B------:R-:W-:-:S02]  /*1c30*/  IMAD.WIDE R38, R7, 0x4, R34 ;  /* 0x0000000407267825 */ /* 0x000fc400078e0222 */
[----:B------:R-:W4:Y:S02]  /*1c40*/  LDG.E.CONSTANT R28, desc[UR4][R28.64] ;  /* 0x000000041c1c7981 */ /* 0x000f24000c1e9900 */
[----:B------:R-:W-:Y:S02]  /*1c50*/  IMAD.WIDE R36, R8, 0x4, R32 ;  /* 0x0000000408247825 */ /* 0x000fe400078e0220 */
[----:B------:R-:W4:Y:S04]  /*1c60*/  LDG.E.CONSTANT R53, desc[UR4][R32.64] ;  /* 0x0000000420357981 */ /* 0x000f28000c1e9900 */
[----:B------:R-:W4:Y:S01]  /*1c70*/  LDG.E.CONSTANT R34, desc[UR4][R34.64] ;  /* 0x0000000422227981 */ /* 0x000f22000c1e9900 */
[----:B------:R-:W-:-:S03]  /*1c80*/  IMAD.WIDE R42, R7, 0x4, R38 ;  /* 0x00000004072a7825 */ /* 0x000fc600078e0226 */
[----:B------:R0:W4:Y:S04]  /*1c90*/  LDG.E.CONSTANT R29, desc[UR4][R36.64] ;  /* 0x00000004241d7981 */ /* 0x000128000c1e9900 */
[----:B------:R-:W4:Y:S04]  /*1ca0*/  LDG.E.CONSTANT R38, desc[UR4][R38.64] ;  /* 0x0000000426267981 */ /* 0x000f28000c1e9900 */
[----:B------:R-:W4:Y:S01]  /*1cb0*/  LDG.E.CONSTANT R27, desc[UR4][R42.64] ;  /* 0x000000042a1b7981 */ /* 0x000f22000c1e9900 */
[----:B0-----:R-:W-:-:S05]  /*1cc0*/  IMAD.WIDE R36, R8, 0x4, R36 ;  /* 0x0000000408247825 */ /* 0x001fca00078e0224 */
[----:B------:R-:W4:Y:S01]  /*1cd0*/  LDG.E.CONSTANT R30, desc[UR4][R36.64] ;  /* 0x00000004241e7981 */ /* 0x000f22000c1e9900 */
[----:B------:R-:W-:-:S04]  /*1ce0*/  IADD3 R0, R0, -0x10, RZ ;  /* 0xfffffff000007810 */ /* 0x000fc80007ffe0ff */
[----:B------:R-:W-:Y:S02]  /*1cf0*/  ISETP.GT.AND P1, PT, R0, 0xc, PT ;  /* 0x0000000c0000780c */ /* 0x000fe40003f24270 */
[----:B------:R-:W-:Y:S01]  /*1d00*/  IADD3 R2, R2, 0x10, RZ ;  /* 0x0000001002027810 */ /* 0x000fe20007ffe0ff */
[----:B--2--5:R-:W-:-:S04]  /*1d10*/  FFMA.FTZ R6, R10, R6, R5 ;  /* 0x000000060a067223 */ /* 0x024fc80000010005 */
[----:B---3--:R-:W-:-:S04]  /*1d20*/  FFMA.FTZ R6, R51, R52, R6 ;  /* 0x0000003433067223 */ /* 0x008fc80000010006 */
[----:B----4-:R-:W-:-:S04]  /*1d30*/  FFMA.FTZ R6, R49, R50, R6 ;  /* 0x0000003231067223 */ /* 0x010fc80000010006 */
[----:B------:R-:W-:-:S04]  /*1d40*/  FFMA.FTZ R6, R47, R48, R6 ;  /* 0x000000302f067223 */ /* 0x000fc80000010006 */
        /* <DEDUP_REMOVED lines=9> */
[----:B------:R-:W-:Y:S01]  /*1de0*/  FFMA.FTZ R31, R34, R53, R31 ;  /* 0x00000035221f7223 */ /* 0x000fe2000001001f */
[----:B------:R-:W-:-:S04]  /*1df0*/  IMAD.WIDE R40, R8, 0x4, R36 ;  /* 0x0000000408287825 */ /* 0x000fc800078e0224 */
[----:B------:R-:W-:Y:S01]  /*1e00*/  FFMA.FTZ R38, R38, R29, R31 ;  /* 0x0000001d26267223 */ /* 0x000fe2000001001f */
[----:B------:R-:W-:-:S04]  /*1e10*/  IMAD.WIDE R10, R7, 0x4, R42 ;  /* 0x00000004070a7825 */ /* 0x000fc800078e022a */
[----:B------:R-:W-:Y:S01]  /*1e20*/  FFMA.FTZ R5, R27, R30, R38 ;  /* 0x0000001e1b057223 */ /* 0x000fe20000010026 */
[----:B------:R-:W-:Y:S06]  /*1e30*/  @P1 BRA `(.L_x_316) ;  /* 0xfffffff800a81947 */ /* 0x000fec000383ffff */
.L_x_315:
[----:B------:R-:W-:-:S13]  /*1e40*/  ISETP.GT.AND P1, PT, R0, 0x4, PT ;  /* 0x000000040000780c */ /* 0x000fda0003f24270 */
[----:B------:R-:W-:Y:S05]  /*1e50*/  @!P1 BRA `(.L_x_317) ;  /* 0x0000000000b49947 */ /* 0x000fea0003800000 */
[----:B------:R-:W0:Y:S01]  /*1e60*/  LDC R9, c[0x0][0x494] ;  /* 0x00012500ff097b82 */ /* 0x000e220000000800 */
[----:B------:R1:W2:Y:S04]  /*1e70*/  LDG.E.CONSTANT R6, desc[UR4][R10.64] ;  /* 0x000000040a067981 */ /* 0x0002a8000c1e9900 */
[----:B------:R-:W2:Y:S03]  /*1e80*/  LDG.E.CONSTANT R8, desc[UR4][R40.64] ;  /* 0x0000000428087981 */ /* 0x000ea6000c1e9900 */
[----:B------:R-:W3:Y:S01]  /*1e90*/  LDC R7, c[0x0][0x498] ;  /* 0x00012600ff077b82 */ /* 0x000ee20000000800 */
[----:B0-----:R-:W-:-:S05]  /*1ea0*/  IMAD.WIDE R14, R9, 0x4, R40 ;  /* 0x00000004090e7825 */ /* 0x001fca00078e0228 */
[----:B------:R0:W4:Y:S01]  /*1eb0*/  LDG.E.CONSTANT R28, desc[UR4][R14.64] ;  /* 0x000000040e1c7981 */ /* 0x000122000c1e9900 */
[----:B------:R-:W-:-:S04]  /*1ec0*/  IMAD.WIDE R32, R9, 0x4, R14 ;  /* 0x0000000409207825 */ /* 0x000fc800078e020e */
[----:B---3--:R-:W-:-:S04]  /*1ed0*/  IMAD.WIDE R16, R7, 0x4, R10 ;  /* 0x0000000407107825 */ /* 0x008fc800078e020a */
[----:B------:R-:W-:Y:S01]  /*1ee0*/  IMAD.WIDE R36, R9, 0x4, R32 ;  /* 0x0000000409247825 */ /* 0x000fe200078e0220 */
[----:B------:R3:W4:Y:S03]  /*1ef0*/  LDG.E.CONSTANT R29, desc[UR4][R16.64] ;  /* 0x00000004101d7981 */ /* 0x000726000c1e9900 */
[C---:B------:R-:W-:Y:S01]  /*1f00*/  IMAD.WIDE R34, R7.reuse, 0x4, R16 ;  /* 0x0000000407227825 */ /* 0x040fe200078e0210 */
[----:B------:R-:W4:Y:S03]  /*1f10*/  LDG.E.CONSTANT R32, desc[UR4][R32.64] ;  /* 0x0000000420207981 */ /* 0x000f26000c1e9900 */
[----:B------:R-:W-:Y:S02]  /*1f20*/  IMAD.WIDE R42, R7, 0x4, R34 ;  /* 0x00000004072a7825 */ /* 0x000fe400078e0222 */
[----:B------:R-:W4:Y:S02]  /*1f30*/  LDG.E.CONSTANT R35, desc[UR4][R34.64] ;  /* 0x0000000422237981 */ /* 0x000f24000c1e9900 */
[----:B------:R-:W-:-:S02]  /*1f40*/  IMAD.WIDE R38, R9, 0x4, R36 ;  /* 0x0000000409267825 */ /* 0x000fc400078e0224 */
[----:B------:R-:W4:Y:S02]  /*1f50*/  LDG.E.CONSTANT R36, desc[UR4][R36.64] ;  /* 0x0000000424247981 */ /* 0x000f24000c1e9900 */
[----:B------:R-:W-:Y:S02]  /*1f60*/  IMAD.WIDE R12, R7, 0x4, R42 ;  /* 0x00000004070c7825 */ /* 0x000fe400078e022a */
[----:B------:R-:W4:Y:S02]  /*1f70*/  LDG.E.CONSTANT R43, desc[UR4][R42.64] ;  /* 0x000000042a2b7981 */ /* 0x000f24000c1e9900 */
[----:B-1----:R-:W-:Y:S02]  /*1f80*/  IMAD.WIDE R10, R9, 0x4, R38 ;  /* 0x00000004090a7825 */ /* 0x002fe400078e0226 */
[----:B------:R-:W4:Y:S02]  /*1f90*/  LDG.E.CONSTANT R38, desc[UR4][R38.64] ;  /* 0x0000000426267981 */ /* 0x000f24000c1e9900 */
[----:B------:R-:W-:-:S02]  /*1fa0*/  IMAD.WIDE R26, R7, 0x4, R12 ;  /* 0x00000004071a7825 */ /* 0x000fc400078e020c */
[----:B------:R-:W4:Y:S02]  /*1fb0*/  LDG.E.CONSTANT R13, desc[UR4][R12.64] ;  /* 0x000000040c0d7981 */ /* 0x000f24000c1e9900 */
[----:B------:R-:W-:Y:S02]  /*1fc0*/  IMAD.WIDE R30, R9, 0x4, R10 ;  /* 0x00000004091e7825 */ /* 0x000fe400078e020a */
[----:B------:R-:W4:Y:S02]  /*1fd0*/  LDG.E.CONSTANT R10, desc[UR4][R10.64] ;  /* 0x000000040a0a7981 */ /* 0x000f24000c1e9900 */
[----:B------:R-:W-:Y:S02]  /*1fe0*/  IMAD.WIDE R18, R7, 0x4, R26 ;  /* 0x0000000407127825 */ /* 0x000fe400078e021a */
[----:B------:R-:W4:Y:S02]  /*1ff0*/  LDG.E.CONSTANT R27, desc[UR4][R26.64] ;  /* 0x000000041a1b7981 */ /* 0x000f24000c1e9900 */
[----:B0-----:R-:W-:-:S02]  /*2000*/  IMAD.WIDE R14, R9, 0x4, R30 ;  /* 0x00000004090e7825 */ /* 0x001fc400078e021e */
[----:B------:R-:W4:Y:S02]  /*2010*/  LDG.E.CONSTANT R34, desc[UR4][R30.64] ;  /* 0x000000041e227981 */ /* 0x000f24000c1e9900 */
[----:B---3--:R-:W-:Y:S02]  /*2020*/  IMAD.WIDE R16, R7, 0x4, R18 ;  /* 0x0000000407107825 */ /* 0x008fe400078e0212 */
[----:B------:R-:W3:Y:S04]  /*2030*/  LDG.E.CONSTANT R33, desc[UR4][R18.64] ;  /* 0x0000000412217981 */ /* 0x000ee8000c1e9900 */
[----:B------:R-:W3:Y:S04]  /*2040*/  LDG.E.CONSTANT R42, desc[UR4][R14.64] ;  /* 0x000000040e2a7981 */ /* 0x000ee8000c1e9900 */
[----:B------:R-:W3:Y:S01]  /*2050*/  LDG.E.CONSTANT R37, desc[UR4][R16.64] ;  /* 0x0000000410257981 */ /* 0x000ee2000c1e9900 */
[----:B------:R-:W-:Y:S01]  /*2060*/  PLOP3.LUT P0, PT, PT, PT, PT, 0x8, 0x0 ;  /* 0x000000000000781c */ /* 0x000fe20003f0e170 */
[----:B------:R-:W-:Y:S01]  /*2070*/  IMAD.WIDE R40, R9, 0x4, R14 ;  /* 0x0000000409287825 */ /* 0x000fe200078e020e */
[----:B------:R-:W-:-:S02]  /*2080*/  IADD3 R2, R2, 0x8, RZ ;  /* 0x0000000802027810 */ /* 0x000fc40007ffe0ff */
[----:B------:R-:W-:Y:S01]  /*2090*/  IADD3 R0, R0, -0x8, RZ ;  /* 0xfffffff800007810 */ /* 0x000fe20007ffe0ff */
[----:B--2--5:R-:W-:-:S04]  /*20a0*/  FFMA.FTZ R6, R6, R8, R5 ;  /* 0x0000000806067223 */ /* 0x024fc80000010005 */
[----:B----4-:R-:W-:-:S04]  /*20b0*/  FFMA.FTZ R6, R29, R28, R6 ;  /* 0x0000001c1d067223 */ /* 0x010fc80000010006 */
[----:B------:R-:W-:-:S04]  /*20c0*/  FFMA.FTZ R6, R35, R32, R6 ;  /* 0x0000002023067223 */ /* 0x000fc80000010006 */
[----:B------:R-:W-:-:S04]  /*20d0*/  FFMA.FTZ R6, R43, R36, R6 ;  /* 0x000000242b067223 */ /* 0x000fc80000010006 */
[----:B------:R-:W-:-:S04]  /*20e0*/  FFMA.FTZ R6, R13, R38, R6 ;  /* 0x000000260d067223 */ /* 0x000fc80000010006 */
[----:B------:R-:W-:Y:S01]  /*20f0*/  FFMA.FTZ R6, R27, R10, R6 ;  /* 0x0000000a1b067223 */ /* 0x000fe20000010006 */
[----:B------:R-:W-:-:S04]  /*2100*/  IMAD.WIDE R10, R7, 0x4, R16 ;  /* 0x00000004070a7825 */ /* 0x000fc800078e0210 */
[----:B---3--:R-:W-:-:S04]  /*2110*/  FFMA.FTZ R6, R33, R34, R6 ;  /* 0x0000002221067223 */ /* 0x008fc80000010006 */
[----:B------:R-:W-:-:S07]  /*2120*/  FFMA.FTZ R5, R37, R42, R6 ;  /* 0x0000002a25057223 */ /* 0x000fce0000010006 */
.L_x_317:
[----:B------:R-:W-:-:S13]  /*2130*/  ISETP.NE.OR P0, PT, R0, RZ, P0 ;  /* 0x000000ff0000720c */ /* 0x000fda0000705670 */
[----:B------:R-:W-:Y:S05]  /*2140*/  @!P0 BRA `(.L_x_313) ;  /* 0x0000000000688947 */ /* 0x000fea0003800000 */
.L_x_314:
[----:B------:R-:W0:Y:S01]  /*2150*/  LDC R27, c[0x0][0x494] ;  /* 0x00012500ff1b7b82 */ /* 0x000e220000000800 */
[----:B------:R1:W2:Y:S07]  /*2160*/  LDG.E.CONSTANT R26, desc[UR4][R40.64] ;  /* 0x00000004281a7981 */ /* 0x0002ae000c1e9900 */
[----:B------:R-:W3:Y:S01]  /*2170*/  LDC R29, c[0x0][0x498] ;  /* 0x00012600ff1d7b82 */ /* 0x000ee20000000800 */
[----:B0-----:R-:W-:-:S04]  /*2180*/  IMAD.WIDE R6, R27, 0x4, R40 ;  /* 0x000000041b067825 */ /* 0x001fc800078e0228 */
[----:B---3--:R-:W-:Y:S02]  /*2190*/  IMAD.WIDE R8, R29, 0x4, R10 ;  /* 0x000000041d087825 */ /* 0x008fe400078e020a */
[----:B------:R-:W2:Y:S02]  /*21a0*/  LDG.E.CONSTANT R10, desc[UR4][R10.64] ;  /* 0x000000040a0a7981 */ /* 0x000ea4000c1e9900 */
[----:B------:R-:W-:Y:S02]  /*21b0*/  IMAD.WIDE R12, R27, 0x4, R6 ;  /* 0x000000041b0c7825 */ /* 0x000fe400078e0206 */
[----:B------:R-:W3:Y:S02]  /*21c0*/  LDG.E.CONSTANT R6, desc[UR4][R6.64] ;  /* 0x0000000406067981 */ /* 0x000ee4000c1e9900 */
[----:B------:R-:W-:Y:S02]  /*21d0*/  IMAD.WIDE R14, R29, 0x4, R8 ;  /* 0x000000041d0e7825 */ /* 0x000fe400078e0208 */
[----:B------:R-:W3:Y:S02]  /*21e0*/  LDG.E.CONSTANT R9, desc[UR4][R8.64] ;  /* 0x0000000408097981 */ /* 0x000ee4000c1e9900 */
[----:B------:R-:W-:-:S02]  /*21f0*/  IMAD.WIDE R16, R27, 0x4, R12 ;  /* 0x000000041b107825 */ /* 0x000fc400078e020c */
[----:B------:R-:W4:Y:S02]  /*2200*/  LDG.E.CONSTANT R28, desc[UR4][R12.64] ;  /* 0x000000040c1c7981 */ /* 0x000f24000c1e9900 */
[----:B------:R-:W-:Y:S02]  /*2210*/  IMAD.WIDE R18, R29, 0x4, R14 ;  /* 0x000000041d127825 */ /* 0x000fe400078e020e */
[----:B------:R-:W4:Y:S04]  /*2220*/  LDG.E.CONSTANT R15, desc[UR4][R14.64] ;  /* 0x000000040e0f7981 */ /* 0x000f28000c1e9900 */
[----:B------:R-:W4:Y:S04]  /*2230*/  LDG.E.CONSTANT R30, desc[UR4][R16.64] ;  /* 0x00000004101e7981 */ /* 0x000f28000c1e9900 */
[----:B------:R-:W4:Y:S01]  /*2240*/  LDG.E.CONSTANT R31, desc[UR4][R18.64] ;  /* 0x00000004121f7981 */ /* 0x000f22000c1e9900 */
[----:B------:R-:W-:-:S04]  /*2250*/  IADD3 R0, R0, -0x4, RZ ;  /* 0xfffffffc00007810 */ /* 0x000fc80007ffe0ff */
[----:B------:R-:W-:Y:S01]  /*2260*/  ISETP.NE.AND P0, PT, R0, RZ, PT ;  /* 0x000000ff0000720c */ /* 0x000fe20003f05270 */
[----:B-1----:R-:W-:Y:S01]  /*2270*/  IMAD.WIDE R40, R27, 0x4, R16 ;  /* 0x000000041b287825 */ /* 0x002fe200078e0210 */
[----:B------:R-:W-:-:S03]  /*2280*/  IADD3 R2, R2, 0x4, RZ ;  /* 0x0000000402027810 */ /* 0x000fc60007ffe0ff */
[----:B--2--5:R-:W-:-:S04]  /*2290*/  FFMA.FTZ R10, R10, R26, R5 ;  /* 0x0000001a0a0a7223 */ /* 0x024fc80000010005 */
[----:B---3--:R-:W-:-:S04]  /*22a0*/  FFMA.FTZ R10, R9, R6, R10 ;  /* 0x00000006090a7223 */ /* 0x008fc8000001000a */
[----:B----4-:R-:W-:Y:S01]  /*22b0*/  FFMA.FTZ R28, R15, R28, R10 ;  /* 0x0000001c0f1c7223 */ /* 0x010fe2000001000a */
[----:B------:R-:W-:-:S04]  /*22c0*/  IMAD.WIDE R10, R29, 0x4, R18 ;  /* 0x000000041d0a7825 */ /* 0x000fc800078e0212 */
[----:B------:R-:W-:Y:S01]  /*22d0*/  FFMA.FTZ R5, R31, R30, R28 ;  /* 0x0000001e1f057223 */ /* 0x000fe2000001001c */
[----:B------:R-:W-:Y:S06]  /*22e0*/  @P0 BRA `(.L_x_314) ;  /* 0xfffffffc00980947 */ /* 0x000fec000383ffff */
.L_x_313:
        /* <DEDUP_REMOVED lines=9> */
[----:B------:R-:W2:Y:S01]  /*2380*/  LDG.E.CONSTANT R6, desc[UR4][R6.64] ;  /* 0x0000000406067981 */ /* 0x000ea2000c1e9900 */
[----:B------:R-:W-:Y:S01]  /*2390*/  ISETP.NE.AND P0, PT, R4, 0x1, PT ;  /* 0x000000010400780c */ /* 0x000fe20003f05270 */
[----:B--2--5:R-:W-:-:S12]  /*23a0*/  FFMA.FTZ R5, R8, R6, R5 ;  /* 0x0000000608057223 */ /* 0x024fd80000010005 */
        /* <DEDUP_REMOVED lines=10> */
[----:B------:R-:W2:Y:S02]  /*2450*/  LDG.E.CONSTANT R6, desc[UR4][R6.64] ;  /* 0x0000000406067981 */ /* 0x000ea4000c1e9900 */
[----:B------:R-:W-:Y:S02]  /*2460*/  @P0 IMAD.WIDE R22, R11, 0x4, R22 ;  /* 0x000000040b160825 */ /* 0x000fe400078e0216 */
[----:B------:R-:W3:Y:S04]  /*2470*/  @P0 LDG.E.CONSTANT R24, desc[UR4][R24.64] ;  /* 0x0000000418180981 */ /* 0x000ee8000c1e9900 */
[----:B------:R-:W3:Y:S01]  /*2480*/  @P0 LDG.E.CONSTANT R22, desc[UR4][R22.64] ;  /* 0x0000000416160981 */ /* 0x000ee2000c1e9900 */
[----:B--2---:R-:W-:-:S04]  /*2490*/  FFMA.FTZ R5, R8, R6, R5 ;  /* 0x0000000608057223 */ /* 0x004fc80000010005 */
[----:B---3--:R-:W-:-:S07]  /*24a0*/  @P0 FFMA.FTZ R5, R24, R22, R5 ;  /* 0x0000001618050223 */ /* 0x008fce0000010005 */
.L_x_318:
[----:B-----5:R0:W-:Y:S02]  /*24b0*/  STG.E desc[UR4][R20.64], R5 ;  /* 0x0000000514007986 */ /* 0x0201e4000c101904 */
.L_x_312:
[----:B------:R-:W-:-:S07]  /*24c0*/  IADD3 R3, R3, 0x80, RZ ;  /* 0x0000008003037810 */ /* 0x000fce0007ffe0ff */
.L_x_310:
[----:B------:R-:W-:Y:S05]  /*24d0*/  BSYNC B0 ;  /* 0x0000000000007941 */ /* 0x000fea0003800000 */
.L_x_309:
        /* <DEDUP_REMOVED lines=358> */
.L_x_322:
        /* <DEDUP_REMOVED lines=31> */
.L_x_327:
        /* <DEDUP_REMOVED lines=86> */
.L_x_326:
        /* <DEDUP_REMOVED lines=47> */
.L_x_328:
[----:B------:R-:W-:-:S13]  /*4580*/  ISETP.NE.OR P0, PT, R0, RZ, P0 ;  /* 0x000000ff0000720c */ /* 0x000fda0000705670 */
[----:B------:R-:W-:Y:S05]  /*4590*/  @!P0 BRA `(.L_x_324) ;  /* 0x0000000000688947 */ /* 0x000fea0003800000 */
.L_x_325:
        /* <DEDUP_REMOVED lines=26> */
.L_x_324:
        /* <DEDUP_REMOVED lines=28> */
.L_x_329:
[----:B-----5:R0:W-:Y:S02]  /*4900*/  STG.E desc[UR4][R20.64], R5 ;  /* 0x0000000514007986 */ /* 0x0201e4000c101904 */
.L_x_323:
        /* <DEDUP_REMOVED lines=357> */
.L_x_331:
[----:B------:R-:W0:Y:S02]  /*5f60*/  LDC R0, c[0x0][0x490] ;  /* 0x00012400ff007b82 */ /* 0x000e240000000800 */
[----:B0-----:R-:W-:-:S13]  /*5f70*/  ISETP.GE.AND P0, PT, R0, 0x1, PT ;  /* 0x000000010000780c */ /* 0x001fda0003f06270 */
[----:B------:R-:W-:Y:S05]  /*5f80*/  @!P0 BRA `(.L_x_332) ;  /* 0x0000000c00ec8947 */ /* 0x000fea0003800000 */
[----:B------:R-:W-:Y:S01]  /*5f90*/  ULDC.64 UR8, c[0x0][0x478] ;  /* 0x00011e0000087ab9 */ /* 0x000fe20000000a00 */
[----:B------:R-:W-:Y:S01]  /*5fa0*/  VIMNMX R7, R0, 0x1, !PT ;  /* 0x0000000100077848 */ /* 0x000fe20007fe0100 */
[----:B------:R-:W0:Y:S01]  /*5fb0*/  LDC R5, c[0x0][0x498] ;  /* 0x00012600ff057b82 */ /* 0x000e220000000800 */
[----:B------:R-:W-:Y:S01]  /*5fc0*/  IADD3 R20, P0, R20, UR8, RZ ;  /* 0x0000000814147c10 */ /* 0x000fe2000ff1e0ff */
[----:B------:R-:W-:-:S03]  /*5fd0*/  ULDC.64 UR10, c[0x0][0x488] ;  /* 0x00012200000a7ab9 */ /* 0x000fc60000000a00 */
        /* <DEDUP_REMOVED lines=11> */
[----:B-1----:R-:W-:Y:S05]  /*6090*/  @!P2 BRA `(.L_x_333) ;  /* 0x0000000c0038a947 */ /* 0x002fea0003800000 */
[----:B------:R-:W-:Y:S01]  /*60a0*/  IADD3 R6, R7, -R4, RZ ;  /* 0x8000000407067210 */ /* 0x000fe20007ffe0ff */
[----:B------:R-:W-:Y:S01]  /*60b0*/  HFMA2.MMA R0, -RZ, RZ, 0, 0 ;  /* 0x00000000ff007435 */ /* 0x000fe200000001ff */
[----:B0-----:R-:W-:Y:S02]  /*60c0*/  SHF.R.S32.HI R8, RZ, 0x1f, R5 ;  /* 0x0000001fff087819 */ /* 0x001fe40000011405 */
[----:B------:R-:W-:Y:S02]  /*60d0*/  ISETP.GT.AND P0, PT, R6, RZ, PT ;  /* 0x000000ff0600720c */ /* 0x000fe40003f04270 */
[----:B------:R-:W-:Y:S02]  /*60e0*/  MOV R2, R24 ;  /* 0x0000001800027202 */ /* 0x000fe40000000f00 */
[----:B------:R-:W-:Y:S02]  /*60f0*/  MOV R31, R25 ;  /* 0x00000019001f7202 */ /* 0x000fe40000000f00 */
[----:B------:R-:W-:-:S02]  /*6100*/  SHF.L.U32 R9, R5, 0x2, RZ ;  /* 0x0000000205097819 */ /* 0x000fc400000006ff */
[----:B------:R-:W-:Y:S02]  /*6110*/  MOV R12, R22 ;  /* 0x00000016000c7202 */ /* 0x000fe40000000f00 */
[----:B------:R-:W-:Y:S02]  /*6120*/  MOV R13, R23 ;  /* 0x00000017000d7202 */ /* 0x000fe40000000f00 */
[----:B------:R-:W-:Y:S01]  /*6130*/  SHF.L.U64.HI R8, R5, 0x2, R8 ;  /* 0x0000000205087819 */ /* 0x000fe20000010208 */
[----:B------:R-:W-:Y:S06]  /*6140*/  @!P0 BRA `(.L_x_334) ;  /* 0x0000000800908947 */ /* 0x000fec0003800000 */
[----:B------:R-:W-:Y:S02]  /*6150*/  ISETP.GT.AND P1, PT, R6, 0xc, PT ;  /* 0x0000000c0600780c */ /* 0x000fe40003f24270 */
[----:B------:R-:W-:-:S11]  /*6160*/  PLOP3.LUT P0, PT, PT, PT, PT, 0x80, 0x0 ;  /* 0x000000000000781c */ /* 0x000fd60003f0f070 */
[----:B------:R-:W-:Y:S05]  /*6170*/  @!P1 BRA `(.L_x_335) ;  /* 0x00000004009c9947 */ /* 0x000fea0003800000 */
[----:B------:R-:W-:-:S13]  /*6180*/  PLOP3.LUT P0, PT, PT, PT, PT, 0x8, 0x0 ;  /* 0x000000000000781c */ /* 0x000fda0003f0e170 */
.L_x_336:
[----:B------:R-:W0:Y:S01]  /*6190*/  LDC R10, c[0x0][0x494] ;  /* 0x00012500ff0a7b82 */ /* 0x000e220000000800 */
[----:B------:R-:W-:-:S04]  /*61a0*/  IADD3 R34, P1, R2, R9, RZ ;  /* 0x0000000902227210 */ /* 0x000fc80007f3e0ff */
[----:B------:R-:W-:Y:S02]  /*61b0*/  IADD3.X R35, R31, R8, RZ, P1, !PT ;  /* 0x000000081f237210 */ /* 0x000fe40000ffe4ff */
[----:B------:R-:W-:Y:S01]  /*61c0*/  IADD3 R40, P1, R34, R9, RZ ;  /* 0x0000000922287210 */ /* 0x000fe20007f3e0ff */
[----:B0-----:R-:W-:-:S03]  /*61d0*/  IMAD.WIDE R28, R10, 0x4, R12 ;  /* 0x000000040a1c7825 */ /* 0x001fc600078e020c */
[----:B------:R-:W-:Y:S01]  /*61e0*/  IADD3.X R41, R35, R8, RZ, P1, !PT ;  /* 0x0000000823297210 */ /* 0x000fe20000ffe4ff */
[----:B------:R-:W2:Y:S01]  /*61f0*/  LDG.E.CONSTANT R12, desc[UR4][R12.64] ;  /* 0x000000040c0c7981 */ /* 0x000ea2000c1e9900 */
[-C--:B------:R-:W-:Y:S02]  /*6200*/  IADD3 R26, P1, R40, R9.reuse, RZ ;  /* 0x00000009281a7210 */ /* 0x080fe40007f3e0ff */
[----:B------:R-:W-:Y:S01]  /*6210*/  MOV R30, R2 ;  /* 0x00000002001e7202 */ /* 0x000fe20000000f00 */
[C---:B------:R-:W-:Y:S01]  /*6220*/  IMAD.WIDE R16, R10.reuse, 0x4, R28 ;  /* 0x000000040a107825 */ /* 0x040fe200078e021c */
[-C--:B------:R-:W-:Y:S01]  /*6230*/  IADD3.X R27, R41, R8.reuse, RZ, P1, !PT ;  /* 0x00000008291b7210 */ /* 0x080fe20000ffe4ff */
[----:B------:R0:W3:Y:S02]  /*6240*/  LDG.E.CONSTANT R2, desc[UR4][R34.64] ;  /* 0x0000000422027981 */ /* 0x0000e4000c1e9900 */
[----:B------:R-:W-:Y:S01]  /*6250*/  IMAD.WIDE R36, R10, 0x4, R16 ;  /* 0x000000040a247825 */ /* 0x000fe200078e0210 */
[-C--:B------:R-:W-:Y:S01]  /*6260*/  IADD3 R50, P1, R26, R9.reuse, RZ ;  /* 0x000000091a327210 */ /* 0x080fe20007f3e0ff */
[----:B------:R1:W2:Y:S02]  /*6270*/  LDG.E.CONSTANT R7, desc[UR4][R30.64] ;  /* 0x000000041e077981 */ /* 0x0002a4000c1e9900 */
[----:B------:R-:W-:Y:S01]  /*6280*/  IMAD.WIDE R32, R10, 0x4, R36 ;  /* 0x000000040a207825 */ /* 0x000fe200078e0224 */
[----:B------:R-:W-:Y:S01]  /*6290*/  IADD3.X R51, R27, R8, RZ, P1, !PT ;  /* 0x000000081b337210 */ /* 0x000fe20000ffe4ff */
[----:B------:R-:W3:Y:S01]  /*62a0*/  LDG.E.CONSTANT R13, desc[UR4][R28.64] ;  /* 0x000000041c0d7981 */ /* 0x000ee2000c1e9900 */
[----:B------:R-:W-:Y:S01]  /*62b0*/  IADD3 R18, P1, R50, R9, RZ ;  /* 0x0000000932127210 */ /* 0x000fe20007f3e0ff */
[----:B------:R-:W-:-:S03]  /*62c0*/  IMAD.WIDE R48, R10, 0x4, R32 ;  /* 0x000000040a307825 */ /* 0x000fc600078e0220 */
[----:B------:R-:W-:Y:S01]  /*62d0*/  IADD3.X R19, R51, R8, RZ, P1, !PT ;  /* 0x0000000833137210 */ /* 0x000fe20000ffe4ff */
[----:B------:R4:W3:Y:S01]  /*62e0*/  LDG.E.CONSTANT R11, desc[UR4][R40.64] ;  /* 0x00000004280b7981 */ /* 0x0008e2000c1e9900 */
[----:B------:R-:W-:Y:S01]  /*62f0*/  IADD3 R38, P1, R18, R9, RZ ;  /* 0x0000000912267210 */ /* 0x000fe20007f3e0ff */
[----:B0-----:R-:W-:-:S03]  /*6300*/  IMAD.WIDE R34, R10, 0x4, R48 ;  /* 0x000000040a227825 */ /* 0x001fc600078e0230 */
[----:B------:R-:W-:Y:S01]  /*6310*/  IADD3.X R39, R19, R8, RZ, P1, !PT ;  /* 0x0000000813277210 */ /* 0x000fe20000ffe4ff */
[----:B------:R-:W3:Y:S01]  /*6320*/  LDG.E.CONSTANT R16, desc[UR4][R16.64] ;  /* 0x0000000410107981 */ /* 0x000ee2000c1e9900 */
[----:B------:R-:W-:Y:S01]  /*6330*/  IADD3 R42, P1, R38, R9, RZ ;  /* 0x00000009262a7210 */ /* 0x000fe20007f3e0ff */
[----:B-1----:R-:W-:-:S03]  /*6340*/  IMAD.WIDE R30, R10, 0x4, R34 ;  /* 0x000000040a1e7825 */ /* 0x002fc600078e0222 */
[----:B------:R-:W-:Y:S01]  /*6350*/  IADD3.X R43, R39, R8, RZ, P1, !PT ;  /* 0x00000008272b7210 */ /* 0x000fe20000ffe4ff */
[----:B------:R-:W3:Y:S01]  /*6360*/  LDG.E.CONSTANT R47, desc[UR4][R18.64] ;  /* 0x00000004122f7981 */ /* 0x000ee2000c1e9900 */
[----:B----4-:R-:W-:-:S03]  /*6370*/  IADD3 R40, P1, R42, R9, RZ ;  /* 0x000000092a287210 */ /* 0x010fc60007f3e0ff */
[----:B------:R0:W4:Y:S01]  /*6380*/  LDG.E.CONSTANT R15, desc[UR4][R26.64] ;  /* 0x000000041a0f7981 */ /* 0x000122000c1e9900 */
[----:B------:R-:W-:-:S03]  /*6390*/  IADD3.X R41, R43, R8, RZ, P1, !PT ;  /* 0x000000082b297210 */ /* 0x000fc60000ffe4ff */
[----:B------:R-:W4:Y:S04]  /*63a0*/  LDG.E.CONSTANT R50, desc[UR4][R50.64] ;  /* 0x0000000432327981 */ /* 0x000f28000c1e9900 */
[----:B------:R-:W4:Y:S01]  /*63b0*/  LDG.E.CONSTANT R18, desc[UR4][R36.64] ;  /* 0x0000000424127981 */ /* 0x000f22000c1e9900 */
[----:B0-----:R-:W-:Y:S01]  /*63c0*/  IMAD.WIDE R26, R10, 0x4, R30 ;  /* 0x000000040a1a7825 */ /* 0x001fe200078e021e */
[----:B------:R-:W-:Y:S02]  /*63d0*/  IADD3 R52, P1, R40, R9, RZ ;  /* 0x0000000928347210 */ /* 0x000fe40007f3e0ff */
[----:B------:R0:W4:Y:S02]  /*63e0*/  LDG.E.CONSTANT R19, desc[UR4][R32.64] ;  /* 0x0000000420137981 */ /* 0x000124000c1e9900 */
[----:B------:R-:W-:-:S02]  /*63f0*/  IADD3.X R53, R41, R8, RZ, P1, !PT ;  /* 0x0000000829357210 */ /* 0x000fc40000ffe4ff */
[----:B------:R-:W4:Y:S01]  /*6400*/  LDG.E.CONSTANT R48, desc[UR4][R48.64] ;  /* 0x0000000430307981 */ /* 0x000f22000c1e9900 */
[----:B------:R-:W-:-:S03]  /*6410*/  IADD3 R28, P1, R52, R9, RZ ;  /* 0x00000009341c7210 */ /* 0x000fc60007f3e0ff */
[----:B------:R-:W4:Y:S01]  /*6420*/  LDG.E.CONSTANT R45, desc[UR4][R38.64] ;  /* 0x00000004262d7981 */ /* 0x000f22000c1e9900 */
[----:B0-----:R-:W-:Y:S01]  /*6430*/  IMAD.WIDE R32, R10, 0x4, R26 ;  /* 0x000000040a207825 */ /* 0x001fe200078e021a */
[----:B------:R-:W-:Y:S02]  /*6440*/  IADD3.X R29, R53, R8, RZ, P1, !PT ;  /* 0x00000008351d7210 */ /* 0x000fe40000ffe4ff */
[----:B------:R0:W4:Y:S01]  /*6450*/  LDG.E.CONSTANT R46, desc[UR4][R34.64] ;  /* 0x00000004222e7981 */ /* 0x000122000c1e9900 */
[----:B------:R-:W-:-:S03]  /*6460*/  IADD3 R36, P1, R28, R9, RZ ;  /* 0x000000091c247210 */ /* 0x000fc60007f3e0ff */
[----:B------:R-:W4:Y:S01]  /*6470*/  LDG.E.CONSTANT R43, desc[UR4][R42.64] ;  /* 0x000000042a2b7981 */ /* 0x000f22000c1e9900 */
[----:B------:R-:W-:-:S03]  /*6480*/  IADD3.X R37, R29, R8, RZ, P1, !PT ;  /* 0x000000081d257210 */ /* 0x000fc60000ffe4ff */
[----:B------:R-:W4:Y:S01]  /*6490*/  LDG.E.CONSTANT R44, desc[UR4][R30.64] ;  /* 0x000000041e2c7981 */ /* 0x000f22000c1e9900 */
[----:B0-----:R-:W-:-:S03]  /*64a0*/  IMAD.WIDE R34, R10, 0x4, R32 ;  /* 0x000000040a227825 */ /* 0x001fc600078e0220 */
[----:B------:R0:W4:Y:S04]  /*64b0*/  LDG.E.CONSTANT R17, desc[UR4][R28.64] ;  /* 0x000000041c117981 */ /* 0x000128000c1e9900 */
[----:B------:R1:W4:Y:S04]  /*64c0*/  LDG.E.CONSTANT R39, desc[UR4][R40.64] ;  /* 0x0000000428277981 */ /* 0x000328000c1e9900 */
[----:B------:R-:W4:Y:S01]  /*64d0*/  LDG.E.CONSTANT R42, desc[UR4][R26.64] ;  /* 0x000000041a2a7981 */ /* 0x000f22000c1e9900 */
[----:B0-----:R-:W-:-:S03]  /*64e0*/  IMAD.WIDE R28, R10, 0x4, R34 ;  /* 0x000000040a1c7825 */ /* 0x001fc600078e0222 */
[----:B------:R-:W4:Y:S01]  /*64f0*/  LDG.E.CONSTANT R38, desc[UR4][R52.64] ;  /* 0x0000000434267981 */ /* 0x000f22000c1e9900 */
[----:B-1----:R-:W-:-:S03]  /*6500*/  IADD3 R40, P1, R36, R9, RZ ;  /* 0x0000000924287210 */ /* 0x002fc60007f3e0ff */
[----:B------:R0:W4:Y:S01]  /*6510*/  LDG.E.CONSTANT R51, desc[UR4][R32.64] ;  /* 0x0000000420337981 */ /* 0x000122000c1e9900 */
[-C--:B------:R-:W-:Y:S02]  /*6520*/  IADD3.X R41, R37, R8.reuse, RZ, P1, !PT ;  /* 0x0000000825297210 */ /* 0x080fe40000ffe4ff */
[----:B------:R-:W-:Y:S01]  /*6530*/  IADD3 R30, P1, R40, R9, RZ ;  /* 0x00000009281e7210 */ /* 0x000fe20007f3e0ff */
[----:B------:R-:W4:Y:S04]  /*6540*/  LDG.E.CONSTANT R49, desc[UR4][R36.64] ;  /* 0x0000000424317981 */ /* 0x000f28000c1e9900 */
[----:B------:R-:W4:Y:S01]  /*6550*/  LDG.E.CONSTANT R52, desc[UR4][R34.64] ;  /* 0x0000000422347981 */ /* 0x000f22000c1e9900 */
[----:B0-----:R-:W-:Y:S01]  /*6560*/  IMAD.WIDE R32, R10, 0x4, R28 ;  /* 0x000000040a207825 */ /* 0x001fe200078e021c */
[----:B------:R-:W-:-:S02]  /*6570*/  IADD3.X R31, R41, R8, RZ, P1, !PT ;  /* 0x00000008291f7210 */ /* 0x000fc40000ffe4ff */
[----:B------:R0:W4:Y:S01]  /*6580*/  LDG.E.CONSTANT R53, desc[UR4][R28.64] ;  /* 0x000000041c357981 */ /* 0x000122000c1e9900 */
[----:B------:R-:W-:-:S03]  /*6590*/  IADD3 R26, P1, R30, R9, RZ ;  /* 0x000000091e1a7210 */ /* 0x000fc60007f3e0ff */
[----:B------:R-:W4:Y:S01]  /*65a0*/  LDG.E.CONSTANT R40, desc[UR4][R40.64] ;  /* 0x0000000428287981 */ /* 0x000f22000c1e9900 */
[-C--:B------:R-:W-:Y:S01]  /*65b0*/  IADD3.X R27, R31, R8.reuse, RZ, P1, !PT ;  /* 0x000000081f1b7210 */ /* 0x080fe20000ffe4ff */
[----:B0-----:R-:W-:Y:S01]  /*65c0*/  IMAD.WIDE R28, R10, 0x4, R32 ;  /* 0x000000040a1c7825 */ /* 0x001fe200078e0220 */
[----:B------:R-:W-:Y:S01]  /*65d0*/  IADD3 R34, P1, R26, R9, RZ ;  /* 0x000000091a227210 */ /* 0x000fe20007f3e0ff */
[----:B------:R-:W4:Y:S02]  /*65e0*/  LDG.E.CONSTANT R33, desc[UR4][R32.64] ;  /* 0x0000000420217981 */ /* 0x000f24000c1e9900 */
[----:B------:R-:W-:Y:S02]  /*65f0*/  IMAD.WIDE R36, R10, 0x4, R28 ;  /* 0x000000040a247825 */ /* 0x000fe400078e021c */
[----:B------:R-:W4:Y:S01]  /*6600*/  LDG.E.CONSTANT R30, desc[UR4][R30.64] ;  /* 0x000000041e1e7981 */ /* 0x000f22000c1e9900 */
[----:B------:R-:W-:-:S03]  /*6610*/  IADD3.X R35, R27, R8, RZ, P1, !PT ;  /* 0x000000081b237210 */ /* 0x000fc60000ffe4ff */
[----:B------:R-:W4:Y:S04]  /*6620*/  LDG.E.CONSTANT R29, desc[UR4][R28.64] ;  /* 0x000000041c1d7981 */ /* 0x000f28000c1e9900 */
[----:B------:R-:W4:Y:S04]  /*6630*/  LDG.E.CONSTANT R26, desc[UR4][R26.64] ;  /* 0x000000041a1a7981 */ /* 0x000f28000c1e9900 */
[----:B------:R-:W4:Y:S04]  /*6640*/  LDG.E.CONSTANT R41, desc[UR4][R34.64] ;  /* 0x0000000422297981 */ /* 0x000f28000c1e9900 */
[----:B------:R0:W4:Y:S02]  /*6650*/  LDG.E.CONSTANT R27, desc[UR4][R36.64] ;  /* 0x00000004241b7981 */ /* 0x000124000c1e9900 */
[----:B0-----:R-:W-:-:S05]  /*6660*/  IMAD.WIDE R36, R10, 0x4, R36 ;  /* 0x000000040a247825 */ /* 0x001fca00078e0224 */
[----:B------:R-:W4:Y:S01]  /*6670*/  LDG.E.CONSTANT R32, desc[UR4][R36.64] ;  /* 0x0000000424207981 */ /* 0x000f22000c1e9900 */
[----:B------:R-:W-:-:S04]  /*6680*/  IADD3 R6, R6, -0x10, RZ ;  /* 0xfffffff006067810 */ /* 0x000fc80007ffe0ff */
[----:B------:R-:W-:Y:S02]  /*6690*/  ISETP.GT.AND P1, PT, R6, 0xc, PT ;  /* 0x0000000c0600780c */ /* 0x000fe40003f24270 */
[----:B------:R-:W-:Y:S01]  /*66a0*/  IADD3 R0, R0, 0x10, RZ ;  /* 0x0000001000007810 */ /* 0x000fe20007ffe0ff */
[----:B--2--5:R-:W-:-:S04]  /*66b0*/  FFMA.FTZ R7, R7, R12, R14 ;  /* 0x0000000c07077223 */ /* 0x024fc8000001000e */
[----:B---3--:R-:W-:-:S04]  /*66c0*/  FFMA.FTZ R2, R2, R13, R7 ;  /* 0x0000000d02027223 */ /* 0x008fc80000010007 */
[----:B------:R-:W-:-:S04]  /*66d0*/  FFMA.FTZ R2, R11, R16, R2 ;  /* 0x000000100b027223 */ /* 0x000fc80000010002 */
        /* <DEDUP_REMOVED lines=9> */
[----:B------:R-:W-:-:S03]  /*6770*/  IADD3 R2, P2, R34, R9, RZ ;  /* 0x0000000922027210 */ /* 0x000fc60007f5e0ff */
[----:B------:R-:W-:Y:S01]  /*6780*/  FFMA.FTZ R33, R40, R33, R49 ;  /* 0x0000002128217223 */ /* 0x000fe20000010031 */
[----:B------:R-:W-:-:S04]  /*6790*/  IMAD.WIDE R12, R10, 0x4, R36 ;  /* 0x000000040a0c7825 */ /* 0x000fc800078e0224 */
[----:B------:R-:W-:Y:S01]  /*67a0*/  FFMA.FTZ R29, R30, R29, R33 ;  /* 0x0000001d1e1d7223 */ /* 0x000fe20000010021 */
[----:B------:R-:W-:-:S03]  /*67b0*/  IADD3.X R31, R35, R8, RZ, P2, !PT ;  /* 0x00000008231f7210 */ /* 0x000fc600017fe4ff */
[----:B------:R-:W-:-:S04]  /*67c0*/  FFMA.FTZ R26, R26, R27, R29 ;  /* 0x0000001b1a1a7223 */ /* 0x000fc8000001001d */
[----:B------:R-:W-:Y:S01]  /*67d0*/  FFMA.FTZ R14, R41, R32, R26 ;  /* 0x00000020290e7223 */ /* 0x000fe2000001001a */
[----:B------:R-:W-:Y:S06]  /*67e0*/  @P1 BRA `(.L_x_336) ;  /* 0xfffffff800681947 */ /* 0x000fec000383ffff */
.L_x_335:
[----:B------:R-:W-:-:S13]  /*67f0*/  ISETP.GT.AND P1, PT, R6, 0x4, PT ;  /* 0x000000040600780c */ /* 0x000fda0003f24270 */
[----:B------:R-:W-:Y:S05]  /*6800*/  @!P1 BRA `(.L_x_337) ;  /* 0x0000000000d89947 */ /* 0x000fea0003800000 */
[----:B------:R-:W0:Y:S01]  /*6810*/  LDC R7, c[0x0][0x494] ;  /* 0x00012500ff077b82 */ /* 0x000e220000000800 */
[-C--:B------:R-:W-:Y:S01]  /*6820*/  IADD3 R28, P0, R2, R9.reuse, RZ ;  /* 0x00000009021c7210 */ /* 0x080fe20007f1e0ff */
[----:B------:R1:W2:Y:S03]  /*6830*/  LDG.E.CONSTANT R11, desc[UR4][R12.64] ;  /* 0x000000040c0b7981 */ /* 0x0002a6000c1e9900 */
[----:B------:R-:W-:Y:S02]  /*6840*/  IADD3.X R29, R31, R8, RZ, P0, !PT ;  /* 0x000000081f1d7210 */ /* 0x000fe400007fe4ff */
[----:B------:R-:W-:-:S03]  /*6850*/  IADD3 R34, P0, R28, R9, RZ ;  /* 0x000000091c227210 */ /* 0x000fc60007f1e0ff */
[----:B------:R-:W3:Y:S01]  /*6860*/  LDG.E.CONSTANT R10, desc[UR4][R28.64] ;  /* 0x000000041c0a7981 */ /* 0x000ee2000c1e9900 */
[----:B------:R-:W-:Y:S01]  /*6870*/  IADD3.X R35, R29, R8, RZ, P0, !PT ;  /* 0x000000081d237210 */ /* 0x000fe200007fe4ff */
[C---:B0-----:R-:W-:Y:S01]  /*6880*/  IMAD.WIDE R16, R7.reuse, 0x4, R12 ;  /* 0x0000000407107825 */ /* 0x041fe200078e020c */
[----:B-1----:R-:W-:Y:S02]  /*6890*/  MOV R12, R2 ;  /* 0x00000002000c7202 */ /* 0x002fe40000000f00 */
[----:B------:R-:W-:Y:S02]  /*68a0*/  MOV R13, R31 ;  /* 0x0000001f000d7202 */ /* 0x000fe40000000f00 */
[----:B------:R-:W-:Y:S01]  /*68b0*/  IADD3 R36, P0, R34, R9, RZ ;  /* 0x0000000922247210 */ /* 0x000fe20007f1e0ff */
[C---:B------:R-:W-:Y:S01]  /*68c0*/  IMAD.WIDE R32, R7.reuse, 0x4, R16 ;  /* 0x0000000407207825 */ /* 0x040fe200078e0210 */
[----:B------:R-:W3:Y:S04]  /*68d0*/  LDG.E.CONSTANT R40, desc[UR4][R16.64] ;  /* 0x0000000410287981 */ /* 0x000ee8000c1e9900 */
[----:B------:R0:W2:Y:S01]  /*68e0*/  LDG.E.CONSTANT R15, desc[UR4][R12.64] ;  /* 0x000000040c0f7981 */ /* 0x0000a2000c1e9900 */
[----:B------:R-:W-:Y:S01]  /*68f0*/  IMAD.WIDE R18, R7, 0x4, R32 ;  /* 0x0000000407127825 */ /* 0x000fe200078e0220 */
[----:B------:R-:W-:-:S02]  /*6900*/  IADD3.X R37, R35, R8, RZ, P0, !PT ;  /* 0x0000000823257210 */ /* 0x000fc400007fe4ff */
[-C--:B------:R-:W-:Y:S01]  /*6910*/  IADD3 R38, P0, R36, R9.reuse, RZ ;  /* 0x0000000924267210 */ /* 0x080fe20007f1e0ff */
[----:B------:R-:W4:Y:S01]  /*6920*/  LDG.E.CONSTANT R34, desc[UR4][R34.64] ;  /* 0x0000000422227981 */ /* 0x000f22000c1e9900 */
[----:B------:R-:W-:Y:S02]  /*6930*/  IMAD.WIDE R26, R7, 0x4, R18 ;  /* 0x00000004071a7825 */ /* 0x000fe400078e0212 */
[----:B------:R-:W-:Y:S01]  /*6940*/  IADD3.X R39, R37, R8, RZ, P0, !PT ;  /* 0x0000000825277210 */ /* 0x000fe200007fe4ff */
[----:B------:R1:W4:Y:S01]  /*6950*/  LDG.E.CONSTANT R41, desc[UR4][R32.64] ;  /* 0x0000000420297981 */ /* 0x000322000c1e9900 */
[----:B0-----:R-:W-:-:S03]  /*6960*/  IADD3 R12, P0, R38, R9, RZ ;  /* 0x00000009260c7210 */ /* 0x001fc60007f1e0ff */
[----:B------:R-:W4:Y:S01]  /*6970*/  LDG.E.CONSTANT R2, desc[UR4][R36.64] ;  /* 0x0000000424027981 */ /* 0x000f22000c1e9900 */
[----:B------:R-:W-:Y:S01]  /*6980*/  IMAD.WIDE R30, R7, 0x4, R26 ;  /* 0x00000004071e7825 */ /* 0x000fe200078e021a */
[----:B------:R-:W-:Y:S02]  /*6990*/  IADD3.X R13, R39, R8, RZ, P0, !PT ;  /* 0x00000008270d7210 */ /* 0x000fe400007fe4ff */
[----:B------:R0:W4:Y:S01]  /*69a0*/  LDG.E.CONSTANT R35, desc[UR4][R18.64] ;  /* 0x0000000412237981 */ /* 0x000122000c1e9900 */
[----:B------:R-:W-:-:S03]  /*69b0*/  IADD3 R28, P0, R12, R9, RZ ;  /* 0x000000090c1c7210 */ /* 0x000fc60007f1e0ff */
[----:B------:R-:W4:Y:S01]  /*69c0*/  LDG.E.CONSTANT R39, desc[UR4][R38.64] ;  /* 0x0000000426277981 */ /* 0x000f22000c1e9900 */
[----:B-1----:R-:W-:-:S03]  /*69d0*/  IMAD.WIDE R32, R7, 0x4, R30 ;  /* 0x0000000407207825 */ /* 0x002fc600078e021e */
[----:B------:R-:W4:Y:S01]  /*69e0*/  LDG.E.CONSTANT R26, desc[UR4][R26.64] ;  /* 0x000000041a1a7981 */ /* 0x000f22000c1e9900 */
[-C--:B------:R-:W-:Y:S02]  /*69f0*/  IADD3.X R29, R13, R8.reuse, RZ, P0, !PT ;  /* 0x000000080d1d7210 */ /* 0x080fe400007fe4ff */
[----:B------:R-:W-:Y:S01]  /*6a00*/  IADD3 R16, P0, R28, R9, RZ ;  /* 0x000000091c107210 */ /* 0x000fe20007f1e0ff */
[----:B------:R1:W4:Y:S04]  /*6a10*/  LDG.E.CONSTANT R37, desc[UR4][R12.64] ;  /* 0x000000040c257981 */ /* 0x000328000c1e9900 */
[----:B------:R-:W4:Y:S01]  /*6a20*/  LDG.E.CONSTANT R30, desc[UR4][R30.64] ;  /* 0x000000041e1e7981 */ /* 0x000f22000c1e9900 */
[----:B------:R-:W-:Y:S01]  /*6a30*/  IADD3.X R17, R29, R8, RZ, P0, !PT ;  /* 0x000000081d117210 */ /* 0x000fe200007fe4ff */
[----:B0-----:R-:W-:-:S02]  /*6a40*/  IMAD.WIDE R18, R7, 0x4, R32 ;  /* 0x0000000407127825 */ /* 0x001fc400078e0220 */
[----:B------:R-:W4:Y:S04]  /*6a50*/  LDG.E.CONSTANT R43, desc[UR4][R28.64] ;  /* 0x000000041c2b7981 */ /* 0x000f28000c1e9900 */
[----:B------:R-:W4:Y:S04]  /*6a60*/  LDG.E.CONSTANT R36, desc[UR4][R32.64] ;  /* 0x0000000420247981 */ /* 0x000f28000c1e9900 */
[----:B------:R-:W4:Y:S04]  /*6a70*/  LDG.E.CONSTANT R45, desc[UR4][R16.64] ;  /* 0x00000004102d7981 */ /* 0x000f28000c1e9900 */
[----:B------:R-:W4:Y:S01]  /*6a80*/  LDG.E.CONSTANT R38, desc[UR4][R18.64] ;  /* 0x0000000412267981 */ /* 0x000f22000c1e9900 */
[----:B------:R-:W-:Y:S01]  /*6a90*/  PLOP3.LUT P0, PT, PT, PT, PT, 0x8, 0x0 ;  /* 0x000000000000781c */ /* 0x000fe20003f0e170 */
[----:B-1----:R-:W-:Y:S01]  /*6aa0*/  IMAD.WIDE R12, R7, 0x4, R18 ;  /* 0x00000004070c7825 */ /* 0x002fe200078e0212 */
[----:B------:R-:W-:-:S02]  /*6ab0*/  IADD3 R0, R0, 0x8, RZ ;  /* 0x0000000800007810 */ /* 0x000fc40007ffe0ff */
[----:B------:R-:W-:Y:S01]  /*6ac0*/  IADD3 R6, R6, -0x8, RZ ;  /* 0xfffffff806067810 */ /* 0x000fe20007ffe0ff */
[----:B--2--5:R-:W-:-:S04]  /*6ad0*/  FFMA.FTZ R11, R15, R11, R14 ;  /* 0x0000000b0f0b7223 */ /* 0x024fc8000001000e */
[----:B---3--:R-:W-:-:S04]  /*6ae0*/  FFMA.FTZ R11, R10, R40, R11 ;  /* 0x000000280a0b7223 */ /* 0x008fc8000001000b */
[----:B----4-:R-:W-:-:S04]  /*6af0*/  FFMA.FTZ R11, R34, R41, R11 ;  /* 0x00000029220b7223 */ /* 0x010fc8000001000b */
[----:B------:R-:W-:-:S04]  /*6b00*/  FFMA.FTZ R2, R2, R35, R11 ;  /* 0x0000002302027223 */ /* 0x000fc8000001000b */
[----:B------:R-:W-:-:S04]  /*6b10*/  FFMA.FTZ R2, R39, R26, R2 ;  /* 0x0000001a27027223 */ /* 0x000fc80000010002 */
[----:B------:R-:W-:-:S04]  /*6b20*/  FFMA.FTZ R2, R37, R30, R2 ;  /* 0x0000001e25027223 */ /* 0x000fc80000010002 */
[----:B------:R-:W-:Y:S01]  /*6b30*/  FFMA.FTZ R36, R43, R36, R2 ;  /* 0x000000242b247223 */ /* 0x000fe20000010002 */
[----:B------:R-:W-:-:S04]  /*6b40*/  IADD3 R2, P1, R16, R9, RZ ;  /* 0x0000000910027210 */ /* 0x000fc80007f3e0ff */
[----:B------:R-:W-:Y:S01]  /*6b50*/  IADD3.X R31, R17, R8, RZ, P1, !PT ;  /* 0x00000008111f7210 */ /* 0x000fe20000ffe4ff */
[----:B------:R-:W-:-:S08]  /*6b60*/  FFMA.FTZ R14, R45, R38, R36 ;  /* 0x000000262d0e7223 */ /* 0x000fd00000010024 */
.L_x_337:
[----:B------:R-:W-:-:S13]  /*6b70*/  ISETP.NE.OR P0, PT, R6, RZ, P0 ;  /* 0x000000ff0600720c */ /* 0x000fda0000705670 */
[----:B------:R-:W-:Y:S05]  /*6b80*/  @!P0 BRA `(.L_x_333) ;  /* 0x00000000007c8947 */ /* 0x000fea0003800000 */
.L_x_334:
[----:B------:R-:W0:Y:S01]  /*6b90*/  LDC R7, c[0x0][0x494] ;  /* 0x00012500ff077b82 */ /* 0x000e220000000800 */
[----:B------:R-:W-:Y:S02]  /*6ba0*/  IADD3 R26, P0, R2, R9, RZ ;  /* 0x00000009021a7210 */ /* 0x000fe40007f1e0ff */
[----:B------:R-:W-:Y:S02]  /*6bb0*/  MOV R17, R31 ;  /* 0x0000001f00117202 */ /* 0x000fe40000000f00 */
[----:B------:R-:W-:Y:S02]  /*6bc0*/  MOV R16, R2 ;  /* 0x0000000200107202 */ /* 0x000fe40000000f00 */
[----:B------:R-:W-:Y:S01]  /*6bd0*/  IADD3.X R27, R31, R8, RZ, P0, !PT ;  /* 0x000000081f1b7210 */ /* 0x000fe200007fe4ff */
[----:B------:R-:W2:Y:S01]  /*6be0*/  LDG.E.CONSTANT R2, desc[UR4][R12.64] ;  /* 0x000000040c027981 */ /* 0x000ea2000c1e9900 */
[----:B------:R-:W-:-:S03]  /*6bf0*/  IADD3 R30, P0, R26, R9, RZ ;  /* 0x000000091a1e7210 */ /* 0x000fc60007f1e0ff */
[----:B------:R-:W2:Y:S01]  /*6c00*/  LDG.E.CONSTANT R17, desc[UR4][R16.64] ;  /* 0x0000000410117981 */ /* 0x000ea2000c1e9900 */
[----:B------:R-:W-:Y:S02]  /*6c10*/  IADD3.X R31, R27, R8, RZ, P0, !PT ;  /* 0x000000081b1f7210 */ /* 0x000fe400007fe4ff */
[----:B------:R-:W-:Y:S01]  /*6c20*/  IADD3 R10, P0, R30, R9, RZ ;  /* 0x000000091e0a7210 */ /* 0x000fe20007f1e0ff */
[----:B------:R-:W3:Y:S01]  /*6c30*/  LDG.E.CONSTANT R27, desc[UR4][R26.64] ;  /* 0x000000041a1b7981 */ /* 0x000ee2000c1e9900 */
[----:B0-----:R-:W-:-:S03]  /*6c40*/  IMAD.WIDE R18, R7, 0x4, R12 ;  /* 0x0000000407127825 */ /* 0x001fc600078e020c */
[----:B------:R-:W4:Y:S01]  /*6c50*/  LDG.E.CONSTANT R15, desc[UR4][R30.64] ;  /* 0x000000041e0f7981 */ /* 0x000f22000c1e9900 */
[----:B------:R-:W-:-:S03]  /*6c60*/  IMAD.WIDE R28, R7, 0x4, R18 ;  /* 0x00000004071c7825 */ /* 0x000fc600078e0212 */
[----:B------:R-:W3:Y:S01]  /*6c70*/  LDG.E.CONSTANT R18, desc[UR4][R18.64] ;  /* 0x0000000412127981 */ /* 0x000ee2000c1e9900 */
[----:B------:R-:W-:-:S03]  /*6c80*/  IADD3.X R11, R31, R8, RZ, P0, !PT ;  /* 0x000000081f0b7210 */ /* 0x000fc600007fe4ff */
[----:B------:R-:W4:Y:S01]  /*6c90*/  LDG.E.CONSTANT R12, desc[UR4][R28.64] ;  /* 0x000000041c0c7981 */ /* 0x000f22000c1e9900 */
[----:B------:R-:W-:-:S03]  /*6ca0*/  IMAD.WIDE R32, R7, 0x4, R28 ;  /* 0x0000000407207825 */ /* 0x000fc600078e021c */
[----:B------:R-:W4:Y:S04]  /*6cb0*/  LDG.E.CONSTANT R34, desc[UR4][R10.64] ;  /* 0x000000040a227981 */ /* 0x000f28000c1e9900 */
[----:B------:R-:W4:Y:S01]  /*6cc0*/  LDG.E.CONSTANT R16, desc[UR4][R32.64] ;  /* 0x0000000420107981 */ /* 0x000f22000c1e9900 */
[----:B------:R-:W-:-:S04]  /*6cd0*/  IADD3 R6, R6, -0x4, RZ ;  /* 0xfffffffc06067810 */ /* 0x000fc80007ffe0ff */
[----:B------:R-:W-:Y:S02]  /*6ce0*/  ISETP.NE.AND P0, PT, R6, RZ, PT ;  /* 0x000000ff0600720c */ /* 0x000fe40003f05270 */
[----:B------:R-:W-:Y:S01]  /*6cf0*/  IADD3 R0, R0, 0x4, RZ ;  /* 0x0000000400007810 */ /* 0x000fe20007ffe0ff */
[----:B--2--5:R-:W-:-:S04]  /*6d00*/  FFMA.FTZ R2, R17, R2, R14 ;  /* 0x0000000211027223 */ /* 0x024fc8000001000e */
[----:B---3--:R-:W-:-:S04]  /*6d10*/  FFMA.FTZ R2, R27, R18, R2 ;  /* 0x000000121b027223 */ /* 0x008fc80000010002 */
[----:B----4-:R-:W-:Y:S01]  /*6d20*/  FFMA.FTZ R15, R15, R12, R2 ;  /* 0x0000000c0f0f7223 */ /* 0x010fe20000010002 */
[----:B------:R-:W-:Y:S01]  /*6d30*/  IADD3 R2, P1, R10, R9, RZ ;  /* 0x000000090a027210 */ /* 0x000fe20007f3e0ff */
[----:B------:R-:W-:-:S03]  /*6d40*/  IMAD.WIDE R12, R7, 0x4, R32 ;  /* 0x00000004070c7825 */ /* 0x000fc600078e0220 */
[----:B------:R-:W-:Y:S01]  /*6d50*/  IADD3.X R31, R11, R8, RZ, P1, !PT ;  /* 0x000000080b1f7210 */ /* 0x000fe20000ffe4ff */
[----:B------:R-:W-:Y:S01]  /*6d60*/  FFMA.FTZ R14, R34, R16, R15 ;  /* 0x00000010220e7223 */ /* 0x000fe2000001000f */
[----:B------:R-:W-:Y:S07]  /*6d70*/  @P0 BRA `(.L_x_334) ;  /* 0xfffffffc00840947 */ /* 0x000fee000383ffff */
.L_x_333:
[----:B------:R-:W-:-:S13]  /*6d80*/  ISETP.NE.AND P0, PT, R4, RZ, PT ;  /* 0x000000ff0400720c */ /* 0x000fda0003f05270 */
[----:B------:R-:W-:Y:S05]  /*6d90*/  @!P0 BRA `(.L_x_338) ;  /* 0x0000000000648947 */ /* 0x000fea0003800000 */
[----:B------:R-:W1:Y:S01]  /*6da0*/  LDC R10, c[0x0][0x494] ;  /* 0x00012500ff0a7b82 */ /* 0x000e620000000800 */
[----:B0-----:R-:W-:-:S04]  /*6db0*/  IMAD R2, R0, R5, RZ ;  /* 0x0000000500027224 */ /* 0x001fc800078e02ff */
[----:B------:R-:W-:-:S06]  /*6dc0*/  IMAD.WIDE R8, R2, 0x4, R24 ;  /* 0x0000000402087825 */ /* 0x000fcc00078e0218 */
[----:B------:R-:W2:Y:S01]  /*6dd0*/  LDG.E.CONSTANT R9, desc[UR4][R8.64] ;  /* 0x0000000408097981 */ /* 0x000ea2000c1e9900 */
[----:B-1----:R-:W-:-:S04]  /*6de0*/  IMAD R11, R0, R10, RZ ;  /* 0x0000000a000b7224 */ /* 0x002fc800078e02ff */
        /* <DEDUP_REMOVED lines=10> */
[C---:B------:R-:W-:Y:S01]  /*6e90*/  IMAD.WIDE R4, R13.reuse, 0x4, R22 ;  /* 0x000000040d047825 */ /* 0x040fe200078e0216 */
[----:B------:R-:W-:Y:S01]  /*6ea0*/  @P0 IADD3 R9, R13, R10, RZ ;  /* 0x0000000a0d090210 */ /* 0x000fe20007ffe0ff */
[----:B------:R-:W2:Y:S02]  /*6eb0*/  LDG.E.CONSTANT R7, desc[UR4][R6.64] ;  /* 0x0000000406077981 */ /* 0x000ea4000c1e9900 */
[----:B------:R-:W-:Y:S02]  /*6ec0*/  @P0 IMAD.WIDE R24, R11, 0x4, R24 ;  /* 0x000000040b180825 */ /* 0x000fe400078e0218 */
[----:B------:R-:W2:Y:S02]  /*6ed0*/  LDG.E.CONSTANT R4, desc[UR4][R4.64] ;  /* 0x0000000404047981 */ /* 0x000ea4000c1e9900 */
[----:B------:R-:W-:Y:S02]  /*6ee0*/  @P0 IMAD.WIDE R22, R9, 0x4, R22 ;  /* 0x0000000409160825 */ /* 0x000fe400078e0216 */
[----:B------:R-:W3:Y:S04]  /*6ef0*/  @P0 LDG.E.CONSTANT R25, desc[UR4][R24.64] ;  /* 0x0000000418190981 */ /* 0x000ee8000c1e9900 */
[----:B------:R-:W3:Y:S01]  /*6f00*/  @P0 LDG.E.CONSTANT R22, desc[UR4][R22.64] ;  /* 0x0000000416160981 */ /* 0x000ee2000c1e9900 */
[----:B--2---:R-:W-:-:S04]  /*6f10*/  FFMA.FTZ R14, R7, R4, R14 ;  /* 0x00000004070e7223 */ /* 0x004fc8000001000e */
[----:B---3--:R-:W-:-:S07]  /*6f20*/  @P0 FFMA.FTZ R14, R25, R22, R14 ;  /* 0x00000016190e0223 */ /* 0x008fce000001000e */
.L_x_338:
[----:B-----5:R1:W-:Y:S02]  /*6f30*/  STG.E desc[UR4][R20.64], R14 ;  /* 0x0000000e14007986 */ /* 0x0203e4000c101904 */
.L_x_332:
[----:B------:R-:W-:-:S07]  /*6f40*/  IADD3 R3, R3, 0x80, RZ ;  /* 0x0000008003037810 */ /* 0x000fce0007ffe0ff */
.L_x_321:
[----:B------:R-:W-:-:S13]  /*6f50*/  ISETP.GE.AND P0, PT, R3, UR6, PT ;  /* 0x0000000603007c0c */ /* 0x000fda000bf06270 */
[----:B------:R-:W-:Y:S05]  /*6f60*/  @P0 BRA `(.L_x_339) ;  /* 0x0000004c00400947 */ /* 0x000fea0003800000 */
[----:B------:R-:W2:Y:S01]  /*6f70*/  LDC R0, c[0x0][0x218] ;  /* 0x00008600ff007b82 */ /* 0x000ea20000000800 */
[----:B------:R-:W-:Y:S01]  /*6f80*/  HFMA2.MMA R24, -RZ, RZ, 0, 0 ;  /* 0x00000000ff187435 */ /* 0x000fe200000001ff */
[----:B------:R-:W-:Y:S01]  /*6f90*/  MOV R22, RZ ;  /* 0x000000ff00167202 */ /* 0x000fe20000000f00 */
[----:B01----:R-:W-:Y:S01]  /*6fa0*/  HFMA2.MMA R20, -RZ, RZ, 0, 0 ;  /* 0x00000000ff147435 */ /* 0x003fe200000001ff */
[----:B--2---:R-:W-:-:S13]  /*6fb0*/  ISETP.NE.AND P0, PT, R0, RZ, PT ;  /* 0x000000ff0000720c */ /* 0x004fda0003f05270 */
        /* <DEDUP_REMOVED lines=349> */
.L_x_340:
        /* <DEDUP_REMOVED lines=21> */
[----:B------:R-:W-:Y:S01]  /*86e0*/  BSSY B2, `(.L_x_342) ;  /* 0x00000d2000027945 */ /* 0x000fe20003800000 */
[----:B0-----:R-:W-:Y:S01]  /*86f0*/  SHF.R.S32.HI R8, RZ, 0x1f, R5 ;  /* 0x0000001fff087819 */ /* 0x001fe20000011405 */
[----:B------:R-:W-:Y:S01]  /*8700*/  HFMA2.MMA R0, -RZ, RZ, 0, 0 ;  /* 0x00000000ff007435 */ /* 0x000fe200000001ff */
        /* <DEDUP_REMOVED lines=8> */
[----:B------:R-:W-:Y:S01]  /*8790*/  ISETP.GT.AND P1, PT, R6, 0xc, PT ;  /* 0x0000000c0600780c */ /* 0x000fe20003f24270 */
[----:B------:R-:W-:Y:S01]  /*87a0*/  BSSY B3, `(.L_x_344) ;  /* 0x000006a000037945 */ /* 0x000fe20003800000 */
[----:B------:R-:W-:-:S11]  /*87b0*/  PLOP3.LUT P0, PT, PT, PT, PT, 0x80, 0x0 ;  /* 0x000000000000781c */ /* 0x000fd60003f0f070 */
[----:B------:R-:W-:Y:S05]  /*87c0*/  @!P1 BRA `(.L_x_345) ;  /* 0x00000004009c9947 */ /* 0x000fea0003800000 */
[----:B------:R-:W-:-:S13]  /*87d0*/  PLOP3.LUT P0, PT, PT, PT, PT, 0x8, 0x0 ;  /* 0x000000000000781c */ /* 0x000fda0003f0e170 */
.L_x_346:
        /* <DEDUP_REMOVED lines=102> */
.L_x_345:
[----:B------:R-:W-:Y:S05]  /*8e40*/  BSYNC B3 ;  /* 0x0000000000037941 */ /* 0x000fea0003800000 */
.L_x_344:
[----:B------:R-:W-:Y:S01]  /*8e50*/  ISETP.GT.AND P1, PT, R6, 0x4, PT ;  /* 0x000000040600780c */ /* 0x000fe20003f24270 */
[----:B------:R-:W-:-:S12]  /*8e60*/  BSSY B3, `(.L_x_347) ;  /* 0x0000038000037945 */ /* 0x000fd80003800000 */
        /* <DEDUP_REMOVED lines=55> */
.L_x_348:
[----:B------:R-:W-:Y:S05]  /*91e0*/  BSYNC B3 ;  /* 0x0000000000037941 */ /* 0x000fea0003800000 */
.L_x_347:
[----:B------:R-:W-:-:S13]  /*91f0*/  ISETP.NE.OR P0, PT, R6, RZ, P0 ;  /* 0x000000ff0600720c */ /* 0x000fda0000705670 */
[----:B------:R-:W-:Y:S05]  /*9200*/  @!P0 BRA `(.L_x_349) ;  /* 0x00000000007c8947 */ /* 0x000fea0003800000 */
.L_x_343:
        /* <DEDUP_REMOVED lines=31> */
.L_x_349:
[----:B------:R-:W-:Y:S05]  /*9400*/  BSYNC B2 ;  /* 0x0000000000027941 */ /* 0x000fea0003800000 */
.L_x_342:
[----:B------:R-:W-:-:S13]  /*9410*/  ISETP.NE.AND P0, PT, R4, RZ, PT ;  /* 0x000000ff0400720c */ /* 0x000fda0003f05270 */
[----:B------:R-:W-:Y:S05]  /*9420*/  @!P0 BRA `(.L_x_350) ;  /* 0x0000000000648947 */ /* 0x000fea0003800000 */
[----:B------:R-:W-:Y:S01]  /*9430*/  ULDC UR7, c[0x0][0x494] ;  /* 0x0001250000077ab9 */ /* 0x000fe20000000800 */
[C---:B0-----:R-:W-:Y:S02]  /*9440*/  IMAD R2, R0.reuse, R5, RZ ;  /* 0x0000000500027224 */ /* 0x041fe400078e02ff */
[----:B------:R-:W-:Y:S02]  /*9450*/  IMAD R11, R0, UR7, RZ ;  /* 0x00000007000b7c24 */ /* 0x000fe4000f8e02ff */
[----:B------:R-:W-:-:S04]  /*9460*/  IMAD.WIDE R8, R2, 0x4, R24 ;  /* 0x0000000402087825 */ /* 0x000fc800078e0218 */
[----:B------:R-:W-:Y:S02]  /*9470*/  IMAD.WIDE R6, R11, 0x4, R22 ;  /* 0x000000040b067825 */ /* 0x000fe400078e0216 */
[----:B------:R-:W2:Y:S04]  /*9480*/  LDG.E.CONSTANT R9, desc[UR4][R8.64] ;  /* 0x0000000408097981 */ /* 0x000ea8000c1e9900 */
[----:B------:R-:W2:Y:S01]  /*9490*/  LDG.E.CONSTANT R6, desc[UR4][R6.64] ;  /* 0x0000000406067981 */ /* 0x000ea2000c1e9900 */
[----:B------:R-:W-:Y:S01]  /*94a0*/  ISETP.NE.AND P0, PT, R4, 0x1, PT ;  /* 0x000000010400780c */ /* 0x000fe20003f05270 */
[----:B--2--5:R-:W-:-:S12]  /*94b0*/  FFMA.FTZ R14, R9, R6, R14 ;  /* 0x00000006090e7223 */ /* 0x024fd8000001000e */
[----:B------:R-:W-:Y:S05]  /*94c0*/  @!P0 BRA `(.L_x_350) ;  /* 0x00000000003c8947 */ /* 0x000fea0003800000 */
[----:B------:R-:W-:Y:S02]  /*94d0*/  ISETP.NE.AND P0, PT, R4, 0x2, PT ;  /* 0x000000020400780c */ /* 0x000fe40003f05270 */
[----:B------:R-:W-:Y:S02]  /*94e0*/  IADD3 R2, R2, R5, RZ ;  /* 0x0000000502027210 */ /* 0x000fe40007ffe0ff */
[----:B------:R-:W-:-:S03]  /*94f0*/  IADD3 R13, R11, UR7, RZ ;  /* 0x000000070b0d7c10 */ /* 0x000fc6000fffe0ff */
[----:B------:R-:W-:-:S06]  /*9500*/  IMAD.WIDE R6, R2, 0x4, R24 ;  /* 0x0000000402067825 */ /* 0x000fcc00078e0218 */
[----:B------:R-:W-:Y:S01]  /*9510*/  @P0 IADD3 R11, R2, R5, RZ ;  /* 0x00000005020b0210 */ /* 0x000fe20007ffe0ff */
[C---:B------:R-:W-:Y:S01]  /*9520*/  IMAD.WIDE R4, R13.reuse, 0x4, R22 ;  /* 0x000000040d047825 */ /* 0x040fe200078e0216 */
[----:B------:R-:W-:Y:S01]  /*9530*/  @P0 IADD3 R9, R13, UR7, RZ ;  /* 0x000000070d090c10 */ /* 0x000fe2000fffe0ff */
        /* <DEDUP_REMOVED lines=8> */
.L_x_350:
[----:B-----5:R1:W-:Y:S02]  /*95c0*/  STG.E desc[UR4][R20.64], R14 ;  /* 0x0000000e14007986 */ /* 0x0203e4000c101904 */
.L_x_341:
[----:B------:R-:W-:-:S07]  /*95d0*/  IADD3 R3, R3, 0x80, RZ ;  /* 0x0000008003037810 */ /* 0x000fce0007ffe0ff */
.L_x_330:
        /* <DEDUP_REMOVED lines=356> */
.L_x_352:
        /* <DEDUP_REMOVED lines=37> */
.L_x_358:
        /* <DEDUP_REMOVED lines=102> */
.L_x_357:
[----:B------:R-:W-:Y:S05]  /*b4d0*/  BSYNC B3 ;  /* 0x0000000000037941 */ /* 0x000fea0003800000 */
.L_x_356:
        /* <DEDUP_REMOVED lines=57> */
.L_x_360:
[----:B------:R-:W-:Y:S05]  /*b870*/  BSYNC B3 ;  /* 0x0000000000037941 */ /* 0x000fea0003800000 */
.L_x_359:
[----:B------:R-:W-:-:S13]  /*b880*/  ISETP.NE.OR P0, PT, R6, RZ, P0 ;  /* 0x000000ff0600720c */ /* 0x000fda0000705670 */
[----:B------:R-:W-:Y:S05]  /*b890*/  @!P0 BRA `(.L_x_361) ;  /* 0x00000000007c8947 */ /* 0x000fea0003800000 */
.L_x_355:
        /* <DEDUP_REMOVED lines=31> */
.L_x_361:
[----:B------:R-:W-:Y:S05]  /*ba90*/  BSYNC B2 ;  /* 0x0000000000027941 */ /* 0x000fea0003800000 */
.L_x_354:
        /* <DEDUP_REMOVED lines=27> */
.L_x_362:
[----:B-----5:R1:W-:Y:S02]  /*bc50*/  STG.E desc[UR4][R20.64], R14 ;  /* 0x0000000e14007986 */ /* 0x0203e4000c101904 */
.L_x_353:
[----:B------:R-:W-:-:S07]  /*bc60*/  IADD3 R3, R3, 0x80, RZ ;  /* 0x0000008003037810 */ /* 0x000fce0007ffe0ff */
.L_x_339:
[----:B------:R-:W-:-:S13]  /*bc70*/  ISETP.GE.AND P0, PT, R3, UR6, PT ;  /* 0x0000000603007c0c */ /* 0x000fda000bf06270 */
[----:B------:R-:W-:Y:S05]  /*bc80*/  @P0 BREAK B0 ;  /* 0x0000000000000942 */ /* 0x000fea0003800000 */
        /* <DEDUP_REMOVED lines=355> */
.L_x_364:
        /* <DEDUP_REMOVED lines=37> */
.L_x_370:
        /* <DEDUP_REMOVED lines=102> */
.L_x_369:
[----:B------:R-:W-:Y:S05]  /*db70*/  BSYNC B3 ;  /* 0x0000000000037941 */ /* 0x000fea0003800000 */
.L_x_368:
        /* <DEDUP_REMOVED lines=57> */
.L_x_372:
[----:B------:R-:W-:Y:S05]  /*df10*/  BSYNC B3 ;  /* 0x0000000000037941 */ /* 0x000fea0003800000 */
.L_x_371:
[----:B------:R-:W-:-:S13]  /*df20*/  ISETP.NE.OR P0, PT, R6, RZ, P0 ;  /* 0x000000ff0600720c */ /* 0x000fda0000705670 */
[----:B------:R-:W-:Y:S05]  /*df30*/  @!P0 BRA `(.L_x_373) ;  /* 0x00000000007c8947 */ /* 0x000fea0003800000 */
.L_x_367:
        /* <DEDUP_REMOVED lines=31> */
.L_x_373:
[----:B------:R-:W-:Y:S05]  /*e130*/  BSYNC B2 ;  /* 0x0000000000027941 */ /* 0x000fea0003800000 */
.L_x_366:
        /* <DEDUP_REMOVED lines=27> */
.L_x_374:
[----:B-----5:R1:W-:Y:S02]  /*e2f0*/  STG.E desc[UR4][R20.64], R14 ;  /* 0x0000000e14007986 */ /* 0x0203e4000c101904 */
.L_x_365:
[----:B------:R-:W-:-:S07]  /*e300*/  IADD3 R3, R3, 0x80, RZ ;  /* 0x0000008003037810 */ /* 0x000fce0007ffe0ff */
.L_x_351:
[----:B------:R-:W-:-:S13]  /*e310*/  ISETP.GE.AND P0, PT, R3, UR6, PT ;  /* 0x0000000603007c0c */ /* 0x000fda000bf06270 */
[----:B------:R-:W-:Y:S05]  /*e320*/  @P0 BREAK B0 ;  /* 0x0000000000000942 */ /* 0x000fea0003800000 */
[----:B------:R-:W-:Y:S05]  /*e330*/  @P0 BRA `(.L_x_363) ;  /* 0x0000002400a00947 */ /* 0x000fea0003800000 */
[----:B------:R-:W-:Y:S05]  /*e340*/  BSYNC B0 ;  /* 0x0000000000007941 */ /* 0x000fea0003800000 */
.L_x_320:
        /* <DEDUP_REMOVED lines=354> */
.L_x_375:
        /* <DEDUP_REMOVED lines=37> */
.L_x_381:
        /* <DEDUP_REMOVED lines=102> */
.L_x_380:
[----:B------:R-:W-:Y:S05]  /*10220*/  BSYNC B3 ;  /* 0x0000000000037941 */ /* 0x000fea0003800000 */
.L_x_379:
        /* <DEDUP_REMOVED lines=57> */
.L_x_383:
[----:B------:R-:W-:Y:S05]  /*105c0*/  BSYNC B3 ;  /* 0x0000000000037941 */ /* 0x000fea0003800000 */
.L_x_382:
[----:B------:R-:W-:-:S13]  /*105d0*/  ISETP.NE.OR P0, PT, R6, RZ, P0 ;  /* 0x000000ff0600720c */ /* 0x000fda0000705670 */
[----:B------:R-:W-:Y:S05]  /*105e0*/  @!P0 BRA `(.L_x_384) ;  /* 0x00000000007c8947 */ /* 0x000fea0003800000 */
.L_x_378:
        /* <DEDUP_REMOVED lines=31> */
.L_x_384:
[----:B------:R-:W-:Y:S05]  /*107e0*/  BSYNC B2 ;  /* 0x0000000000027941 */ /* 0x000fea0003800000 */
.L_x_377:
        /* <DEDUP_REMOVED lines=27> */
.L_x_385:
[----:B-----5:R1:W-:Y:S02]  /*109a0*/  STG.E desc[UR4][R20.64], R14 ;  /* 0x0000000e14007986 */ /* 0x0203e4000c101904 */
.L_x_376:
[----:B------:R-:W-:-:S07]  /*109b0*/  IADD3 R3, R3, 0x80, RZ ;  /* 0x0000008003037810 */ /* 0x000fce0007ffe0ff */
.L_x_363:
[----:B------:R-:W-:Y:S05]  /*109c0*/  BSYNC B1 ;  /* 0x0000000000017941 */ /* 0x000fea0003800000 */
.L_x_319:
[----:B------:R-:W-:Y:S05]  /*109d0*/  WARPSYNC.ALL ;  /* 0x0000000000007948 */ /* 0x000fea0003800000 */
[----:B------:R-:W-:-:S13]  /*109e0*/  ISETP.GE.AND P0, PT, R3, UR6, PT ;  /* 0x0000000603007c0c */ /* 0x000fda000bf06270 */
[----:B------:R-:W-:Y:S05]  /*109f0*/  @P0 EXIT ;  /* 0x000000000000094d */ /* 0x000fea0003800000 */
        /* <DEDUP_REMOVED lines=354> */
.L_x_386:
[----:B------:R-:W0:Y:S02]  /*12020*/  LDC R0, c[0x0][0x490] ;  /* 0x00012400ff007b82 */ /* 0x000e240000000800 */
[----:B0-----:R-:W-:-:S13]  /*12030*/  ISETP.GE.AND P0, PT, R0, 0x1, PT ;  /* 0x000000010000780c */ /* 0x001fda0003f06270 */
[----:B------:R-:W-:Y:S05]  /*12040*/  @!P0 EXIT ;  /* 0x000000000000894d */ /* 0x000fea0003800000 */
        /* <DEDUP_REMOVED lines=32> */
.L_x_390:
[----:B------:R-:W0:Y:S01]  /*12250*/  LDC R9, c[0x0][0x494] ;  /* 0x00012500ff097b82 */ /* 0x000e220000000800 */
[-C--:B------:R-:W-:Y:S01]  /*12260*/  IADD3 R30, P1, R6, R8.reuse, RZ ;  /* 0x00000008061e7210 */ /* 0x080fe20007f3e0ff */
[----:B------:R1:W2:Y:S03]  /*12270*/  LDG.E.CONSTANT R11, desc[UR4][R16.64] ;  /* 0x00000004100b7981 */ /* 0x0002a6000c1e9900 */
[----:B------:R-:W-:Y:S02]  /*12280*/  IADD3.X R31, R34, R7, RZ, P1, !PT ;  /* 0x00000007221f7210 */ /* 0x000fe40000ffe4ff */
[----:B------:R-:W-:-:S03]  /*12290*/  IADD3 R32, P1, R30, R8, RZ ;  /* 0x000000081e207210 */ /* 0x000fc60007f3e0ff */
[----:B------:R3:W4:Y:S01]  /*122a0*/  LDG.E.CONSTANT R2, desc[UR4][R30.64] ;  /* 0x000000041e027981 */ /* 0x000722000c1e9900 */
[----:B0-----:R-:W-:-:S04]  /*122b0*/  IMAD.WIDE R28, R9, 0x4, R16 ;  /* 0x00000004091c7825 */ /* 0x001fc800078e0210 */
[----:B------:R-:W-:Y:S01]  /*122c0*/  IMAD.WIDE R14, R9, 0x4, R28 ;  /* 0x00000004090e7825 */ /* 0x000fe200078e021c */
[----:B------:R-:W-:Y:S02]  /*122d0*/  IADD3.X R33, R31, R7, RZ, P1, !PT ;  /* 0x000000071f217210 */ /* 0x000fe40000ffe4ff */
[----:B------:R-:W-:Y:S01]  /*122e0*/  IADD3 R26, P1, R32, R8, RZ ;  /* 0x00000008201a7210 */ /* 0x000fe20007f3e0ff */
[----:B------:R-:W-:-:S03]  /*122f0*/  IMAD.WIDE R36, R9, 0x4, R14 ;  /* 0x0000000409247825 */ /* 0x000fc600078e020e */
[-C--:B------:R-:W-:Y:S01]  /*12300*/  IADD3.X R27, R33, R7.reuse, RZ, P1, !PT ;  /* 0x00000007211b7210 */ /* 0x080fe20000ffe4ff */
[----:B------:R-:W4:Y:S01]  /*12310*/  LDG.E.CONSTANT R10, desc[UR4][R32.64] ;  /* 0x00000004200a7981 */ /* 0x000f22000c1e9900 */
[----:B------:R-:W-:Y:S01]  /*12320*/  IADD3 R18, P1, R26, R8, RZ ;  /* 0x000000081a127210 */ /* 0x000fe20007f3e0ff */
[----:B------:R-:W-:Y:S01]  /*12330*/  IMAD.WIDE R50, R9, 0x4, R36 ;  /* 0x0000000409327825 */ /* 0x000fe200078e0224 */
[----:B-1----:R-:W-:Y:S01]  /*12340*/  MOV R16, R6 ;  /* 0x0000000600107202 */ /* 0x002fe20000000f00 */
[----:B------:R-:W4:Y:S01]  /*12350*/  LDG.E.CONSTANT R15, desc[UR4][R14.64] ;  /* 0x000000040e0f7981 */ /* 0x000f22000c1e9900 */
[----:B------:R-:W-:Y:S02]  /*12360*/  MOV R17, R34 ;  /* 0x0000002200117202 */ /* 0x000fe40000000f00 */
[-C--:B------:R-:W-:Y:S01]  /*12370*/  IADD3.X R19, R27, R7.reuse, RZ, P1, !PT ;  /* 0x000000071b137210 */ /* 0x080fe20000ffe4ff */
[----:B------:R-:W-:Y:S01]  /*12380*/  IMAD.WIDE R40, R9, 0x4, R50 ;  /* 0x0000000409287825 */ /* 0x000fe200078e0232 */
[-C--:B------:R-:W-:Y:S01]  /*12390*/  IADD3 R46, P1, R18, R8.reuse, RZ ;  /* 0x00000008122e7210 */ /* 0x080fe20007f3e0ff */
[----:B------:R-:W2:Y:S03]  /*123a0*/  LDG.E.CONSTANT R6, desc[UR4][R16.64] ;  /* 0x0000000410067981 */ /* 0x000ea6000c1e9900 */
[-C--:B------:R-:W-:Y:S01]  /*123b0*/  IADD3.X R47, R19, R7.reuse, RZ, P1, !PT ;  /* 0x00000007132f7210 */ /* 0x080fe20000ffe4ff */
[----:B------:R-:W-:Y:S01]  /*123c0*/  IMAD.WIDE R52, R9, 0x4, R40 ;  /* 0x0000000409347825 */ /* 0x000fe200078e0228 */
[-C--:B------:R-:W-:Y:S01]  /*123d0*/  IADD3 R38, P1, R46, R8.reuse, RZ ;  /* 0x000000082e267210 */ /* 0x080fe20007f3e0ff */
[----:B------:R-:W4:Y:S03]  /*123e0*/  LDG.E.CONSTANT R49, desc[UR4][R18.64] ;  /* 0x0000000412317981 */ /* 0x000f26000c1e9900 */
[----:B------:R-:W-:Y:S01]  /*123f0*/  IADD3.X R39, R47, R7, RZ, P1, !PT ;  /* 0x000000072f277210 */ /* 0x000fe20000ffe4ff */
[----:B------:R-:W4:Y:S01]  /*12400*/  LDG.E.CONSTANT R17, desc[UR4][R28.64] ;  /* 0x000000041c117981 */ /* 0x000f22000c1e9900 */
[----:B------:R-:W-:Y:S01]  /*12410*/  IADD3 R42, P1, R38, R8, RZ ;  /* 0x00000008262a7210 */ /* 0x000fe20007f3e0ff */
[----:B---3--:R-:W-:-:S02]  /*12420*/  IMAD.WIDE R30, R9, 0x4, R52 ;  /* 0x00000004091e7825 */ /* 0x008fc400078e0234 */
[----:B------:R0:W3:Y:S01]  /*12430*/  LDG.E.CONSTANT R12, desc[UR4][R26.64] ;  /* 0x000000041a0c7981 */ /* 0x0000e2000c1e9900 */
[-C--:B------:R-:W-:Y:S02]  /*12440*/  IADD3.X R43, R39, R7.reuse, RZ, P1, !PT ;  /* 0x00000007272b7210 */ /* 0x080fe40000ffe4ff */
[-C--:B------:R-:W-:Y:S01]  /*12450*/  IADD3 R34, P1, R42, R8.reuse, RZ ;  /* 0x000000082a227210 */ /* 0x080fe20007f3e0ff */
[----:B------:R-:W3:Y:S03]  /*12460*/  LDG.E.CONSTANT R19, desc[UR4][R36.64] ;  /* 0x0000000424137981 */ /* 0x000ee6000c1e9900 */
[----:B------:R-:W-:Y:S01]  /*12470*/  IADD3.X R35, R43, R7, RZ, P1, !PT ;  /* 0x000000072b237210 */ /* 0x000fe20000ffe4ff */
[----:B------:R1:W3:Y:S01]  /*12480*/  LDG.E.CONSTANT R16, desc[UR4][R50.64] ;  /* 0x0000000432107981 */ /* 0x0002e2000c1e9900 */
[----:B0-----:R-:W-:Y:S01]  /*12490*/  IMAD.WIDE R26, R9, 0x4, R30 ;  /* 0x00000004091a7825 */ /* 0x001fe200078e021e */
[----:B------:R-:W-:-:S02]  /*124a0*/  IADD3 R32, P1, R34, R8, RZ ;  /* 0x0000000822207210 */ /* 0x000fc40007f3e0ff */
[----:B------:R-:W3:Y:S02]  /*124b0*/  LDG.E.CONSTANT R46, desc[UR4][R46.64] ;  /* 0x000000042e2e7981 */ /* 0x000ee4000c1e9900 */
[-C--:B------:R-:W-:Y:S02]  /*124c0*/  IADD3.X R33, R35, R7.reuse, RZ, P1, !PT ;  /* 0x0000000723217210 */ /* 0x080fe40000ffe4ff */
[----:B------:R-:W3:Y:S01]  /*124d0*/  LDG.E.CONSTANT R44, desc[UR4][R38.64] ;  /* 0x00000004262c7981 */ /* 0x000ee2000c1e9900 */
[----:B-1----:R-:W-:Y:S01]  /*124e0*/  IMAD.WIDE R50, R9, 0x4, R26 ;  /* 0x0000000409327825 */ /* 0x002fe200078e021a */
[----:B------:R-:W-:Y:S02]  /*124f0*/  IADD3 R28, P1, R32, R8, RZ ;  /* 0x00000008201c7210 */ /* 0x000fe40007f3e0ff */
[----:B------:R-:W3:Y:S04]  /*12500*/  LDG.E.CONSTANT R45, desc[UR4][R52.64] ;  /* 0x00000004342d7981 */ /* 0x000ee8000c1e9900 */
[----:B------:R-:W3:Y:S01]  /*12510*/  LDG.E.CONSTANT R47, desc[UR4][R40.64] ;  /* 0x00000004282f7981 */ /* 0x000ee2000c1e9900 */
[----:B------:R-:W-:-:S03]  /*12520*/  IADD3.X R29, R33, R7, RZ, P1, !PT ;  /* 0x00000007211d7210 */ /* 0x000fc60000ffe4ff */
[----:B------:R0:W3:Y:S01]  /*12530*/  LDG.E.CONSTANT R38, desc[UR4][R34.64] ;  /* 0x0000000422267981 */ /* 0x0000e2000c1e9900 */
[----:B------:R-:W-:-:S03]  /*12540*/  IADD3 R36, P1, R28, R8, RZ ;  /* 0x000000081c247210 */ /* 0x000fc60007f3e0ff */
[----:B------:R-:W3:Y:S01]  /*12550*/  LDG.E.CONSTANT R42, desc[UR4][R42.64] ;  /* 0x000000042a2a7981 */ /* 0x000ee2000c1e9900 */
[----:B------:R-:W-:-:S03]  /*12560*/  IADD3.X R37, R29, R7, RZ, P1, !PT ;  /* 0x000000071d257210 */ /* 0x000fc60000ffe4ff */
[----:B------:R1:W3:Y:S01]  /*12570*/  LDG.E.CONSTANT R14, desc[UR4][R28.64] ;  /* 0x000000041c0e7981 */ /* 0x0002e2000c1e9900 */
[----:B0-----:R-:W-:-:S03]  /*12580*/  IMAD.WIDE R34, R9, 0x4, R50 ;  /* 0x0000000409227825 */ /* 0x001fc600078e0232 */
[----:B------:R-:W3:Y:S04]  /*12590*/  LDG.E.CONSTANT R39, desc[UR4][R26.64] ;  /* 0x000000041a277981 */ /* 0x000ee8000c1e9900 */
[----:B------:R0:W3:Y:S01]  /*125a0*/  LDG.E.CONSTANT R43, desc[UR4][R30.64] ;  /* 0x000000041e2b7981 */ /* 0x0000e2000c1e9900 */
[----:B-1----:R-:W-:Y:S01]  /*125b0*/  IMAD.WIDE R28, R9, 0x4, R34 ;  /* 0x00000004091c7825 */ /* 0x002fe200078e0222 */
[----:B------:R-:W-:Y:S02]  /*125c0*/  IADD3 R40, P1, R36, R8, RZ ;  /* 0x0000000824287210 */ /* 0x000fe40007f3e0ff */
[----:B------:R1:W3:Y:S04]  /*125d0*/  LDG.E.CONSTANT R18, desc[UR4][R32.64] ;  /* 0x0000000420127981 */ /* 0x0002e8000c1e9900 */
[----:B------:R-:W3:Y:S01]  /*125e0*/  LDG.E.CONSTANT R51, desc[UR4][R50.64] ;  /* 0x0000000432337981 */ /* 0x000ee2000c1e9900 */
[----:B------:R-:W-:-:S02]  /*125f0*/  IADD3.X R41, R37, R7, RZ, P1, !PT ;  /* 0x0000000725297210 */ /* 0x000fc40000ffe4ff */
[-C--:B0-----:R-:W-:Y:S01]  /*12600*/  IADD3 R30, P1, R40, R8.reuse, RZ ;  /* 0x00000008281e7210 */ /* 0x081fe20007f3e0ff */
[----:B------:R-:W3:Y:S01]  /*12610*/  LDG.E.CONSTANT R53, desc[UR4][R34.64] ;  /* 0x0000000422357981 */ /* 0x000ee2000c1e9900 */
[----:B-1----:R-:W-:Y:S02]  /*12620*/  IMAD.WIDE R32, R9, 0x4, R28 ;  /* 0x0000000409207825 */ /* 0x002fe400078e021c */
[----:B------:R-:W-:Y:S01]  /*12630*/  IADD3.X R31, R41, R7, RZ, P1, !PT ;  /* 0x00000007291f7210 */ /* 0x000fe20000ffe4ff */
[----:B------:R0:W3:Y:S01]  /*12640*/  LDG.E.CONSTANT R52, desc[UR4][R28.64] ;  /* 0x000000041c347981 */ /* 0x0000e2000c1e9900 */
[----:B------:R-:W-:-:S03]  /*12650*/  IADD3 R26, P1, R30, R8, RZ ;  /* 0x000000081e1a7210 */ /* 0x000fc60007f3e0ff */
[----:B------:R1:W3:Y:S01]  /*12660*/  LDG.E.CONSTANT R48, desc[UR4][R36.64] ;  /* 0x0000000424307981 */ /* 0x0002e2000c1e9900 */
[----:B------:R-:W-:-:S03]  /*12670*/  IADD3.X R27, R31, R7, RZ, P1, !PT ;  /* 0x000000071f1b7210 */ /* 0x000fc60000ffe4ff */
[----:B------:R-:W3:Y:S01]  /*12680*/  LDG.E.CONSTANT R40, desc[UR4][R40.64] ;  /* 0x0000000428287981 */ /* 0x000ee2000c1e9900 */
[C---:B0-----:R-:W-:Y:S01]  /*12690*/  IMAD.WIDE R28, R9.reuse, 0x4, R32 ;  /* 0x00000004091c7825 */ /* 0x041fe200078e0220 */
[----:B------:R-:W-:Y:S02]  /*126a0*/  IADD3 R34, P1, R26, R8, RZ ;  /* 0x000000081a227210 */ /* 0x000fe40007f3e0ff */
[----:B------:R-:W3:Y:S01]  /*126b0*/  LDG.E.CONSTANT R33, desc[UR4][R32.64] ;  /* 0x0000000420217981 */ /* 0x000ee2000c1e9900 */
[----:B-1----:R-:W-:-:S03]  /*126c0*/  IMAD.WIDE R36, R9, 0x4, R28 ;  /* 0x0000000409247825 */ /* 0x002fc600078e021c */
[----:B------:R-:W3:Y:S01]  /*126d0*/  LDG.E.CONSTANT R30, desc[UR4][R30.64] ;  /* 0x000000041e1e7981 */ /* 0x000ee2000c1e9900 */
[----:B------:R-:W-:-:S03]  /*126e0*/  IADD3.X R35, R27, R7, RZ, P1, !PT ;  /* 0x000000071b237210 */ /* 0x000fc60000ffe4ff */
[----:B------:R-:W3:Y:S04]  /*126f0*/  LDG.E.CONSTANT R50, desc[UR4][R28.64] ;  /* 0x000000041c327981 */ /* 0x000ee8000c1e9900 */
[----:B------:R-:W3:Y:S04]  /*12700*/  LDG.E.CONSTANT R26, desc[UR4][R26.64] ;  /* 0x000000041a1a7981 */ /* 0x000ee8000c1e9900 */
[----:B------:R-:W3:Y:S04]  /*12710*/  LDG.E.CONSTANT R41, desc[UR4][R34.64] ;  /* 0x0000000422297981 */ /* 0x000ee8000c1e9900 */
[----:B------:R0:W3:Y:S02]  /*12720*/  LDG.E.CONSTANT R27, desc[UR4][R36.64] ;  /* 0x00000004241b7981 */ /* 0x0000e4000c1e9900 */
[----:B0-----:R-:W-:-:S05]  /*12730*/  IMAD.WIDE R36, R9, 0x4, R36 ;  /* 0x0000000409247825 */ /* 0x001fca00078e0224 */
[----:B------:R-:W3:Y:S01]  /*12740*/  LDG.E.CONSTANT R32, desc[UR4][R36.64] ;  /* 0x0000000424207981 */ /* 0x000ee2000c1e9900 */
[----:B------:R-:W-:-:S04]  /*12750*/  IADD3 R5, R5, -0x10, RZ ;  /* 0xfffffff005057810 */ /* 0x000fc80007ffe0ff */
[----:B------:R-:W-:Y:S02]  /*12760*/  ISETP.GT.AND P1, PT, R5, 0xc, PT ;  /* 0x0000000c0500780c */ /* 0x000fe40003f24270 */
[----:B------:R-:W-:Y:S01]  /*12770*/  IADD3 R0, R0, 0x10, RZ ;  /* 0x0000001000007810 */ /* 0x000fe20007ffe0ff */
[----:B--2--5:R-:W-:-:S04]  /*12780*/  FFMA.FTZ R11, R6, R11, R13 ;  /* 0x0000000b060b7223 */ /* 0x024fc8000001000d */
[----:B----4-:R-:W-:-:S04]  /*12790*/  FFMA.FTZ R11, R2, R17, R11 ;  /* 0x00000011020b7223 */ /* 0x010fc8000001000b */
[----:B------:R-:W-:-:S04]  /*127a0*/  FFMA.FTZ R11, R10, R15, R11 ;  /* 0x0000000f0a0b7223 */ /* 0x000fc8000001000b */
[----:B---3--:R-:W-:-:S04]  /*127b0*/  FFMA.FTZ R12, R12, R19, R11 ;  /* 0x000000130c0c7223 */ /* 0x008fc8000001000b */
        /* <DEDUP_REMOVED lines=11> */
[----:B------:R-:W-:Y:S01]  /*12870*/  IMAD.WIDE R16, R9, 0x4, R36 ;  /* 0x0000000409107825 */ /* 0x000fe200078e0224 */
[----:B------:R-:W-:-:S03]  /*12880*/  IADD3.X R34, R35, R7, RZ, P2, !PT ;  /* 0x0000000723227210 */ /* 0x000fc600017fe4ff */
[----:B------:R-:W-:-:S04]  /*12890*/  FFMA.FTZ R26, R26, R27, R33 ;  /* 0x0000001b1a1a7223 */ /* 0x000fc80000010021 */
[----:B------:R-:W-:Y:S01]  /*128a0*/  FFMA.FTZ R13, R41, R32, R26 ;  /* 0x00000020290d7223 */ /* 0x000fe2000001001a */
[----:B------:R-:W-:Y:S06]  /*128b0*/  @P1 BRA `(.L_x_390) ;  /* 0xfffffff800641947 */ /* 0x000fec000383ffff */
.L_x_389:
[----:B------:R-:W-:-:S13]  /*128c0*/  ISETP.GT.AND P1, PT, R5, 0x4, PT ;  /* 0x000000040500780c */ /* 0x000fda0003f24270 */
[----:B------:R-:W-:Y:S05]  /*128d0*/  @!P1 BRA `(.L_x_391) ;  /* 0x0000000000d89947 */ /* 0x000fea0003800000 */
[----:B------:R-:W0:Y:S01]  /*128e0*/  LDC R9, c[0x0][0x494] ;  /* 0x00012500ff097b82 */ /* 0x000e220000000800 */
[----:B------:R-:W-:Y:S01]  /*128f0*/  IADD3 R26, P0, R6, R8, RZ ;  /* 0x00000008061a7210 */ /* 0x000fe20007f1e0ff */
[----:B------:R-:W2:Y:S01]  /*12900*/  LDG.E.CONSTANT R2, desc[UR4][R16.64] ;  /* 0x0000000410027981 */ /* 0x000ea2000c1e9900 */
[----:B------:R-:W-:Y:S02]  /*12910*/  MOV R14, R6 ;  /* 0x00000006000e7202 */ /* 0x000fe40000000f00 */
[-C--:B------:R-:W-:Y:S02]  /*12920*/  IADD3.X R27, R34, R7.reuse, RZ, P0, !PT ;  /* 0x00000007221b7210 */ /* 0x080fe400007fe4ff */
[----:B------:R-:W-:Y:S02]  /*12930*/  IADD3 R30, P0, R26, R8, RZ ;  /* 0x000000081a1e7210 */ /* 0x000fe40007f1e0ff */
[----:B------:R-:W-:Y:S01]  /*12940*/  MOV R15, R34 ;  /* 0x00000022000f7202 */ /* 0x000fe20000000f00 */
[----:B------:R-:W3:Y:S01]  /*12950*/  LDG.E.CONSTANT R32, desc[UR4][R26.64] ;  /* 0x000000041a207981 */ /* 0x000ee2000c1e9900 */
[-C--:B------:R-:W-:Y:S01]  /*12960*/  IADD3.X R31, R27, R7.reuse, RZ, P0, !PT ;  /* 0x000000071b1f7210 */ /* 0x080fe200007fe4ff */
[C---:B0-----:R-:W-:Y:S01]  /*12970*/  IMAD.WIDE R10, R9.reuse, 0x4, R16 ;  /* 0x00000004090a7825 */ /* 0x041fe200078e0210 */
[-C--:B------:R-:W-:Y:S01]  /*12980*/  IADD3 R36, P0, R30, R8.reuse, RZ ;  /* 0x000000081e247210 */ /* 0x080fe20007f1e0ff */
[----:B------:R0:W2:Y:S02]  /*12990*/  LDG.E.CONSTANT R6, desc[UR4][R14.64] ;  /* 0x000000040e067981 */ /* 0x0000a4000c1e9900 */
[----:B------:R-:W-:Y:S01]  /*129a0*/  IMAD.WIDE R18, R9, 0x4, R10 ;  /* 0x0000000409127825 */ /* 0x000fe200078e020a */
[-C--:B------:R-:W-:Y:S01]  /*129b0*/  IADD3.X R37, R31, R7.reuse, RZ, P0, !PT ;  /* 0x000000071f257210 */ /* 0x080fe200007fe4ff */
[----:B------:R-:W3:Y:S02]  /*129c0*/  LDG.E.CONSTANT R40, desc[UR4][R10.64] ;  /* 0x000000040a287981 */ /* 0x000ee4000c1e9900 */
[C---:B------:R-:W-:Y:S01]  /*129d0*/  IMAD.WIDE R34, R9.reuse, 0x4, R18 ;  /* 0x0000000409227825 */ /* 0x040fe200078e0212 */
[-C--:B------:R-:W-:Y:S01]  /*129e0*/  IADD3 R38, P0, R36, R8.reuse, RZ ;  /* 0x0000000824267210 */ /* 0x080fe20007f1e0ff */
[----:B------:R1:W4:Y:S02]  /*129f0*/  LDG.E.CONSTANT R33, desc[UR4][R30.64] ;  /* 0x000000041e217981 */ /* 0x000324000c1e9900 */
[----:B------:R-:W-:Y:S01]  /*12a00*/  IMAD.WIDE R28, R9, 0x4, R34 ;  /* 0x00000004091c7825 */ /* 0x000fe200078e0222 */
[----:B------:R-:W-:Y:S01]  /*12a10*/  IADD3.X R39, R37, R7, RZ, P0, !PT ;  /* 0x0000000725277210 */ /* 0x000fe200007fe4ff */
[----:B------:R1:W4:Y:S01]  /*12a20*/  LDG.E.CONSTANT R41, desc[UR4][R18.64] ;  /* 0x0000000412297981 */ /* 0x000322000c1e9900 */
[----:B0-----:R-:W-:Y:S01]  /*12a30*/  IADD3 R14, P0, R38, R8, RZ ;  /* 0x00000008260e7210 */ /* 0x001fe20007f1e0ff */
[----:B------:R-:W-:-:S02]  /*12a40*/  IMAD.WIDE R26, R9, 0x4, R28 ;  /* 0x00000004091a7825 */ /* 0x000fc400078e021c */
[----:B------:R-:W4:Y:S01]  /*12a50*/  LDG.E.CONSTANT R12, desc[UR4][R36.64] ;  /* 0x00000004240c7981 */ /* 0x000f22000c1e9900 */
[----:B------:R-:W-:-:S03]  /*12a60*/  IADD3.X R15, R39, R7, RZ, P0, !PT ;  /* 0x00000007270f7210 */ /* 0x000fc600007fe4ff */
[----:B------:R-:W4:Y:S01]  /*12a70*/  LDG.E.CONSTANT R34, desc[UR4][R34.64] ;  /* 0x0000000422227981 */ /* 0x000f22000c1e9900 */
[----:B------:R-:W-:Y:S01]  /*12a80*/  IADD3 R16, P0, R14, R8, RZ ;  /* 0x000000080e107210 */ /* 0x000fe20007f1e0ff */
[----:B-1----:R-:W-:Y:S02]  /*12a90*/  IMAD.WIDE R30, R9, 0x4, R26 ;  /* 0x00000004091e7825 */ /* 0x002fe400078e021a */
[----:B------:R-:W4:Y:S01]  /*12aa0*/  LDG.E.CONSTANT R39, desc[UR4][R38.64] ;  /* 0x0000000426277981 */ /* 0x000f22000c1e9900 */
[----:B------:R-:W-:-:S03]  /*12ab0*/  IADD3.X R17, R15, R7, RZ, P0, !PT ;  /* 0x000000070f117210 */ /* 0x000fc600007fe4ff */
[----:B------:R-:W4:Y:S01]  /*12ac0*/  LDG.E.CONSTANT R28, desc[UR4][R28.64] ;  /* 0x000000041c1c7981 */ /* 0x000f22000c1e9900 */
[----:B------:R-:W-:-:S03]  /*12ad0*/  IADD3 R10, P0, R16, R8, RZ ;  /* 0x00000008100a7210 */ /* 0x000fc60007f1e0ff */
[----:B------:R-:W4:Y:S01]  /*12ae0*/  LDG.E.CONSTANT R37, desc[UR4][R14.64] ;  /* 0x000000040e257981 */ /* 0x000f22000c1e9900 */
[----:B------:R-:W-:-:S03]  /*12af0*/  IADD3.X R11, R17, R7, RZ, P0, !PT ;  /* 0x00000007110b7210 */ /* 0x000fc600007fe4ff */
[----:B------:R-:W4:Y:S01]  /*12b00*/  LDG.E.CONSTANT R26, desc[UR4][R26.64] ;  /* 0x000000041a1a7981 */ /* 0x000f22000c1e9900 */
[----:B------:R-:W-:-:S03]  /*12b10*/  IMAD.WIDE R18, R9, 0x4, R30 ;  /* 0x0000000409127825 */ /* 0x000fc600078e021e */
[----:B------:R0:W4:Y:S04]  /*12b20*/  LDG.E.CONSTANT R43, desc[UR4][R16.64] ;  /* 0x00000004102b7981 */ /* 0x000128000c1e9900 */
[----:B------:R-:W4:Y:S04]  /*12b30*/  LDG.E.CONSTANT R35, desc[UR4][R30.64] ;  /* 0x000000041e237981 */ /* 0x000f28000c1e9900 */
[----:B------:R-:W4:Y:S04]  /*12b40*/  LDG.E.CONSTANT R45, desc[UR4][R10.64] ;  /* 0x000000040a2d7981 */ /* 0x000f28000c1e9900 */
[----:B------:R-:W4:Y:S01]  /*12b50*/  LDG.E.CONSTANT R14, desc[UR4][R18.64] ;  /* 0x00000004120e7981 */ /* 0x000f22000c1e9900 */
[----:B------:R-:W-:Y:S01]  /*12b60*/  PLOP3.LUT P0, PT, PT, PT, PT, 0x8, 0x0 ;  /* 0x000000000000781c */ /* 0x000fe20003f0e170 */
[----:B0-----:R-:W-:Y:S01]  /*12b70*/  IMAD.WIDE R16, R9, 0x4, R18 ;  /* 0x0000000409107825 */ /* 0x001fe200078e0212 */
[----:B------:R-:W-:-:S02]  /*12b80*/  IADD3 R0, R0, 0x8, RZ ;  /* 0x0000000800007810 */ /* 0x000fc40007ffe0ff */
[----:B------:R-:W-:Y:S01]  /*12b90*/  IADD3 R5, R5, -0x8, RZ ;  /* 0xfffffff805057810 */ /* 0x000fe20007ffe0ff */
[----:B--2--5:R-:W-:-:S04]  /*12ba0*/  FFMA.FTZ R13, R6, R2, R13 ;  /* 0x00000002060d7223 */ /* 0x024fc8000001000d */
[----:B---3--:R-:W-:-:S04]  /*12bb0*/  FFMA.FTZ R32, R32, R40, R13 ;  /* 0x0000002820207223 */ /* 0x008fc8000001000d */
[----:B----4-:R-:W-:-:S04]  /*12bc0*/  FFMA.FTZ R33, R33, R41, R32 ;  /* 0x0000002921217223 */ /* 0x010fc80000010020 */
[----:B------:R-:W-:-:S04]  /*12bd0*/  FFMA.FTZ R12, R12, R34, R33 ;  /* 0x000000220c0c7223 */ /* 0x000fc80000010021 */
[----:B------:R-:W-:Y:S01]  /*12be0*/  FFMA.FTZ R12, R39, R28, R12 ;  /* 0x0000001c270c7223 */ /* 0x000fe2000001000c */
[----:B------:R-:W-:-:S03]  /*12bf0*/  IADD3 R6, P1, R10, R8, RZ ;  /* 0x000000080a067210 */ /* 0x000fc60007f3e0ff */
[----:B------:R-:W-:Y:S01]  /*12c00*/  FFMA.FTZ R12, R37, R26, R12 ;  /* 0x0000001a250c7223 */ /* 0x000fe2000001000c */
[----:B------:R-:W-:-:S03]  /*12c10*/  IADD3.X R34, R11, R7, RZ, P1, !PT ;  /* 0x000000070b227210 */ /* 0x000fc60000ffe4ff */
[----:B------:R-:W-:-:S04]  /*12c20*/  FFMA.FTZ R12, R43, R35, R12 ;  /* 0x000000232b0c7223 */ /* 0x000fc8000001000c */
[----:B------:R-:W-:-:S07]  /*12c30*/  FFMA.FTZ R13, R45, R14, R12 ;  /* 0x0000000e2d0d7223 */ /* 0x000fce000001000c */
.L_x_391:
[----:B------:R-:W-:-:S13]  /*12c40*/  ISETP.NE.OR P0, PT, R5, RZ, P0 ;  /* 0x000000ff0500720c */ /* 0x000fda0000705670 */
[----:B------:R-:W-:Y:S05]  /*12c50*/  @!P0 BRA `(.L_x_387) ;  /* 0x00000000007c8947 */ /* 0x000fea0003800000 */
.L_x_388:
[----:B------:R-:W0:Y:S01]  /*12c60*/  LDC R9, c[0x0][0x494] ;  /* 0x00012500ff097b82 */ /* 0x000e220000000800 */
[----:B------:R-:W-:Y:S01]  /*12c70*/  IADD3 R26, P0, R6, R8, RZ ;  /* 0x00000008061a7210 */ /* 0x000fe20007f1e0ff */
[----:B------:R1:W2:Y:S01]  /*12c80*/  LDG.E.CONSTANT R2, desc[UR4][R16.64] ;  /* 0x0000000410027981 */ /* 0x0002a2000c1e9900 */
[----:B------:R-:W-:Y:S02]  /*12c90*/  MOV R14, R6 ;  /* 0x00000006000e7202 */ /* 0x000fe40000000f00 */
[----:B------:R-:W-:Y:S02]  /*12ca0*/  MOV R15, R34 ;  /* 0x00000022000f7202 */ /* 0x000fe40000000f00 */
[-C--:B------:R-:W-:Y:S02]  /*12cb0*/  IADD3.X R27, R34, R7.reuse, RZ, P0, !PT ;  /* 0x00000007221b7210 */ /* 0x080fe400007fe4ff */
[----:B------:R-:W-:Y:S01]  /*12cc0*/  IADD3 R30, P0, R26, R8, RZ ;  /* 0x000000081a1e7210 */ /* 0x000fe20007f1e0ff */
[----:B------:R-:W2:Y:S03]  /*12cd0*/  LDG.E.CONSTANT R14, desc[UR4][R14.64] ;  /* 0x000000040e0e7981 */ /* 0x000ea6000c1e9900 */
[----:B------:R-:W-:-:S02]  /*12ce0*/  IADD3.X R31, R27, R7, RZ, P0, !PT ;  /* 0x000000071b1f7210 */ /* 0x000fc400007fe4ff */
[----:B------:R-:W3:Y:S01]  /*12cf0*/  LDG.E.CONSTANT R27, desc[UR4][R26.64] ;  /* 0x000000041a1b7981 */ /* 0x000ee2000c1e9900 */
[----:B------:R-:W-:-:S03]  /*12d00*/  IADD3 R10, P0, R30, R8, RZ ;  /* 0x000000081e0a7210 */ /* 0x000fc60007f1e0ff */
[----:B------:R-:W4:Y:S01]  /*12d10*/  LDG.E.CONSTANT R35, desc[UR4][R30.64] ;  /* 0x000000041e237981 */ /* 0x000f22000c1e9900 */
[----:B0-----:R-:W-:-:S04]  /*12d20*/  IMAD.WIDE R18, R9, 0x4, R16 ;  /* 0x0000000409127825 */ /* 0x001fc800078e0210 */
[----:B------:R-:W-:Y:S02]  /*12d30*/  IMAD.WIDE R28, R9, 0x4, R18 ;  /* 0x00000004091c7825 */ /* 0x000fe400078e0212 */
[----:B------:R-:W3:Y:S01]  /*12d40*/  LDG.E.CONSTANT R18, desc[UR4][R18.64] ;  /* 0x0000000412127981 */ /* 0x000ee2000c1e9900 */
[----:B------:R-:W-:-:S03]  /*12d50*/  IADD3.X R11, R31, R7, RZ, P0, !PT ;  /* 0x000000071f0b7210 */ /* 0x000fc600007fe4ff */
[----:B------:R-:W4:Y:S01]  /*12d60*/  LDG.E.CONSTANT R6, desc[UR4][R28.64] ;  /* 0x000000041c067981 */ /* 0x000f22000c1e9900 */
[----:B------:R-:W-:-:S03]  /*12d70*/  IMAD.WIDE R32, R9, 0x4, R28 ;  /* 0x0000000409207825 */ /* 0x000fc600078e021c */
        /* <DEDUP_REMOVED lines=9> */
[----:B------:R-:W-:-:S04]  /*12e10*/  IADD3 R6, P1, R10, R8, RZ ;  /* 0x000000080a067210 */ /* 0x000fc80007f3e0ff */
[----:B------:R-:W-:Y:S01]  /*12e20*/  IADD3.X R34, R11, R7, RZ, P1, !PT ;  /* 0x000000070b227210 */ /* 0x000fe20000ffe4ff */
[----:B------:R-:W-:Y:S01]  /*12e30*/  FFMA.FTZ R13, R37, R12, R2 ;  /* 0x0000000c250d7223 */ /* 0x000fe20000010002 */
[----:B------:R-:W-:Y:S07]  /*12e40*/  @P0 BRA `(.L_x_388) ;  /* 0xfffffffc00840947 */ /* 0x000fee000383ffff */
.L_x_387:
        /* <DEDUP_REMOVED lines=27> */
.L_x_392:
[----:B-----5:R-:W-:Y:S01]  /*13000*/  STG.E desc[UR4][R20.64], R13 ;  /* 0x0000000d14007986 */ /* 0x020fe2000c101904 */
[----:B------:R-:W-:Y:S05]  /*13010*/  EXIT ;  /* 0x000000000000794d */ /* 0x000fea0003800000 */
.L_x_393:
        /* <DEDUP_REMOVED lines=14> */
.L_x_837:


//--------------------- .text._ZN2at6native69_GLOBAL__N__64f4e359_31_FunctionOfAMatrixUtilsKernel_cu_1520ed90_298616_elemwise_kernelILi128ELi8EZNS1_43_compute_linear_combination_internal_kernelIdEEvRNS_14TensorIteratorEiiiEUliE_EEviT1_ --------------------------
	.section	.text._ZN2at6native69_GLOBAL__N__64f4e359_31_FunctionOfAMatrixUtilsKernel_cu_1520ed90_298616_elemwise_kernelILi128ELi8EZNS1_43_compute_linear_combination_internal_kernelIdEEvRNS_14TensorIteratorEiiiEUliE_EEviT1_,"ax",@progbits
	.align	128
.text._ZN2at6native69_GLOBAL__N__64f4e359_31_FunctionOfAMatrixUtilsKernel_cu_1520ed90_298616_elemwise_kernelILi128ELi8EZNS1_43_compute_linear_combination_internal_kernelIdEEvRNS_14TensorIteratorEiiiEUliE_EEviT1_:
        .type           _ZN2at6native69_GLOBAL__N__64f4e359_31_FunctionOfAMatrixUtilsKernel_cu_1520ed90_298616_elemwise_kernelILi128ELi8EZNS1_43_compute_linear_combination_internal_kernelIdEEvRNS_14TensorIteratorEiiiEUliE_EEviT1_,@function
        .size           _ZN2at6native69_GLOBAL__N__64f4e359_31_FunctionOfAMatrixUtilsKernel_cu_1520ed90_298616_elemwise_kernelILi128ELi8EZNS1_43_compute_linear_combination_internal_kernelIdEEvRNS_14TensorIteratorEiiiEUliE_EEviT1_,(.L_x_838 - _ZN2at6native69_GLOBAL__N__64f4e359_31_FunctionOfAMatrixUtilsKernel_cu_1520ed90_298616_elemwise_kernelILi128ELi8EZNS1_43_compute_linear_combination_internal_kernelIdEEvRNS_14TensorIteratorEiiiEUliE_EEviT1_)
        .other          _ZN2at6native69_GLOBAL__N__64f4e359_31_FunctionOfAMatrixUtilsKernel_cu_1520ed90_298616_elemwise_kernelILi128ELi8EZNS1_43_compute_linear_combination_internal_kernelIdEEvRNS_14TensorIteratorEiiiEUliE_EEviT1_,@"STO_CUDA_ENTRY STV_DEFAULT"
_ZN2at6native69_GLOBAL__N__64f4e359_31_FunctionOfAMatrixUtilsKernel_cu_1520ed90_298616_elemwise_kernelILi128ELi8EZNS1_43_compute_linear_combination_internal_kernelIdEEvRNS_14TensorIteratorEiiiEUliE_EEviT1_:
        /* <DEDUP_REMOVED lines=367> */
.L_x_396:
        /* <DEDUP_REMOVED lines=13> */
[----:B------:R-:W-:Y:S01]  /*17c0*/  IADD3 R4, P1, R4, UR8, RZ ;  /* 0x0000000804047c10 */ /* 0x000fe2000ff3e0ff */
[----:B------:R-:W-:Y:S01]  /*17d0*/  IMAD.X R7, RZ, RZ, UR11, P2 ;  /* 0x0000000bff077e24 */ /* 0x000fe200090e06ff */
[----:B------:R-:W-:Y:S02]  /*17e0*/  MOV R56, RZ ;  /* 0x000000ff00387202 */ /* 0x000fe40000000f00 */
[----:B------:R-:W-:-:S07]  /*17f0*/  IADD3.X R5, RZ, UR9, RZ, P1, !PT ;  /* 0x00000009ff057c10 */ /* 0x000fce0008ffe4ff */
        /* <DEDUP_REMOVED lines=14> */
.L_x_401:
[----:B------:R-:W0:Y:S01]  /*18e0*/  LDC R59, c[0x0][0x494] ;  /* 0x00012500ff3b7b82 */ /* 0x000e220000000800 */
[----:B------:R1:W2:Y:S04]  /*18f0*/  LDG.E.64.CONSTANT R22, desc[UR4][R16.64] ;  /* 0x0000000410167981 */ /* 0x0002a8000c1e9b00 */
[----:B------:R3:W2:Y:S03]  /*1900*/  LDG.E.64.CONSTANT R20, desc[UR4][R46.64] ;  /* 0x000000042e147981 */ /* 0x0006a6000c1e9b00 */
[----:B------:R-:W4:Y:S01]  /*1910*/  LDC R57, c[0x0][0x498] ;  /* 0x00012600ff397b82 */ /* 0x000f220000000800 */
[----:B0-----:R-:W-:-:S05]  /*1920*/  IMAD.WIDE R8, R59, 0x8, R46 ;  /* 0x000000083b087825 */ /* 0x001fca00078e022e */
[----:B------:R-:W2:Y:S01]  /*1930*/  LDG.E.64.CONSTANT R24, desc[UR4][R8.64] ;  /* 0x0000000408187981 */ /* 0x000ea2000c1e9b00 */
[----:B----4-:R-:W-:-:S05]  /*1940*/  IMAD.WIDE R10, R57, 0x8, R16 ;  /* 0x00000008390a7825 */ /* 0x010fca00078e0210 */
[----:B------:R-:W4:Y:S01]  /*1950*/  LDG.E.64.CONSTANT R30, desc[UR4][R10.64] ;  /* 0x000000040a1e7981 */ /* 0x000f22000c1e9b00 */
[----:B------:R-:W-:-:S04]  /*1960*/  IMAD.WIDE R12, R59, 0x8, R8 ;  /* 0x000000083b0c7825 */ /* 0x000fc800078e0208 */
[----:B------:R-:W-:Y:S01]  /*1970*/  IMAD.WIDE R14, R57, 0x8, R10 ;  /* 0x00000008390e7825 */ /* 0x000fe200078e020a */
[----:B------:R0:W4:Y:S04]  /*1980*/  LDG.E.64.CONSTANT R28, desc[UR4][R12.64] ;  /* 0x000000040c1c7981 */ /* 0x000128000c1e9b00 */
[----:B------:R-:W4:Y:S01]  /*1990*/  LDG.E.64.CONSTANT R34, desc[UR4][R14.64] ;  /* 0x000000040e227981 */ /* 0x000f22000c1e9b00 */
[----:B------:R-:W-:-:S04]  /*19a0*/  IMAD.WIDE R18, R59, 0x8, R12 ;  /* 0x000000083b127825 */ /* 0x000fc800078e020c */
[----:B------:R-:W-:Y:S01]  /*19b0*/  IMAD.WIDE R48, R57, 0x8, R14 ;  /* 0x0000000839307825 */ /* 0x000fe200078e020e */
[----:B------:R-:W4:Y:S04]  /*19c0*/  LDG.E.64.CONSTANT R32, desc[UR4][R18.64] ;  /* 0x0000000412207981 */ /* 0x000f28000c1e9b00 */
[----:B------:R-:W4:Y:S01]  /*19d0*/  LDG.E.64.CONSTANT R38, desc[UR4][R48.64] ;  /* 0x0000000430267981 */ /* 0x000f22000c1e9b00 */
[----:B-1----:R-:W-:-:S04]  /*19e0*/  IMAD.WIDE R16, R59, 0x8, R18 ;  /* 0x000000083b107825 */ /* 0x002fc800078e0212 */
[----:B---3--:R-:W-:Y:S01]  /*19f0*/  IMAD.WIDE R46, R57, 0x8, R48 ;  /* 0x00000008392e7825 */ /* 0x008fe200078e0230 */
[----:B------:R-:W3:Y:S04]  /*1a00*/  LDG.E.64.CONSTANT R36, desc[UR4][R16.64] ;  /* 0x0000000410247981 */ /* 0x000ee8000c1e9b00 */
[----:B------:R-:W3:Y:S01]  /*1a10*/  LDG.E.64.CONSTANT R44, desc[UR4][R46.64] ;  /* 0x000000042e2c7981 */ /* 0x000ee2000c1e9b00 */
[----:B------:R-:W-:-:S04]  /*1a20*/  IMAD.WIDE R50, R59, 0x8, R16 ;  /* 0x000000083b327825 */ /* 0x000fc800078e0210 */
[C---:B------:R-:W-:Y:S01]  /*1a30*/  IMAD.WIDE R60, R57.reuse, 0x8, R46 ;  /* 0x00000008393c7825 */ /* 0x040fe200078e022e */
[----:B------:R1:W3:Y:S04]  /*1a40*/  LDG.E.64.CONSTANT R42, desc[UR4][R50.64] ;  /* 0x00000004322a7981 */ /* 0x0002e8000c1e9b00 */
[----:B------:R1:W3:Y:S01]  /*1a50*/  LDG.E.64.CONSTANT R40, desc[UR4][R60.64] ;  /* 0x000000043c287981 */ /* 0x0002e2000c1e9b00 */
[----:B0-----:R-:W-:-:S04]  /*1a60*/  IMAD.WIDE R12, R57, 0x8, R60 ;  /* 0x00000008390c7825 */ /* 0x001fc800078e023c */
[C---:B-1----:R-:W-:Y:S01]  /*1a70*/  IMAD.WIDE R50, R59.reuse, 0x8, R50 ;  /* 0x000000083b327825 */ /* 0x042fe200078e0232 */
[----:B------:R-:W3:Y:S04]  /*1a80*/  LDG.E.64.CONSTANT R10, desc[UR4][R12.64] ;  /* 0x000000040c0a7981 */ /* 0x000ee8000c1e9b00 */
[----:B------:R0:W3:Y:S01]  /*1a90*/  LDG.E.64.CONSTANT R8, desc[UR4][R50.64] ;  /* 0x0000000432087981 */ /* 0x0000e2000c1e9b00 */
[----:B------:R-:W-:-:S04]  /*1aa0*/  IMAD.WIDE R48, R59, 0x8, R50 ;  /* 0x000000083b307825 */ /* 0x000fc800078e0232 */
[----:B------:R-:W-:Y:S02]  /*1ab0*/  IMAD.WIDE R16, R57, 0x8, R12 ;  /* 0x0000000839107825 */ /* 0x000fe400078e020c */
[----:B------:R1:W3:Y:S04]  /*1ac0*/  LDG.E.64.CONSTANT R12, desc[UR4][R48.64] ;  /* 0x00000004300c7981 */ /* 0x0002e8000c1e9b00 */
[----:B------:R-:W3:Y:S01]  /*1ad0*/  LDG.E.64.CONSTANT R14, desc[UR4][R16.64] ;  /* 0x00000004100e7981 */ /* 0x000ee2000c1e9b00 */
[----:B------:R-:W-:-:S04]  /*1ae0*/  IMAD.WIDE R52, R59, 0x8, R48 ;  /* 0x000000083b347825 */ /* 0x000fc800078e0230 */
[----:B------:R-:W-:Y:S02]  /*1af0*/  IMAD.WIDE R46, R57, 0x8, R16 ;  /* 0x00000008392e7825 */ /* 0x000fe400078e0210 */
[----:B------:R-:W3:Y:S02]  /*1b00*/  LDG.E.64.CONSTANT R16, desc[UR4][R52.64] ;  /* 0x0000000434107981 */ /* 0x000ee4000c1e9b00 */
[----:B------:R-:W-:Y:S02]  /*1b10*/  IMAD.WIDE R60, R59, 0x8, R52 ;  /* 0x000000083b3c7825 */ /* 0x000fe400078e0234 */
[----:B------:R1:W3:Y:S02]  /*1b20*/  LDG.E.64.CONSTANT R18, desc[UR4][R46.64] ;  /* 0x000000042e127981 */ /* 0x0002e4000c1e9b00 */
[----:B0-----:R-:W-:-:S04]  /*1b30*/  IMAD.WIDE R50, R57, 0x8, R46 ;  /* 0x0000000839327825 */ /* 0x001fc800078e022e */
[----:B-1----:R-:W-:-:S04]  /*1b40*/  IMAD.WIDE R48, R57, 0x8, R50 ;  /* 0x0000000839307825 */ /* 0x002fc800078e0232 */
[----:B------:R-:W-:Y:S01]  /*1b50*/  IMAD.WIDE R46, R57, 0x8, R48 ;  /* 0x00000008392e7825 */ /* 0x000fe200078e0230 */
[----:B--2--5:R-:W-:Y:S01]  /*1b60*/  DFMA R26, R22, R20, R26 ;  /* 0x00000014161a722b */ /* 0x024fe2000000001a */
[----:B------:R0:W2:Y:S04]  /*1b70*/  LDG.E.64.CONSTANT R20, desc[UR4][R60.64] ;  /* 0x000000043c147981 */ /* 0x0000a8000c1e9b00 */
[----:B------:R1:W2:Y:S01]  /*1b80*/  LDG.E.64.CONSTANT R22, desc[UR4][R50.64] ;  /* 0x0000000432167981 */ /* 0x0002a2000c1e9b00 */
[----:B0-----:R-:W-:-:S04]  /*1b90*/  IMAD.WIDE R60, R59, 0x8, R60 ;  /* 0x000000083b3c7825 */ /* 0x001fc800078e023c */
[----:B------:R-:W-:Y:S01]  /*1ba0*/  IMAD.WIDE R52, R59, 0x8, R60 ;  /* 0x000000083b347825 */ /* 0x000fe200078e023c */
[----:B----4-:R-:W-:Y:S01]  /*1bb0*/  DFMA R30, R30, R24, R26 ;  /* 0x000000181e1e722b */ /* 0x010fe2000000001a */
[----:B------:R-:W4:Y:S04]  /*1bc0*/  LDG.E.64.CONSTANT R24, desc[UR4][R60.64] ;  /* 0x000000043c187981 */ /* 0x000f28000c1e9b00 */
[----:B------:R-:W4:Y:S03]  /*1bd0*/  LDG.E.64.CONSTANT R26, desc[UR4][R48.64] ;  /* 0x00000004301a7981 */ /* 0x000f26000c1e9b00 */
[----:B------:R-:W-:Y:S01]  /*1be0*/  DFMA R34, R34, R28, R30 ;  /* 0x0000001c2222722b */ /* 0x000fe2000000001e */
[----:B------:R0:W4:Y:S01]  /*1bf0*/  LDG.E.64.CONSTANT R28, desc[UR4][R52.64] ;  /* 0x00000004341c7981 */ /* 0x000122000c1e9b00 */
[----:B-1----:R-:W-:-:S03]  /*1c00*/  IMAD.WIDE R50, R57, 0x8, R46 ;  /* 0x0000000839327825 */ /* 0x002fc600078e022e */
[----:B------:R1:W4:Y:S01]  /*1c10*/  LDG.E.64.CONSTANT R30, desc[UR4][R46.64] ;  /* 0x000000042e1e7981 */ /* 0x000322000c1e9b00 */
[----:B0-----:R-:W-:Y:S02]  /*1c20*/  IMAD.WIDE R52, R59, 0x8, R52 ;  /* 0x000000083b347825 */ /* 0x001fe400078e0234 */
[----:B------:R-:W-:Y:S02]  /*1c30*/  DFMA R38, R38, R32, R34 ;  /* 0x000000202626722b */ /* 0x000fe40000000022 */
[----:B------:R-:W4:Y:S01]  /*1c40*/  LDG.E.64.CONSTANT R34, desc[UR4][R50.64] ;  /* 0x0000000432227981 */ /* 0x000f22000c1e9b00 */
[----:B------:R-:W-:-:S03]  /*1c50*/  IMAD.WIDE R60, R57, 0x8, R50 ;  /* 0x00000008393c7825 */ /* 0x000fc600078e0232 */
[----:B------:R-:W4:Y:S01]  /*1c60*/  LDG.E.64.CONSTANT R32, desc[UR4][R52.64] ;  /* 0x0000000434207981 */ /* 0x000f22000c1e9b00 */
[C---:B------:R-:W-:Y:S01]  /*1c70*/  IMAD.WIDE R48, R59.reuse, 0x8, R52 ;  /* 0x000000083b307825 */ /* 0x040fe200078e0234 */
[----:B---3--:R-:W-:Y:S02]  /*1c80*/  DFMA R44, R44, R36, R38 ;  /* 0x000000242c2c722b */ /* 0x008fe40000000026 */
[----:B------:R0:W3:Y:S04]  /*1c90*/  LDG.E.64.CONSTANT R38, desc[UR4][R60.64] ;  /* 0x000000043c267981 */ /* 0x0000e8000c1e9b00 */
[----:B------:R0:W3:Y:S01]  /*1ca0*/  LDG.E.64.CONSTANT R36, desc[UR4][R48.64] ;  /* 0x0000000430247981 */ /* 0x0000e2000c1e9b00 */
[----:B-1----:R-:W-:-:S04]  /*1cb0*/  IMAD.WIDE R46, R59, 0x8, R48 ;  /* 0x000000083b2e7825 */ /* 0x002fc800078e0230 */
[C---:B0-----:R-:W-:Y:S01]  /*1cc0*/  IMAD.WIDE R60, R57.reuse, 0x8, R60 ;  /* 0x00000008393c7825 */ /* 0x041fe200078e023c */
[----:B------:R-:W-:Y:S01]  /*1cd0*/  DFMA R40, R40, R42, R44 ;  /* 0x0000002a2828722b */ /* 0x000fe2000000002c */
[----:B------:R0:W3:Y:S04]  /*1ce0*/  LDG.E.64.CONSTANT R42, desc[UR4][R46.64] ;  /* 0x000000042e2a7981 */ /* 0x0000e8000c1e9b00 */
[----:B------:R-:W3:Y:S01]  /*1cf0*/  LDG.E.64.CONSTANT R44, desc[UR4][R60.64] ;  /* 0x000000043c2c7981 */ /* 0x000ee2000c1e9b00 */
[----:B------:R-:W-:-:S04]  /*1d00*/  IMAD.WIDE R48, R57, 0x8, R60 ;  /* 0x0000000839307825 */ /* 0x000fc800078e023c */
[----:B0-----:R-:W-:Y:S01]  /*1d10*/  IMAD.WIDE R46, R59, 0x8, R46 ;  /* 0x000000083b2e7825 */ /* 0x001fe200078e022e */
[----:B------:R-:W3:Y:S04]  /*1d20*/  LDG.E.64.CONSTANT R52, desc[UR4][R48.64] ;  /* 0x0000000430347981 */ /* 0x000ee8000c1e9b00 */
[----:B------:R0:W3:Y:S01]  /*1d30*/  LDG.E.64.CONSTANT R50, desc[UR4][R46.64] ;  /* 0x000000042e327981 */ /* 0x0000e2000c1e9b00 */
[----:B------:R-:W-:-:S08]  /*1d40*/  DFMA R8, R10, R8, R40 ;  /* 0x000000080a08722b */ /* 0x000fd00000000028 */
[----:B------:R-:W-:-:S08]  /*1d50*/  DFMA R8, R14, R12, R8 ;  /* 0x0000000c0e08722b */ /* 0x000fd00000000008 */
[----:B------:R-:W-:Y:S01]  /*1d60*/  DFMA R8, R18, R16, R8 ;  /* 0x000000101208722b */ /* 0x000fe20000000008 */
[----:B------:R-:W-:-:S05]  /*1d70*/  VIADD R55, R55, 0xfffffff0 ;  /* 0xfffffff037377836 */ /* 0x000fca0000000000 */
[----:B------:R-:W-:Y:S01]  /*1d80*/  ISETP.GT.AND P1, PT, R55, 0xc, PT ;  /* 0x0000000c3700780c */ /* 0x000fe20003f24270 */
[----:B0-----:R-:W-:Y:S01]  /*1d90*/  IMAD.WIDE R46, R59, 0x8, R46 ;  /* 0x000000083b2e7825 */ /* 0x001fe200078e022e */
[----:B------:R-:W-:-:S03]  /*1da0*/  IADD3 R56, R56, 0x10, RZ ;  /* 0x0000001038387810 */ /* 0x000fc60007ffe0ff */
[----:B------:R-:W-:Y:S01]  /*1db0*/  IMAD.WIDE R16, R57, 0x8, R48 ;  /* 0x0000000839107825 */ /* 0x000fe200078e0230 */
[----:B--2---:R-:W-:-:S08]  /*1dc0*/  DFMA R8, R22, R20, R8 ;  /* 0x000000141608722b */ /* 0x004fd00000000008 */
[----:B----4-:R-:W-:-:S08]  /*1dd0*/  DFMA R8, R26, R24, R8 ;  /* 0x000000181a08722b */ /* 0x010fd00000000008 */
[----:B------:R-:W-:-:S08]  /*1de0*/  DFMA R8, R30, R28, R8 ;  /* 0x0000001c1e08722b */ /* 0x000fd00000000008 */
[----:B------:R-:W-:-:S08]  /*1df0*/  DFMA R8, R34, R32, R8 ;  /* 0x000000202208722b */ /* 0x000fd00000000008 */
[----:B---3--:R-:W-:-:S08]  /*1e00*/  DFMA R8, R38, R36, R8 ;  /* 0x000000242608722b */ /* 0x008fd00000000008 */
[----:B------:R-:W-:-:S08]  /*1e10*/  DFMA R8, R44, R42, R8 ;  /* 0x0000002a2c08722b */ /* 0x000fd00000000008 */
[----:B------:R-:W-:Y:S01]  /*1e20*/  DFMA R26, R52, R50, R8 ;  /* 0x00000032341a722b */ /* 0x000fe20000000008 */
[----:B------:R-:W-:Y:S10]  /*1e30*/  @P1 BRA `(.L_x_401) ;  /* 0xfffffff800a81947 */ /* 0x000ff4000383ffff */
.L_x_400:
[----:B------:R-:W-:-:S13]  /*1e40*/  ISETP.GT.AND P1, PT, R55, 0x4, PT ;  /* 0x000000043700780c */ /* 0x000fda0003f24270 */
[----:B------:R-:W-:Y:S05]  /*1e50*/  @!P1 BRA `(.L_x_402) ;  /* 0x0000000000b49947 */ /* 0x000fea0003800000 */
[----:B------:R-:W0:Y:S01]  /*1e60*/  LDC R18, c[0x0][0x494] ;  /* 0x00012500ff127b82 */ /* 0x000e220000000800 */
[----:B------:R1:W2:Y:S04]  /*1e70*/  LDG.E.64.CONSTANT R8, desc[UR4][R16.64] ;  /* 0x0000000410087981 */ /* 0x0002a8000c1e9b00 */
[----:B------:R-:W2:Y:S03]  /*1e80*/  LDG.E.64.CONSTANT R10, desc[UR4][R46.64] ;  /* 0x000000042e0a7981 */ /* 0x000ea6000c1e9b00 */
[----:B------:R-:W3:Y:S01]  /*1e90*/  LDC R19, c[0x0][0x498] ;  /* 0x00012600ff137b82 */ /* 0x000ee20000000800 */
[----:B0-----:R-:W-:-:S05]  /*1ea0*/  IMAD.WIDE R24, R18, 0x8, R46 ;  /* 0x0000000812187825 */ /* 0x001fca00078e022e */
[----:B------:R-:W4:Y:S01]  /*1eb0*/  LDG.E.64.CONSTANT R12, desc[UR4][R24.64] ;  /* 0x00000004180c7981 */ /* 0x000f22000c1e9b00 */
[----:B---3--:R-:W-:-:S05]  /*1ec0*/  IMAD.WIDE R28, R19, 0x8, R16 ;  /* 0x00000008131c7825 */ /* 0x008fca00078e0210 */
[----:B------:R-:W4:Y:S01]  /*1ed0*/  LDG.E.64.CONSTANT R14, desc[UR4][R28.64] ;  /* 0x000000041c0e7981 */ /* 0x000f22000c1e9b00 */
[----:B------:R-:W-:-:S04]  /*1ee0*/  IMAD.WIDE R30, R18, 0x8, R24 ;  /* 0x00000008121e7825 */ /* 0x000fc800078e0218 */
[----:B------:R-:W-:Y:S01]  /*1ef0*/  IMAD.WIDE R32, R19, 0x8, R28 ;  /* 0x0000000813207825 */ /* 0x000fe200078e021c */
[----:B------:R-:W3:Y:S04]  /*1f00*/  LDG.E.64.CONSTANT R20, desc[UR4][R30.64] ;  /* 0x000000041e147981 */ /* 0x000ee8000c1e9b00 */
[----:B------:R-:W3:Y:S01]  /*1f10*/  LDG.E.64.CONSTANT R22, desc[UR4][R32.64] ;  /* 0x0000000420167981 */ /* 0x000ee2000c1e9b00 */
[----:B------:R-:W-:-:S04]  /*1f20*/  IMAD.WIDE R34, R18, 0x8, R30 ;  /* 0x0000000812227825 */ /* 0x000fc800078e021e */
[----:B------:R-:W-:Y:S01]  /*1f30*/  IMAD.WIDE R48, R19, 0x8, R32 ;  /* 0x0000000813307825 */ /* 0x000fe200078e0220 */
[----:B------:R-:W3:Y:S04]  /*1f40*/  LDG.E.64.CONSTANT R46, desc[UR4][R34.64] ;  /* 0x00000004222e7981 */ /* 0x000ee8000c1e9b00 */
[----:B------:R-:W3:Y:S01]  /*1f50*/  LDG.E.64.CONSTANT R44, desc[UR4][R48.64] ;  /* 0x00000004302c7981 */ /* 0x000ee2000c1e9b00 */
[----:B-1----:R-:W-:-:S04]  /*1f60*/  IMAD.WIDE R16, R18, 0x8, R34 ;  /* 0x0000000812107825 */ /* 0x002fc800078e0222 */
[----:B------:R-:W-:Y:S01]  /*1f70*/  IMAD.WIDE R50, R19, 0x8, R48 ;  /* 0x0000000813327825 */ /* 0x000fe200078e0230 */
[----:B------:R-:W3:Y:S04]  /*1f80*/  LDG.E.64.CONSTANT R42, desc[UR4][R16.64] ;  /* 0x00000004102a7981 */ /* 0x000ee8000c1e9b00 */
[----:B------:R-:W3:Y:S01]  /*1f90*/  LDG.E.64.CONSTANT R40, desc[UR4][R50.64] ;  /* 0x0000000432287981 */ /* 0x000ee2000c1e9b00 */
[----:B------:R-:W-:-:S04]  /*1fa0*/  IMAD.WIDE R52, R18, 0x8, R16 ;  /* 0x0000000812347825 */ /* 0x000fc800078e0210 */
[----:B------:R-:W-:Y:S01]  /*1fb0*/  IMAD.WIDE R58, R19, 0x8, R50 ;  /* 0x00000008133a7825 */ /* 0x000fe200078e0232 */
[----:B------:R-:W3:Y:S04]  /*1fc0*/  LDG.E.64.CONSTANT R38, desc[UR4][R52.64] ;  /* 0x0000000434267981 */ /* 0x000ee8000c1e9b00 */
[----:B------:R0:W3:Y:S01]  /*1fd0*/  LDG.E.64.CONSTANT R36, desc[UR4][R58.64] ;  /* 0x000000043a247981 */ /* 0x0000e2000c1e9b00 */
[----:B------:R-:W-:-:S05]  /*1fe0*/  IMAD.WIDE R60, R18, 0x8, R52 ;  /* 0x00000008123c7825 */ /* 0x000fca00078e0234 */
[----:B------:R-:W3:Y:S01]  /*1ff0*/  LDG.E.64.CONSTANT R34, desc[UR4][R60.64] ;  /* 0x000000043c227981 */ /* 0x000ee2000c1e9b00 */
[----:B0-----:R-:W-:-:S05]  /*2000*/  IMAD.WIDE R58, R19, 0x8, R58 ;  /* 0x00000008133a7825 */ /* 0x001fca00078e023a */
[----:B------:R-:W3:Y:S01]  /*2010*/  LDG.E.64.CONSTANT R32, desc[UR4][R58.64] ;  /* 0x000000043a207981 */ /* 0x000ee2000c1e9b00 */
[----:B------:R-:W-:-:S04]  /*2020*/  IMAD.WIDE R24, R18, 0x8, R60 ;  /* 0x0000000812187825 */ /* 0x000fc800078e023c */
[----:B------:R-:W-:Y:S01]  /*2030*/  IMAD.WIDE R16, R19, 0x8, R58 ;  /* 0x0000000813107825 */ /* 0x000fe200078e023a */
[----:B------:R-:W3:Y:S04]  /*2040*/  LDG.E.64.CONSTANT R30, desc[UR4][R24.64] ;  /* 0x00000004181e7981 */ /* 0x000ee8000c1e9b00 */
[----:B------:R0:W3:Y:S01]  /*2050*/  LDG.E.64.CONSTANT R28, desc[UR4][R16.64] ;  /* 0x00000004101c7981 */ /* 0x0000e2000c1e9b00 */
[----:B------:R-:W-:Y:S02]  /*2060*/  PLOP3.LUT P0, PT, PT, PT, PT, 0x8, 0x0 ;  /* 0x000000000000781c */ /* 0x000fe40003f0e170 */
[----:B------:R-:W-:Y:S02]  /*2070*/  IADD3 R56, R56, 0x8, RZ ;  /* 0x0000000838387810 */ /* 0x000fe40007ffe0ff */
[----:B------:R-:W-:Y:S01]  /*2080*/  IADD3 R55, R55, -0x8, RZ ;  /* 0xfffffff837377810 */ /* 0x000fe20007ffe0ff */
[----:B0-----:R-:W-:Y:S01]  /*2090*/  IMAD.WIDE R16, R19, 0x8, R16 ;  /* 0x0000000813107825 */ /* 0x001fe200078e0210 */
[----:B--2--5:R-:W-:-:S08]  /*20a0*/  DFMA R8, R8, R10, R26 ;  /* 0x0000000a0808722b */ /* 0x024fd0000000001a */
[----:B----4-:R-:W-:-:S08]  /*20b0*/  DFMA R8, R14, R12, R8 ;  /* 0x0000000c0e08722b */ /* 0x010fd00000000008 */
[----:B---3--:R-:W-:-:S08]  /*20c0*/  DFMA R8, R22, R20, R8 ;  /* 0x000000141608722b */ /* 0x008fd00000000008 */
[----:B------:R-:W-:-:S08]  /*20d0*/  DFMA R8, R44, R46, R8 ;  /* 0x0000002e2c08722b */ /* 0x000fd00000000008 */
[----:B------:R-:W-:-:S08]  /*20e0*/  DFMA R8, R40, R42, R8 ;  /* 0x0000002a2808722b */ /* 0x000fd00000000008 */
[----:B------:R-:W-:Y:S01]  /*20f0*/  DFMA R8, R36, R38, R8 ;  /* 0x000000262408722b */ /* 0x000fe20000000008 */
[----:B------:R-:W-:-:S07]  /*2100*/  IMAD.WIDE R46, R18, 0x8, R24 ;  /* 0x00000008122e7825 */ /* 0x000fce00078e0218 */
[----:B------:R-:W-:-:S08]  /*2110*/  DFMA R8, R32, R34, R8 ;  /* 0x000000222008722b */ /* 0x000fd00000000008 */
[----:B------:R-:W-:-:S11]  /*2120*/  DFMA R26, R28, R30, R8 ;  /* 0x0000001e1c1a722b */ /* 0x000fd60000000008 */
.L_x_402:
[----:B------:R-:W-:-:S13]  /*2130*/  ISETP.NE.OR P0, PT, R55, RZ, P0 ;  /* 0x000000ff3700720c */ /* 0x000fda0000705670 */
[----:B------:R-:W-:Y:S05]  /*2140*/  @!P0 BRA `(.L_x_398) ;  /* 0x0000000000688947 */ /* 0x000fea0003800000 */
.L_x_399:
[----:B------:R-:W0:Y:S01]  /*2150*/  LDC R39, c[0x0][0x494] ;  /* 0x00012500ff277b82 */ /* 0x000e220000000800 */
[----:B------:R-:W2:Y:S04]  /*2160*/  LDG.E.64.CONSTANT R8, desc[UR4][R16.64] ;  /* 0x0000000410087981 */ /* 0x000ea8000c1e9b00 */
[----:B------:R1:W2:Y:S03]  /*2170*/  LDG.E.64.CONSTANT R10, desc[UR4][R46.64] ;  /* 0x000000042e0a7981 */ /* 0x0002a6000c1e9b00 */
        /* <DEDUP_REMOVED lines=13> */
[----:B------:R-:W-:-:S04]  /*2250*/  IADD3 R55, R55, -0x4, RZ ;  /* 0xfffffffc37377810 */ /* 0x000fc80007ffe0ff */
[----:B------:R-:W-:Y:S01]  /*2260*/  ISETP.NE.AND P0, PT, R55, RZ, PT ;  /* 0x000000ff3700720c */ /* 0x000fe20003f05270 */
[----:B-1----:R-:W-:Y:S01]  /*2270*/  IMAD.WIDE R46, R39, 0x8, R32 ;  /* 0x00000008272e7825 */ /* 0x002fe200078e0220 */
[----:B------:R-:W-:Y:S01]  /*2280*/  IADD3 R56, R56, 0x4, RZ ;  /* 0x0000000438387810 */ /* 0x000fe20007ffe0ff */
[----:B--2--5:R-:W-:-:S08]  /*2290*/  DFMA R8, R8, R10, R26 ;  /* 0x0000000a0808722b */ /* 0x024fd0000000001a */
[----:B----4-:R-:W-:-:S08]  /*22a0*/  DFMA R8, R18, R20, R8 ;  /* 0x000000141208722b */ /* 0x010fd00000000008 */
[----:B---3--:R-:W-:-:S08]  /*22b0*/  DFMA R8, R28, R30, R8 ;  /* 0x0000001e1c08722b */ /* 0x008fd00000000008 */
[----:B------:R-:W-:Y:S01]  /*22c0*/  DFMA R26, R16, R36, R8 ;  /* 0x00000024101a722b */ /* 0x000fe20000000008 */
[----:B------:R-:W-:Y:S01]  /*22d0*/  IMAD.WIDE R16, R41, 0x8, R34 ;  /* 0x0000000829107825 */ /* 0x000fe200078e0222 */
[----:B------:R-:W-:Y:S09]  /*22e0*/  @P0 BRA `(.L_x_399) ;  /* 0xfffffffc00980947 */ /* 0x000ff2000383ffff */
.L_x_398:
[----:B------:R-:W-:-:S13]  /*22f0*/  LOP3.LUT P0, R54, R54, 0x3, RZ, 0xc0, !PT ;  /* 0x0000000336367812 */ /* 0x000fda000780c0ff */
        /* <DEDUP_REMOVED lines=8> */
[----:B------:R-:W2:Y:S01]  /*2380*/  LDG.E.64.CONSTANT R10, desc[UR4][R10.64] ;  /* 0x000000040a0a7981 */ /* 0x000ea2000c1e9b00 */
[----:B------:R-:W-:Y:S01]  /*2390*/  ISETP.NE.AND P0, PT, R54, 0x1, PT ;  /* 0x000000013600780c */ /* 0x000fe20003f05270 */
[----:B--2--5:R-:W-:-:S12]  /*23a0*/  DFMA R26, R10, R8, R26 ;  /* 0x000000080a1a722b */ /* 0x024fd8000000001a */
[----:B------:R-:W-:Y:S05]  /*23b0*/  @!P0 BRA `(.L_x_403) ;  /* 0x00000000003c8947 */ /* 0x000fea0003800000 */
[----:B------:R-:W-:Y:S02]  /*23c0*/  ISETP.NE.AND P0, PT, R54, 0x2, PT ;  /* 0x000000023600780c */ /* 0x000fe40003f05270 */
[----:B------:R-:W-:Y:S02]  /*23d0*/  IADD3 R15, R15, R14, RZ ;  /* 0x0000000e0f0f7210 */ /* 0x000fe40007ffe0ff */
[----:B------:R-:W-:-:S03]  /*23e0*/  IADD3 R13, R13, R12, RZ ;  /* 0x0000000c0d0d7210 */ /* 0x000fc60007ffe0ff */
[----:B------:R-:W-:-:S04]  /*23f0*/  IMAD.WIDE R10, R15, 0x8, R6 ;  /* 0x000000080f0a7825 */ /* 0x000fc800078e0206 */
[C---:B------:R-:W-:Y:S02]  /*2400*/  IMAD.WIDE R8, R13.reuse, 0x8, R4 ;  /* 0x000000080d087825 */ /* 0x040fe400078e0204 */
[----:B------:R-:W-:Y:S01]  /*2410*/  @P0 IADD3 R13, R13, R12, RZ ;  /* 0x0000000c0d0d0210 */ /* 0x000fe20007ffe0ff */
[----:B------:R-:W2:Y:S01]  /*2420*/  LDG.E.64.CONSTANT R10, desc[UR4][R10.64] ;  /* 0x000000040a0a7981 */ /* 0x000ea2000c1e9b00 */
[----:B------:R-:W-:-:S03]  /*2430*/  @P0 IMAD.IADD R15, R15, 0x1, R14 ;  /* 0x000000010f0f0824 */ /* 0x000fc600078e020e */
[----:B------:R-:W2:Y:S01]  /*2440*/  LDG.E.64.CONSTANT R8, desc[UR4][R8.64] ;  /* 0x0000000408087981 */ /* 0x000ea2000c1e9b00 */
[----:B------:R-:W-:-:S04]  /*2450*/  @P0 IMAD.WIDE R6, R15, 0x8, R6 ;  /* 0x000000080f060825 */ /* 0x000fc800078e0206 */
[----:B------:R-:W-:Y:S02]  /*2460*/  @P0 IMAD.WIDE R4, R13, 0x8, R4 ;  /* 0x000000080d040825 */ /* 0x000fe400078e0204 */
[----:B------:R-:W3:Y:S04]  /*2470*/  @P0 LDG.E.64.CONSTANT R6, desc[UR4][R6.64] ;  /* 0x0000000406060981 */ /* 0x000ee8000c1e9b00 */
[----:B------:R-:W3:Y:S01]  /*2480*/  @P0 LDG.E.64.CONSTANT R4, desc[UR4][R4.64] ;  /* 0x0000000404040981 */ /* 0x000ee2000c1e9b00 */
[----:B--2---:R-:W-:-:S08]  /*2490*/  DFMA R26, R10, R8, R26 ;  /* 0x000000080a1a722b */ /* 0x004fd0000000001a */
[----:B---3--:R-:W-:-:S11]  /*24a0*/  @P0 DFMA R26, R6, R4, R26 ;  /* 0x00000004061a022b */ /* 0x008fd6000000001a */
.L_x_403:
[----:B-----5:R0:W-:Y:S02]  /*24b0*/  STG.E.64 desc[UR4][R2.64], R26 ;  /* 0x0000001a02007986 */ /* 0x0201e4000c101b04 */
.L_x_397:
[----:B0-----:R-:W-:-:S07]  /*24c0*/  IADD3 R3, R0, 0x80, RZ ;  /* 0x0000008000037810 */ /* 0x001fce0007ffe0ff */
.L_x_395:
[----:B------:R-:W-:Y:S05]  /*24d0*/  BSYNC B0 ;  /* 0x0000000000007941 */ /* 0x000fea0003800000 */
.L_x_394:
[----:B------:R-:W-:Y:S01]  /*24e0*/  ISETP.GE.AND P0, PT, R3, UR6, PT ;  /* 0x0000000603007c0c */ /* 0x000fe2000bf06270 */
[----:B------:R-:W-:Y:S04]  /*24f0*/  BSSY B1, `(.L_x_404) ;  /* 0x0000e52000017945 */ /* 0x000fe80003800000 */
[----:B------:R-:W-:Y:S08]  /*2500*/  BSSY B0, `(.L_x_405) ;  /* 0x0000be8000007945 */ /* 0x000ff00003800000 */
[----:B------:R-:W-:Y:S05]  /*2510*/  @P0 BRA `(.L_x_406) ;  /* 0x0000004800900947 */ /* 0x000fea0003800000 */
[----:B------:R-:W0:Y:S01]  /*2520*/  LDC R0, c[0x0][0x218] ;  /* 0x00008600ff007b82 */ /* 0x000e220000000800 */
[----:B------:R-:W-:Y:S01]  /*2530*/  HFMA2.MMA R6, -RZ, RZ, 0, 0 ;  /* 0x00000000ff067435 */ /* 0x000fe200000001ff */
[----:B------:R-:W-:Y:S02]  /*2540*/  MOV R8, RZ ;  /* 0x000000ff00087202 */ /* 0x000fe40000000f00 */
[----:B------:R-:W-:Y:S02]  /*2550*/  MOV R4, RZ ;  /* 0x000000ff00047202 */ /* 0x000fe40000000f00 */
        /* <DEDUP_REMOVED lines=350> */
.L_x_407:
[----:B------:R-:W0:Y:S02]  /*3b40*/  LDC R0, c[0x0][0x490] ;  /* 0x00012400ff007b82 */ /* 0x000e240000000800 */
[----:B0-----:R-:W-:-:S13]  /*3b50*/  ISETP.GE.AND P0, PT, R0, 0x1, PT ;  /* 0x000000010000780c */ /* 0x001fda0003f06270 */
[----:B------:R-:W-:Y:S05]  /*3b60*/  @!P0 BRA `(.L_x_408) ;  /* 0x0000000c00688947 */ /* 0x000fea0003800000 */
[----:B------:R-:W-:Y:S01]  /*3b70*/  ULDC.64 UR8, c[0x0][0x478] ;  /* 0x00011e0000087ab9 */ /* 0x000fe20000000a00 */
[----:B------:R-:W-:Y:S01]  /*3b80*/  VIMNMX R0, R0, 0x1, !PT ;  /* 0x0000000100007848 */ /* 0x000fe20007fe0100 */
[----:B------:R-:W-:Y:S01]  /*3b90*/  ULDC.64 UR10, c[0x0][0x488] ;  /* 0x00012200000a7ab9 */ /* 0x000fe20000000a00 */
[----:B------:R-:W-:-:S05]  /*3ba0*/  IADD3 R4, P0, R4, UR8, RZ ;  /* 0x0000000804047c10 */ /* 0x000fca000ff1e0ff */
[----:B------:R-:W-:Y:S01]  /*3bb0*/  IMAD.X R5, RZ, RZ, UR9, P0 ;  /* 0x00000009ff057e24 */ /* 0x000fe200080e06ff */
[----:B------:R-:W-:Y:S01]  /*3bc0*/  IADD3 R2, R0, -0x1, RZ ;  /* 0xffffffff00027810 */ /* 0x000fe20007ffe0ff */
[----:B------:R-:W-:-:S03]  /*3bd0*/  ULDC.64 UR8, c[0x0][0x480] ;  /* 0x0001200000087ab9 */ /* 0x000fc60000000a00 */
[----:B------:R0:W5:Y:S01]  /*3be0*/  LDG.E.64 R28, desc[UR4][R4.64] ;  /* 0x00000004041c7981 */ /* 0x000162000c1e1b00 */
[----:B------:R-:W-:Y:S01]  /*3bf0*/  ISETP.GE.U32.AND P2, PT, R2, 0x3, PT ;  /* 0x000000030200780c */ /* 0x000fe20003f46070 */
[----:B------:R-:W-:Y:S01]  /*3c00*/  HFMA2.MMA R2, -RZ, RZ, 0, 0 ;  /* 0x00000000ff027435 */ /* 0x000fe200000001ff */
[----:B------:R-:W-:Y:S02]  /*3c10*/  IADD3 R6, P0, R6, UR8, RZ ;  /* 0x0000000806067c10 */ /* 0x000fe4000ff1e0ff */
[----:B------:R-:W-:Y:S02]  /*3c20*/  IADD3 R8, P1, R8, UR10, RZ ;  /* 0x0000000a08087c10 */ /* 0x000fe4000ff3e0ff */
[----:B------:R-:W-:Y:S02]  /*3c30*/  IADD3.X R7, RZ, UR9, RZ, P0, !PT ;  /* 0x00000009ff077c10 */ /* 0x000fe400087fe4ff */
[----:B------:R-:W-:-:S05]  /*3c40*/  IADD3.X R9, RZ, UR11, RZ, P1, !PT ;  /* 0x0000000bff097c10 */ /* 0x000fca0008ffe4ff */
[----:B0-----:R-:W-:Y:S05]  /*3c50*/  @!P2 BRA `(.L_x_409) ;  /* 0x0000000800b8a947 */ /* 0x001fea0003800000 */
[C---:B------:R-:W-:Y:S01]  /*3c60*/  LOP3.LUT R11, R0.reuse, 0x3, RZ, 0xc0, !PT ;  /* 0x00000003000b7812 */ /* 0x040fe200078ec0ff */
[----:B------:R-:W-:Y:S01]  /*3c70*/  IMAD.MOV.U32 R49, RZ, RZ, R7 ;  /* 0x000000ffff317224 */ /* 0x000fe200078e0007 */
[----:B------:R-:W-:Y:S02]  /*3c80*/  MOV R2, RZ ;  /* 0x000000ff00027202 */ /* 0x000fe40000000f00 */
        /* <DEDUP_REMOVED lines=10> */
.L_x_412:
        /* <DEDUP_REMOVED lines=73> */
[----:B------:R-:W-:-:S04]  /*41c0*/  IADD3 R56, R56, -0x10, RZ ;  /* 0xfffffff038387810 */ /* 0x000fc80007ffe0ff */
        /* <DEDUP_REMOVED lines=12> */
.L_x_411:
        /* <DEDUP_REMOVED lines=31> */
[C---:B------:R-:W-:Y:S01]  /*4480*/  IMAD.WIDE R18, R21.reuse, 0x8, R58 ;  /* 0x0000000815127825 */ /* 0x040fe200078e023a */
        /* <DEDUP_REMOVED lines=15> */
.L_x_413:
[----:B------:R-:W-:-:S13]  /*4580*/  ISETP.NE.OR P0, PT, R56, RZ, P0 ;  /* 0x000000ff3800720c */ /* 0x000fda0000705670 */
[----:B------:R-:W-:Y:S05]  /*4590*/  @!P0 BRA `(.L_x_409) ;  /* 0x0000000000688947 */ /* 0x000fea0003800000 */
.L_x_410:
        /* <DEDUP_REMOVED lines=18> */
[----:B-1----:R-:W-:-:S04]  /*46c0*/  IMAD.WIDE R48, R41, 0x8, R34 ;  /* 0x0000000829307825 */ /* 0x002fc800078e0222 */
[----:B------:R-:W-:Y:S01]  /*46d0*/  VIADD R2, R2, 0x4 ;  /* 0x0000000402027836 */ /* 0x000fe20000000000 */
[----:B--2--5:R-:W-:-:S08]  /*46e0*/  DFMA R10, R10, R12, R28 ;  /* 0x0000000c0a0a722b */ /* 0x024fd0000000001c */
[----:B----4-:R-:W-:-:S08]  /*46f0*/  DFMA R10, R20, R22, R10 ;  /* 0x00000016140a722b */ /* 0x010fd0000000000a */
[----:B---3--:R-:W-:-:S08]  /*4700*/  DFMA R10, R30, R32, R10 ;  /* 0x000000201e0a722b */ /* 0x008fd0000000000a */
[----:B------:R-:W-:Y:S01]  /*4710*/  DFMA R28, R18, R38, R10 ;  /* 0x00000026121c722b */ /* 0x000fe2000000000a */
[----:B------:R-:W-:Y:S01]  /*4720*/  IMAD.WIDE R18, R43, 0x8, R36 ;  /* 0x000000082b127825 */ /* 0x000fe200078e0224 */
[----:B------:R-:W-:Y:S09]  /*4730*/  @P0 BRA `(.L_x_410) ;  /* 0xfffffffc00980947 */ /* 0x000ff2000383ffff */
.L_x_409:
        /* <DEDUP_REMOVED lines=21> */
[----:B------:R-:W2:Y:S01]  /*4890*/  LDG.E.64.CONSTANT R10, desc[UR4][R10.64] ;  /* 0x000000040a0a7981 */ /* 0x000ea2000c1e9b00 */
[----:B------:R-:W-:-:S04]  /*48a0*/  @P0 IMAD.WIDE R8, R17, 0x8, R8 ;  /* 0x0000000811080825 */ /* 0x000fc800078e0208 */
[----:B------:R-:W-:Y:S02]  /*48b0*/  @P0 IMAD.WIDE R6, R15, 0x8, R6 ;  /* 0x000000080f060825 */ /* 0x000fe400078e0206 */
[----:B------:R-:W3:Y:S04]  /*48c0*/  @P0 LDG.E.64.CONSTANT R8, desc[UR4][R8.64] ;  /* 0x0000000408080981 */ /* 0x000ee8000c1e9b00 */
[----:B------:R-:W3:Y:S01]  /*48d0*/  @P0 LDG.E.64.CONSTANT R6, desc[UR4][R6.64] ;  /* 0x0000000406060981 */ /* 0x000ee2000c1e9b00 */
[----:B--2---:R-:W-:-:S08]  /*48e0*/  DFMA R28, R12, R10, R28 ;  /* 0x0000000a0c1c722b */ /* 0x004fd0000000001c */
[----:B---3--:R-:W-:-:S11]  /*48f0*/  @P0 DFMA R28, R8, R6, R28 ;  /* 0x00000006081c022b */ /* 0x008fd6000000001c */
.L_x_414:
[----:B-----5:R0:W-:Y:S02]  /*4900*/  STG.E.64 desc[UR4][R4.64], R28 ;  /* 0x0000001c04007986 */ /* 0x0201e4000c101b04 */
.L_x_408:
[----:B------:R-:W-:-:S04]  /*4910*/  IADD3 R3, R3, 0x80, RZ ;  /* 0x0000008003037810 */ /* 0x000fc80007ffe0ff */
[----:B------:R-:W-:-:S13]  /*4920*/  ISETP.GE.AND P0, PT, R3, UR6, PT ;  /* 0x0000000603007c0c */ /* 0x000fda000bf06270 */
[----:B------:R-:W-:Y:S05]  /*4930*/  @P0 BRA `(.L_x_415) ;  /* 0x0000004c00300947 */ /* 0x000fea0003800000 */
[----:B------:R-:W1:Y:S01]  /*4940*/  LDC R0, c[0x0][0x218] ;  /* 0x00008600ff007b82 */ /* 0x000e620000000800 */
[----:B------:R-:W-:Y:S01]  /*4950*/  HFMA2.MMA R10, -RZ, RZ, 0, 0 ;  /* 0x00000000ff0a7435 */ /* 0x000fe200000001ff */
[----:B------:R-:W-:Y:S01]  /*4960*/  MOV R8, RZ ;  /* 0x000000ff00087202 */ /* 0x000fe20000000f00 */
[----:B------:R-:W-:Y:S01]  /*4970*/  IMAD.MOV.U32 R12, RZ, RZ, RZ ;  /* 0x000000ffff0c7224 */ /* 0x000fe200078e00ff */
[----:B-1----:R-:W-:-:S13]  /*4980*/  ISETP.NE.AND P0, PT, R0, RZ, PT ;  /* 0x000000ff0000720c */ /* 0x002fda0003f05270 */
[----:B------:R-:W-:Y:S05]  /*4990*/  @!P0 BRA `(.L_x_416) ;  /* 0x0000001400708947 */ /* 0x000fea0003800000 */
[----:B------:R-:W-:Y:S01]  /*49a0*/  MOV R2, RZ ;  /* 0x000000ff00027202 */ /* 0x000fe20000000f00 */
[----:B------:R-:W-:Y:S01]  /*49b0*/  ULDC.64 UR8, c[0x0][0x220] ;  /* 0x0000880000087ab9 */ /* 0x000fe20000000a00 */
[----:B------:R-:W-:Y:S01]  /*49c0*/  ISETP.NE.AND P0, PT, R0, 0x1, PT ;  /* 0x000000010000780c */ /* 0x000fe20003f05270 */
[----:B------:R-:W-:Y:S02]  /*49d0*/  ULDC UR7, c[0x0][0x21c] ;  /* 0x0000870000077ab9 */ /* 0x000fe40000000800 */
[----:B0-----:R-:W-:-:S05]  /*49e0*/  IMAD.HI.U32 R4, R3, UR8, R2 ;  /* 0x0000000803047c27 */ /* 0x001fca000f8e0002 */
        /* <DEDUP_REMOVED lines=343> */
.L_x_416:
[----:B------:R-:W1:Y:S02]  /*5f60*/  LDC R2, c[0x0][0x490] ;  /* 0x00012400ff027b82 */ /* 0x000e640000000800 */
[----:B-1----:R-:W-:-:S13]  /*5f70*/  ISETP.GE.AND P0, PT, R2, 0x1, PT ;  /* 0x000000010200780c */ /* 0x002fda0003f06270 */
[----:B------:R-:W-:Y:S05]  /*5f80*/  @!P0 BRA `(.L_x_417) ;  /* 0x0000000c00f08947 */ /* 0x000fea0003800000 */
[----:B------:R-:W-:Y:S01]  /*5f90*/  ULDC.64 UR8, c[0x0][0x478] ;  /* 0x00011e0000087ab9 */ /* 0x000fe20000000a00 */
[----:B0-----:R-:W-:Y:S01]  /*5fa0*/  VIMNMX R5, R2, 0x1, !PT ;  /* 0x0000000102057848 */ /* 0x001fe20007fe0100 */
[----:B------:R-:W0:Y:S01]  /*5fb0*/  LDC R0, c[0x0][0x498] ;  /* 0x00012600ff007b82 */ /* 0x000e220000000800 */
[----:B------:R-:W-:Y:S01]  /*5fc0*/  IADD3 R12, P0, R12, UR8, RZ ;  /* 0x000000080c0c7c10 */ /* 0x000fe2000ff1e0ff */
[----:B------:R-:W-:-:S03]  /*5fd0*/  ULDC.64 UR10, c[0x0][0x488] ;  /* 0x00012200000a7ab9 */ /* 0x000fc60000000a00 */
        /* <DEDUP_REMOVED lines=12> */
[----:B------:R-:W-:Y:S01]  /*60a0*/  IMAD.IADD R4, R5, 0x1, -R2 ;  /* 0x0000000105047824 */ /* 0x000fe200078e0a02 */
[----:B0-----:R-:W-:Y:S01]  /*60b0*/  SHF.R.S32.HI R5, RZ, 0x1f, R0 ;  /* 0x0000001fff057819 */ /* 0x001fe20000011400 */
[----:B------:R-:W-:Y:S01]  /*60c0*/  HFMA2.MMA R7, -RZ, RZ, 0, 0 ;  /* 0x00000000ff077435 */ /* 0x000fe200000001ff */
[----:B------:R-:W-:Y:S02]  /*60d0*/  MOV R17, R8 ;  /* 0x0000000800117202 */ /* 0x000fe40000000f00 */
[----:B------:R-:W-:Y:S02]  /*60e0*/  ISETP.GT.AND P0, PT, R4, RZ, PT ;  /* 0x000000ff0400720c */ /* 0x000fe40003f04270 */
[----:B------:R-:W-:Y:S02]  /*60f0*/  MOV R40, R9 ;  /* 0x0000000900287202 */ /* 0x000fe40000000f00 */
[----:B------:R-:W-:Y:S02]  /*6100*/  SHF.L.U32 R6, R0, 0x3, RZ ;  /* 0x0000000300067819 */ /* 0x000fe400000006ff */
[----:B------:R-:W-:-:S02]  /*6110*/  MOV R46, R10 ;  /* 0x0000000a002e7202 */ /* 0x000fc40000000f00 */
[----:B------:R-:W-:Y:S02]  /*6120*/  MOV R47, R11 ;  /* 0x0000000b002f7202 */ /* 0x000fe40000000f00 */
[----:B------:R-:W-:-:S03]  /*6130*/  SHF.L.U64.HI R5, R0, 0x3, R5 ;  /* 0x0000000300057819 */ /* 0x000fc60000010205 */
[----:B------:R-:W-:Y:S05]  /*6140*/  @!P0 BRA `(.L_x_419) ;  /* 0x0000000800948947 */ /* 0x000fea0003800000 */
[----:B------:R-:W-:Y:S02]  /*6150*/  ISETP.GT.AND P1, PT, R4, 0xc, PT ;  /* 0x0000000c0400780c */ /* 0x000fe40003f24270 */
[----:B------:R-:W-:-:S11]  /*6160*/  PLOP3.LUT P0, PT, PT, PT, PT, 0x80, 0x0 ;  /* 0x000000000000781c */ /* 0x000fd60003f0f070 */
[----:B------:R-:W-:Y:S05]  /*6170*/  @!P1 BRA `(.L_x_420) ;  /* 0x0000000400a09947 */ /* 0x000fea0003800000 */
[----:B------:R-:W-:-:S13]  /*6180*/  PLOP3.LUT P0, PT, PT, PT, PT, 0x8, 0x0 ;  /* 0x000000000000781c */ /* 0x000fda0003f0e170 */
.L_x_421:
[----:B------:R-:W0:Y:S01]  /*6190*/  LDC R61, c[0x0][0x494] ;  /* 0x00012500ff3d7b82 */ /* 0x000e220000000800 */
[----:B------:R-:W-:Y:S01]  /*61a0*/  MOV R20, R17 ;  /* 0x0000001100147202 */ /* 0x000fe20000000f00 */
[----:B------:R-:W-:Y:S01]  /*61b0*/  IMAD.MOV.U32 R21, RZ, RZ, R40 ;  /* 0x000000ffff157224 */ /* 0x000fe200078e0028 */
[-C--:B------:R-:W-:Y:S01]  /*61c0*/  IADD3 R34, P1, R17, R6.reuse, RZ ;  /* 0x0000000611227210 */ /* 0x080fe20007f3e0ff */
[----:B------:R-:W2:Y:S04]  /*61d0*/  LDG.E.64.CONSTANT R18, desc[UR4][R46.64] ;  /* 0x000000042e127981 */ /* 0x000ea8000c1e9b00 */
[----:B------:R-:W2:Y:S01]  /*61e0*/  LDG.E.64.CONSTANT R20, desc[UR4][R20.64] ;  /* 0x0000000414147981 */ /* 0x000ea2000c1e9b00 */
[----:B------:R-:W-:Y:S02]  /*61f0*/  IADD3.X R35, R40, R5, RZ, P1, !PT ;  /* 0x0000000528237210 */ /* 0x000fe40000ffe4ff */
[----:B------:R-:W-:-:S03]  /*6200*/  IADD3 R42, P1, R34, R6, RZ ;  /* 0x00000006222a7210 */ /* 0x000fc60007f3e0ff */
[----:B------:R-:W3:Y:S01]  /*6210*/  LDG.E.64.CONSTANT R22, desc[UR4][R34.64] ;  /* 0x0000000422167981 */ /* 0x000ee2000c1e9b00 */
[----:B------:R-:W-:Y:S01]  /*6220*/  IADD3.X R43, R35, R5, RZ, P1, !PT ;  /* 0x00000005232b7210 */ /* 0x000fe20000ffe4ff */
[----:B0-----:R-:W-:Y:S01]  /*6230*/  IMAD.WIDE R14, R61, 0x8, R46 ;  /* 0x000000083d0e7825 */ /* 0x001fe200078e022e */
[----:B------:R-:W-:-:S03]  /*6240*/  IADD3 R44, P1, R42, R6, RZ ;  /* 0x000000062a2c7210 */ /* 0x000fc60007f3e0ff */
[----:B------:R-:W4:Y:S04]  /*6250*/  LDG.E.64.CONSTANT R26, desc[UR4][R42.64] ;  /* 0x000000042a1a7981 */ /* 0x000f28000c1e9b00 */
[----:B------:R0:W3:Y:S01]  /*6260*/  LDG.E.64.CONSTANT R28, desc[UR4][R14.64] ;  /* 0x000000040e1c7981 */ /* 0x0000e2000c1e9b00 */
[----:B------:R-:W-:Y:S01]  /*6270*/  IMAD.WIDE R16, R61, 0x8, R14 ;  /* 0x000000083d107825 */ /* 0x000fe200078e020e */
[----:B------:R-:W-:-:S04]  /*6280*/  IADD3.X R45, R43, R5, RZ, P1, !PT ;  /* 0x000000052b2d7210 */ /* 0x000fc80000ffe4ff */
[----:B------:R1:W4:Y:S01]  /*6290*/  LDG.E.64.CONSTANT R32, desc[UR4][R16.64] ;  /* 0x0000000410207981 */ /* 0x000322000c1e9b00 */
[----:B------:R-:W-:Y:S01]  /*62a0*/  IMAD.WIDE R38, R61, 0x8, R16 ;  /* 0x000000083d267825 */ /* 0x000fe200078e0210 */
[-C--:B------:R-:W-:Y:S02]  /*62b0*/  IADD3 R52, P1, R44, R6.reuse, RZ ;  /* 0x000000062c347210 */ /* 0x080fe40007f3e0ff */
[----:B------:R-:W4:Y:S04]  /*62c0*/  LDG.E.64.CONSTANT R30, desc[UR4][R44.64] ;  /* 0x000000042c1e7981 */ /* 0x000f28000c1e9b00 */
[----:B------:R-:W4:Y:S01]  /*62d0*/  LDG.E.64.CONSTANT R36, desc[UR4][R38.64] ;  /* 0x0000000426247981 */ /* 0x000f22000c1e9b00 */
[----:B------:R-:W-:Y:S01]  /*62e0*/  IADD3.X R53, R45, R5, RZ, P1, !PT ;  /* 0x000000052d357210 */ /* 0x000fe20000ffe4ff */
[----:B0-----:R-:W-:Y:S01]  /*62f0*/  IMAD.WIDE R14, R61, 0x8, R38 ;  /* 0x000000083d0e7825 */ /* 0x001fe200078e0226 */
[----:B------:R-:W-:-:S03]  /*6300*/  IADD3 R58, P1, R52, R6, RZ ;  /* 0x00000006343a7210 */ /* 0x000fc60007f3e0ff */
[----:B------:R-:W4:Y:S01]  /*6310*/  LDG.E.64.CONSTANT R34, desc[UR4][R52.64] ;  /* 0x0000000434227981 */ /* 0x000f22000c1e9b00 */
[----:B------:R-:W-:-:S03]  /*6320*/  IADD3.X R59, R53, R5, RZ, P1, !PT ;  /* 0x00000005353b7210 */ /* 0x000fc60000ffe4ff */
[----:B------:R-:W4:Y:S01]  /*6330*/  LDG.E.64.CONSTANT R40, desc[UR4][R14.64] ;  /* 0x000000040e287981 */ /* 0x000f22000c1e9b00 */
[----:B-1----:R-:W-:Y:S01]  /*6340*/  IMAD.WIDE R16, R61, 0x8, R14 ;  /* 0x000000083d107825 */ /* 0x002fe200078e020e */
[----:B------:R-:W-:Y:S02]  /*6350*/  IADD3 R54, P1, R58, R6, RZ ;  /* 0x000000063a367210 */ /* 0x000fe40007f3e0ff */
[----:B------:R-:W4:Y:S04]  /*6360*/  LDG.E.64.CONSTANT R38, desc[UR4][R58.64] ;  /* 0x000000043a267981 */ /* 0x000f28000c1e9b00 */
[----:B------:R-:W4:Y:S01]  /*6370*/  LDG.E.64.CONSTANT R46, desc[UR4][R16.64] ;  /* 0x00000004102e7981 */ /* 0x000f22000c1e9b00 */
[----:B------:R-:W-:Y:S01]  /*6380*/  IADD3.X R55, R59, R5, RZ, P1, !PT ;  /* 0x000000053b377210 */ /* 0x000fe20000ffe4ff */
[----:B------:R-:W-:-:S04]  /*6390*/  IMAD.WIDE R50, R61, 0x8, R16 ;  /* 0x000000083d327825 */ /* 0x000fc800078e0210 */
[----:B------:R0:W4:Y:S04]  /*63a0*/  LDG.E.64.CONSTANT R44, desc[UR4][R54.64] ;  /* 0x00000004362c7981 */ /* 0x000128000c1e9b00 */
[----:B------:R1:W4:Y:S01]  /*63b0*/  LDG.E.64.CONSTANT R42, desc[UR4][R50.64] ;  /* 0x00000004322a7981 */ /* 0x000322000c1e9b00 */
[----:B------:R-:W-:-:S04]  /*63c0*/  IADD3 R48, P1, R54, R6, RZ ;  /* 0x0000000636307210 */ /* 0x000fc80007f3e0ff */
[----:B------:R-:W-:Y:S01]  /*63d0*/  IADD3.X R49, R55, R5, RZ, P1, !PT ;  /* 0x0000000537317210 */ /* 0x000fe20000ffe4ff */
[----:B0-----:R-:W-:Y:S01]  /*63e0*/  IMAD.WIDE R54, R61, 0x8, R50 ;  /* 0x000000083d367825 */ /* 0x001fe200078e0232 */
[----:B------:R-:W-:-:S03]  /*63f0*/  IADD3 R56, P1, R48, R6, RZ ;  /* 0x0000000630387210 */ /* 0x000fc60007f3e0ff */
[----:B------:R-:W4:Y:S04]  /*6400*/  LDG.E.64.CONSTANT R16, desc[UR4][R48.64] ;  /* 0x0000000430107981 */ /* 0x000f28000c1e9b00 */
[----:B------:R0:W4:Y:S01]  /*6410*/  LDG.E.64.CONSTANT R14, desc[UR4][R54.64] ;  /* 0x00000004360e7981 */ /* 0x000122000c1e9b00 */
[----:B------:R-:W-:Y:S02]  /*6420*/  IMAD.X R57, R49, 0x1, R5, P1 ;  /* 0x0000000131397824 */ /* 0x000fe400008e0605 */
[----:B------:R-:W-:Y:S01]  /*6430*/  IMAD.WIDE R58, R61, 0x8, R54 ;  /* 0x000000083d3a7825 */ /* 0x000fe200078e0236 */
[----:B------:R-:W-:-:S04]  /*6440*/  IADD3 R52, P1, R56, R6, RZ ;  /* 0x0000000638347210 */ /* 0x000fc80007f3e0ff */
[----:B------:R-:W-:Y:S01]  /*6450*/  IADD3.X R53, R57, R5, RZ, P1, !PT ;  /* 0x0000000539357210 */ /* 0x000fe20000ffe4ff */
[----:B-1----:R-:W-:Y:S01]  /*6460*/  IMAD.WIDE R50, R61, 0x8, R58 ;  /* 0x000000083d327825 */ /* 0x002fe200078e023a */
[----:B0-----:R-:W-:-:S04]  /*6470*/  IADD3 R54, P1, R52, R6, RZ ;  /* 0x0000000634367210 */ /* 0x001fc80007f3e0ff */
[-C--:B------:R-:W-:Y:S01]  /*6480*/  IADD3.X R55, R53, R5.reuse, RZ, P1, !PT ;  /* 0x0000000535377210 */ /* 0x080fe20000ffe4ff */
[----:B------:R-:W-:Y:S01]  /*6490*/  IMAD.WIDE R48, R61, 0x8, R50 ;  /* 0x000000083d307825 */ /* 0x000fe200078e0232 */
[----:B--2--5:R-:W-:Y:S01]  /*64a0*/  DFMA R24, R20, R18, R24 ;  /* 0x000000121418722b */ /* 0x024fe20000000018 */
[----:B------:R0:W2:Y:S04]  /*64b0*/  LDG.E.64.CONSTANT R18, desc[UR4][R58.64] ;  /* 0x000000043a127981 */ /* 0x0000a8000c1e9b00 */
[----:B------:R1:W2:Y:S01]  /*64c0*/  LDG.E.64.CONSTANT R20, desc[UR4][R56.64] ;  /* 0x0000000438147981 */ /* 0x0002a2000c1e9b00 */
[----:B0-----:R-:W-:Y:S02]  /*64d0*/  IADD3 R58, P1, R54, R6, RZ ;  /* 0x00000006363a7210 */ /* 0x001fe40007f3e0ff */
[----:B---3--:R-:W-:Y:S01]  /*64e0*/  DFMA R28, R22, R28, R24 ;  /* 0x0000001c161c722b */ /* 0x008fe20000000018 */
[----:B------:R0:W3:Y:S04]  /*64f0*/  LDG.E.64.CONSTANT R22, desc[UR4][R50.64] ;  /* 0x0000000432167981 */ /* 0x0000e8000c1e9b00 */
[----:B------:R0:W3:Y:S03]  /*6500*/  LDG.E.64.CONSTANT R24, desc[UR4][R52.64] ;  /* 0x0000000434187981 */ /* 0x0000e6000c1e9b00 */
[----:B----4-:R-:W-:Y:S01]  /*6510*/  DFMA R32, R26, R32, R28 ;  /* 0x000000201a20722b */ /* 0x010fe2000000001c */
[----:B------:R4:W3:Y:S01]  /*6520*/  LDG.E.64.CONSTANT R26, desc[UR4][R48.64] ;  /* 0x00000004301a7981 */ /* 0x0008e2000c1e9b00 */
[----:B------:R-:W-:-:S03]  /*6530*/  IADD3.X R59, R55, R5, RZ, P1, !PT ;  /* 0x00000005373b7210 */ /* 0x000fc60000ffe4ff */
[----:B------:R4:W3:Y:S01]  /*6540*/  LDG.E.64.CONSTANT R28, desc[UR4][R54.64] ;  /* 0x00000004361c7981 */ /* 0x0008e2000c1e9b00 */
[----:B-1----:R-:W-:Y:S02]  /*6550*/  IMAD.WIDE R56, R61, 0x8, R48 ;  /* 0x000000083d387825 */ /* 0x002fe400078e0230 */
[----:B------:R-:W-:Y:S01]  /*6560*/  DFMA R36, R30, R36, R32 ;  /* 0x000000241e24722b */ /* 0x000fe20000000020 */
[-C--:B0-----:R-:W-:Y:S01]  /*6570*/  IADD3 R50, P1, R58, R6.reuse, RZ ;  /* 0x000000063a327210 */ /* 0x081fe20007f3e0ff */
[----:B------:R-:W3:Y:S04]  /*6580*/  LDG.E.64.CONSTANT R32, desc[UR4][R58.64] ;  /* 0x000000043a207981 */ /* 0x000ee8000c1e9b00 */
[----:B------:R0:W3:Y:S01]  /*6590*/  LDG.E.64.CONSTANT R30, desc[UR4][R56.64] ;  /* 0x00000004381e7981 */ /* 0x0000e2000c1e9b00 */
[----:B------:R-:W-:Y:S01]  /*65a0*/  IADD3.X R51, R59, R5, RZ, P1, !PT ;  /* 0x000000053b337210 */ /* 0x000fe20000ffe4ff */
[----:B------:R-:W-:Y:S01]  /*65b0*/  IMAD.WIDE R52, R61, 0x8, R56 ;  /* 0x000000083d347825 */ /* 0x000fe200078e0238 */
[----:B------:R-:W-:Y:S01]  /*65c0*/  DFMA R40, R34, R40, R36 ;  /* 0x000000282228722b */ /* 0x000fe20000000024 */
[----:B----4-:R-:W-:-:S02]  /*65d0*/  IADD3 R48, P1, R50, R6, RZ ;  /* 0x0000000632307210 */ /* 0x010fc40007f3e0ff */
[----:B------:R1:W4:Y:S04]  /*65e0*/  LDG.E.64.CONSTANT R36, desc[UR4][R50.64] ;  /* 0x0000000432247981 */ /* 0x000328000c1e9b00 */
[----:B------:R-:W4:Y:S01]  /*65f0*/  LDG.E.64.CONSTANT R34, desc[UR4][R52.64] ;  /* 0x0000000434227981 */ /* 0x000f22000c1e9b00 */
[-C--:B------:R-:W-:Y:S01]  /*6600*/  IADD3.X R49, R51, R5.reuse, RZ, P1, !PT ;  /* 0x0000000533317210 */ /* 0x080fe20000ffe4ff */
[----:B------:R-:W-:Y:S01]  /*6610*/  IMAD.WIDE R54, R61, 0x8, R52 ;  /* 0x000000083d367825 */ /* 0x000fe200078e0234 */
[----:B------:R-:W-:Y:S01]  /*6620*/  DFMA R46, R38, R46, R40 ;  /* 0x0000002e262e722b */ /* 0x000fe20000000028 */
[-C--:B0-----:R-:W-:Y:S02]  /*6630*/  IADD3 R56, P1, R48, R6.reuse, RZ ;  /* 0x0000000630387210 */ /* 0x081fe40007f3e0ff */
[----:B------:R-:W4:Y:S04]  /*6640*/  LDG.E.64.CONSTANT R40, desc[UR4][R48.64] ;  /* 0x0000000430287981 */ /* 0x000f28000c1e9b00 */
[----:B------:R-:W4:Y:S01]  /*6650*/  LDG.E.64.CONSTANT R38, desc[UR4][R54.64] ;  /* 0x0000000436267981 */ /* 0x000f22000c1e9b00 */
[----:B------:R-:W-:Y:S01]  /*6660*/  IADD3.X R57, R49, R5, RZ, P1, !PT ;  /* 0x0000000531397210 */ /* 0x000fe20000ffe4ff */
[----:B------:R-:W-:Y:S01]  /*6670*/  IMAD.WIDE R58, R61, 0x8, R54 ;  /* 0x000000083d3a7825 */ /* 0x000fe200078e0236 */
[----:B------:R-:W-:Y:S01]  /*6680*/  DFMA R42, R44, R42, R46 ;  /* 0x0000002a2c2a722b */ /* 0x000fe2000000002e */
[----:B------:R-:W-:-:S02]  /*6690*/  IADD3 R44, P1, R56, R6, RZ ;  /* 0x00000006382c7210 */ /* 0x000fc40007f3e0ff */
[----:B------:R-:W4:Y:S04]  /*66a0*/  LDG.E.64.CONSTANT R48, desc[UR4][R56.64] ;  /* 0x0000000438307981 */ /* 0x000f28000c1e9b00 */
[----:B------:R-:W4:Y:S01]  /*66b0*/  LDG.E.64.CONSTANT R46, desc[UR4][R58.64] ;  /* 0x000000043a2e7981 */ /* 0x000f22000c1e9b00 */
[----:B------:R-:W-:Y:S01]  /*66c0*/  IADD3.X R45, R57, R5, RZ, P1, !PT ;  /* 0x00000005392d7210 */ /* 0x000fe20000ffe4ff */
[----:B-1----:R-:W-:-:S04]  /*66d0*/  IMAD.WIDE R50, R61, 0x8, R58 ;  /* 0x000000083d327825 */ /* 0x002fc800078e023a */
[----:B------:R-:W4:Y:S04]  /*66e0*/  LDG.E.64.CONSTANT R52, desc[UR4][R44.64] ;  /* 0x000000042c347981 */ /* 0x000f28000c1e9b00 */
[----:B------:R-:W4:Y:S01]  /*66f0*/  LDG.E.64.CONSTANT R54, desc[UR4][R50.64] ;  /* 0x0000000432367981 */ /* 0x000f22000c1e9b00 */
[----:B------:R-:W-:Y:S01]  /*6700*/  DFMA R14, R16, R14, R42 ;  /* 0x0000000e100e722b */ /* 0x000fe2000000002a */
[----:B------:R-:W-:-:S05]  /*6710*/  VIADD R4, R4, 0xfffffff0 ;  /* 0xfffffff004047836 */ /* 0x000fca0000000000 */
[----:B------:R-:W-:Y:S02]  /*6720*/  ISETP.GT.AND P1, PT, R4, 0xc, PT ;  /* 0x0000000c0400780c */ /* 0x000fe40003f24270 */
[----:B------:R-:W-:Y:S02]  /*6730*/  IADD3 R17, P2, R44, R6, RZ ;  /* 0x000000062c117210 */ /* 0x000fe40007f5e0ff */
[----:B------:R-:W-:Y:S01]  /*6740*/  IADD3 R7, R7, 0x10, RZ ;  /* 0x0000001007077810 */ /* 0x000fe20007ffe0ff */
[----:B--2---:R-:W-:-:S08]  /*6750*/  DFMA R14, R20, R18, R14 ;  /* 0x00000012140e722b */ /* 0x004fd0000000000e */
[----:B---3--:R-:W-:-:S08]  /*6760*/  DFMA R14, R24, R22, R14 ;  /* 0x00000016180e722b */ /* 0x008fd0000000000e */
[----:B------:R-:W-:-:S08]  /*6770*/  DFMA R14, R28, R26, R14 ;  /* 0x0000001a1c0e722b */ /* 0x000fd0000000000e */
[----:B------:R-:W-:-:S08]  /*6780*/  DFMA R14, R32, R30, R14 ;  /* 0x0000001e200e722b */ /* 0x000fd0000000000e */
[----:B----4-:R-:W-:-:S08]  /*6790*/  DFMA R14, R36, R34, R14 ;  /* 0x00000022240e722b */ /* 0x010fd0000000000e */
[----:B------:R-:W-:-:S08]  /*67a0*/  DFMA R14, R40, R38, R14 ;  /* 0x00000026280e722b */ /* 0x000fd0000000000e */
[----:B------:R-:W-:Y:S01]  /*67b0*/  DFMA R14, R48, R46, R14 ;  /* 0x0000002e300e722b */ /* 0x000fe2000000000e */
[----:B------:R-:W-:Y:S01]  /*67c0*/  IADD3.X R40, R45, R5, RZ, P2, !PT ;  /* 0x000000052d287210 */ /* 0x000fe200017fe4ff */
[----:B------:R-:W-:-:S06]  /*67d0*/  IMAD.WIDE R46, R61, 0x8, R50 ;  /* 0x000000083d2e7825 */ /* 0x000fcc00078e0232 */
[----:B------:R-:W-:Y:S01]  /*67e0*/  DFMA R24, R52, R54, R14 ;  /* 0x000000363418722b */ /* 0x000fe2000000000e */
[----:B------:R-:W-:Y:S10]  /*67f0*/  @P1 BRA `(.L_x_421) ;  /* 0xfffffff800641947 */ /* 0x000ff4000383ffff */
.L_x_420:
[----:B------:R-:W-:-:S13]  /*6800*/  ISETP.GT.AND P1, PT, R4, 0x4, PT ;  /* 0x000000040400780c */ /* 0x000fda0003f24270 */
[----:B------:R-:W-:Y:S05]  /*6810*/  @!P1 BRA `(.L_x_422) ;  /* 0x0000000000d89947 */ /* 0x000fea0003800000 */
[----:B------:R-:W0:Y:S01]  /*6820*/  LDC R53, c[0x0][0x494] ;  /* 0x00012500ff357b82 */ /* 0x000e220000000800 */
[----:B------:R-:W-:Y:S01]  /*6830*/  MOV R14, R17 ;  /* 0x00000011000e7202 */ /* 0x000fe20000000f00 */
[----:B------:R1:W2:Y:S01]  /*6840*/  LDG.E.64.CONSTANT R18, desc[UR4][R46.64] ;  /* 0x000000042e127981 */ /* 0x0002a2000c1e9b00 */
[----:B------:R-:W-:Y:S02]  /*6850*/  MOV R15, R40 ;  /* 0x00000028000f7202 */ /* 0x000fe40000000f00 */
[----:B------:R-:W-:-:S04]  /*6860*/  IADD3 R26, P0, R17, R6, RZ ;  /* 0x00000006111a7210 */ /* 0x000fc80007f1e0ff */
[----:B------:R-:W2:Y:S01]  /*6870*/  LDG.E.64.CONSTANT R14, desc[UR4][R14.64] ;  /* 0x000000040e0e7981 */ /* 0x000ea2000c1e9b00 */
[----:B------:R-:W-:Y:S02]  /*6880*/  IADD3.X R27, R40, R5, RZ, P0, !PT ;  /* 0x00000005281b7210 */ /* 0x000fe400007fe4ff */
[----:B------:R-:W-:-:S03]  /*6890*/  IADD3 R40, P0, R26, R6, RZ ;  /* 0x000000061a287210 */ /* 0x000fc60007f1e0ff */
[----:B------:R-:W3:Y:S01]  /*68a0*/  LDG.E.64.CONSTANT R20, desc[UR4][R26.64] ;  /* 0x000000041a147981 */ /* 0x000ee2000c1e9b00 */
[----:B------:R-:W-:Y:S01]  /*68b0*/  IADD3.X R41, R27, R5, RZ, P0, !PT ;  /* 0x000000051b297210 */ /* 0x000fe200007fe4ff */
[----:B0-----:R-:W-:Y:S01]  /*68c0*/  IMAD.WIDE R22, R53, 0x8, R46 ;  /* 0x0000000835167825 */ /* 0x001fe200078e022e */
[----:B------:R-:W-:-:S03]  /*68d0*/  IADD3 R42, P0, R40, R6, RZ ;  /* 0x00000006282a7210 */ /* 0x000fc60007f1e0ff */
[----:B------:R0:W4:Y:S04]  /*68e0*/  LDG.E.64.CONSTANT R32, desc[UR4][R40.64] ;  /* 0x0000000428207981 */ /* 0x000128000c1e9b00 */
[----:B------:R-:W3:Y:S01]  /*68f0*/  LDG.E.64.CONSTANT R16, desc[UR4][R22.64] ;  /* 0x0000000416107981 */ /* 0x000ee2000c1e9b00 */
[----:B------:R-:W-:Y:S01]  /*6900*/  IMAD.WIDE R36, R53, 0x8, R22 ;  /* 0x0000000835247825 */ /* 0x000fe200078e0216 */
[----:B------:R-:W-:-:S04]  /*6910*/  IADD3.X R43, R41, R5, RZ, P0, !PT ;  /* 0x00000005292b7210 */ /* 0x000fc800007fe4ff */
[----:B------:R-:W4:Y:S01]  /*6920*/  LDG.E.64.CONSTANT R34, desc[UR4][R36.64] ;  /* 0x0000000424227981 */ /* 0x000f22000c1e9b00 */
[----:B------:R-:W-:Y:S01]  /*6930*/  IMAD.WIDE R38, R53, 0x8, R36 ;  /* 0x0000000835267825 */ /* 0x000fe200078e0224 */
[-C--:B-1----:R-:W-:Y:S02]  /*6940*/  IADD3 R46, P0, R42, R6.reuse, RZ ;  /* 0x000000062a2e7210 */ /* 0x082fe40007f1e0ff */
[----:B------:R-:W4:Y:S04]  /*6950*/  LDG.E.64.CONSTANT R28, desc[UR4][R42.64] ;  /* 0x000000042a1c7981 */ /* 0x000f28000c1e9b00 */
[----:B------:R-:W4:Y:S01]  /*6960*/  LDG.E.64.CONSTANT R30, desc[UR4][R38.64] ;  /* 0x00000004261e7981 */ /* 0x000f22000c1e9b00 */
[----:B------:R-:W-:Y:S02]  /*6970*/  IMAD.X R47, R43, 0x1, R5, P0 ;  /* 0x000000012b2f7824 */ /* 0x000fe400000e0605 */
[----:B------:R-:W-:Y:S01]  /*6980*/  IMAD.WIDE R44, R53, 0x8, R38 ;  /* 0x00000008352c7825 */ /* 0x000fe200078e0226 */
[----:B------:R-:W-:-:S02]  /*6990*/  IADD3 R60, P0, R46, R6, RZ ;  /* 0x000000062e3c7210 */ /* 0x000fc40007f1e0ff */
[----:B------:R1:W4:Y:S04]  /*69a0*/  LDG.E.64.CONSTANT R22, desc[UR4][R46.64] ;  /* 0x000000042e167981 */ /* 0x000328000c1e9b00 */
[----:B------:R-:W4:Y:S01]  /*69b0*/  LDG.E.64.CONSTANT R26, desc[UR4][R44.64] ;  /* 0x000000042c1a7981 */ /* 0x000f22000c1e9b00 */
[----:B------:R-:W-:Y:S01]  /*69c0*/  IADD3.X R61, R47, R5, RZ, P0, !PT ;  /* 0x000000052f3d7210 */ /* 0x000fe200007fe4ff */
[----:B------:R-:W-:Y:S01]  /*69d0*/  IMAD.WIDE R56, R53, 0x8, R44 ;  /* 0x0000000835387825 */ /* 0x000fe200078e022c */
[----:B------:R-:W-:-:S03]  /*69e0*/  IADD3 R54, P0, R60, R6, RZ ;  /* 0x000000063c367210 */ /* 0x000fc60007f1e0ff */
[----:B------:R-:W4:Y:S01]  /*69f0*/  LDG.E.64.CONSTANT R38, desc[UR4][R60.64] ;  /* 0x000000043c267981 */ /* 0x000f22000c1e9b00 */
[----:B------:R-:W-:-:S03]  /*6a00*/  IADD3.X R55, R61, R5, RZ, P0, !PT ;  /* 0x000000053d377210 */ /* 0x000fc600007fe4ff */
[----:B------:R-:W4:Y:S01]  /*6a10*/  LDG.E.64.CONSTANT R36, desc[UR4][R56.64] ;  /* 0x0000000438247981 */ /* 0x000f22000c1e9b00 */
[----:B------:R-:W-:Y:S01]  /*6a20*/  IMAD.WIDE R58, R53, 0x8, R56 ;  /* 0x00000008353a7825 */ /* 0x000fe200078e0238 */
[----:B0-----:R-:W-:Y:S02]  /*6a30*/  IADD3 R40, P0, R54, R6, RZ ;  /* 0x0000000636287210 */ /* 0x001fe40007f1e0ff */
[----:B------:R-:W4:Y:S04]  /*6a40*/  LDG.E.64.CONSTANT R44, desc[UR4][R54.64] ;  /* 0x00000004362c7981 */ /* 0x000f28000c1e9b00 */
[----:B------:R-:W4:Y:S01]  /*6a50*/  LDG.E.64.CONSTANT R42, desc[UR4][R58.64] ;  /* 0x000000043a2a7981 */ /* 0x000f22000c1e9b00 */
[----:B------:R-:W-:Y:S01]  /*6a60*/  IADD3.X R41, R55, R5, RZ, P0, !PT ;  /* 0x0000000537297210 */ /* 0x000fe200007fe4ff */
[----:B-1----:R-:W-:-:S04]  /*6a70*/  IMAD.WIDE R46, R53, 0x8, R58 ;  /* 0x00000008352e7825 */ /* 0x002fc800078e023a */
[----:B------:R-:W4:Y:S04]  /*6a80*/  LDG.E.64.CONSTANT R50, desc[UR4][R40.64] ;  /* 0x0000000428327981 */ /* 0x000f28000c1e9b00 */
[----:B------:R0:W4:Y:S01]  /*6a90*/  LDG.E.64.CONSTANT R48, desc[UR4][R46.64] ;  /* 0x000000042e307981 */ /* 0x000122000c1e9b00 */
[----:B------:R-:W-:Y:S02]  /*6aa0*/  PLOP3.LUT P0, PT, PT, PT, PT, 0x8, 0x0 ;  /* 0x000000000000781c */ /* 0x000fe40003f0e170 */
[----:B------:R-:W-:Y:S02]  /*6ab0*/  IADD3 R7, R7, 0x8, RZ ;  /* 0x0000000807077810 */ /* 0x000fe40007ffe0ff */
[----:B------:R-:W-:Y:S01]  /*6ac0*/  IADD3 R4, R4, -0x8, RZ ;  /* 0xfffffff804047810 */ /* 0x000fe20007ffe0ff */
[----:B0-----:R-:W-:Y:S01]  /*6ad0*/  IMAD.WIDE R46, R53, 0x8, R46 ;  /* 0x00000008352e7825 */ /* 0x001fe200078e022e */
[----:B--2--5:R-:W-:-:S08]  /*6ae0*/  DFMA R14, R14, R18, R24 ;  /* 0x000000120e0e722b */ /* 0x024fd00000000018 */
[----:B---3--:R-:W-:-:S08]  /*6af0*/  DFMA R14, R20, R16, R14 ;  /* 0x00000010140e722b */ /* 0x008fd0000000000e */
[----:B----4-:R-:W-:-:S08]  /*6b00*/  DFMA R14, R32, R34, R14 ;  /* 0x00000022200e722b */ /* 0x010fd0000000000e */
[----:B------:R-:W-:-:S08]  /*6b10*/  DFMA R14, R28, R30, R14 ;  /* 0x0000001e1c0e722b */ /* 0x000fd0000000000e */
[----:B------:R-:W-:-:S08]  /*6b20*/  DFMA R14, R22, R26, R14 ;  /* 0x0000001a160e722b */ /* 0x000fd0000000000e */
[----:B------:R-:W-:Y:S01]  /*6b30*/  DFMA R14, R38, R36, R14 ;  /* 0x00000024260e722b */ /* 0x000fe2000000000e */
[----:B------:R-:W-:-:S07]  /*6b40*/  IADD3 R17, P1, R40, R6, RZ ;  /* 0x0000000628117210 */ /* 0x000fce0007f3e0ff */
[----:B------:R-:W-:Y:S01]  /*6b50*/  DFMA R14, R44, R42, R14 ;  /* 0x0000002a2c0e722b */ /* 0x000fe2000000000e */
[----:B------:R-:W-:-:S07]  /*6b60*/  IADD3.X R40, R41, R5, RZ, P1, !PT ;  /* 0x0000000529287210 */ /* 0x000fce0000ffe4ff */
[----:B------:R-:W-:-:S11]  /*6b70*/  DFMA R24, R50, R48, R14 ;  /* 0x000000303218722b */ /* 0x000fd6000000000e */
.L_x_422:
[----:B------:R-:W-:-:S13]  /*6b80*/  ISETP.NE.OR P0, PT, R4, RZ, P0 ;  /* 0x000000ff0400720c */ /* 0x000fda0000705670 */
[----:B------:R-:W-:Y:S05]  /*6b90*/  @!P0 BRA `(.L_x_418) ;  /* 0x00000000007c8947 */ /* 0x000fea0003800000 */
.L_x_419:
[----:B------:R-:W0:Y:S01]  /*6ba0*/  LDC R45, c[0x0][0x494] ;  /* 0x00012500ff2d7b82 */ /* 0x000e220000000800 */
[----:B------:R-:W-:Y:S01]  /*6bb0*/  MOV R14, R17 ;  /* 0x00000011000e7202 */ /* 0x000fe20000000f00 */
[----:B------:R-:W-:Y:S01]  /*6bc0*/  IMAD.MOV.U32 R15, RZ, RZ, R40 ;  /* 0x000000ffff0f7224 */ /* 0x000fe200078e0028 */
[----:B------:R-:W-:Y:S02]  /*6bd0*/  IADD3 R20, P0, R17, R6, RZ ;  /* 0x0000000611147210 */ /* 0x000fe40007f1e0ff */
[----:B------:R1:W2:Y:S04]  /*6be0*/  LDG.E.64.CONSTANT R16, desc[UR4][R46.64] ;  /* 0x000000042e107981 */ /* 0x0002a8000c1e9b00 */
[----:B------:R-:W2:Y:S01]  /*6bf0*/  LDG.E.64.CONSTANT R14, desc[UR4][R14.64] ;  /* 0x000000040e0e7981 */ /* 0x000ea2000c1e9b00 */
[----:B------:R-:W-:-:S02]  /*6c00*/  IADD3.X R21, R40, R5, RZ, P0, !PT ;  /* 0x0000000528157210 */ /* 0x000fc400007fe4ff */
[----:B------:R-:W-:-:S03]  /*6c10*/  IADD3 R30, P0, R20, R6, RZ ;  /* 0x00000006141e7210 */ /* 0x000fc60007f1e0ff */
[----:B------:R-:W3:Y:S01]  /*6c20*/  LDG.E.64.CONSTANT R22, desc[UR4][R20.64] ;  /* 0x0000000414167981 */ /* 0x000ee2000c1e9b00 */
[----:B------:R-:W-:Y:S01]  /*6c30*/  IADD3.X R31, R21, R5, RZ, P0, !PT ;  /* 0x00000005151f7210 */ /* 0x000fe200007fe4ff */
[----:B0-----:R-:W-:Y:S01]  /*6c40*/  IMAD.WIDE R18, R45, 0x8, R46 ;  /* 0x000000082d127825 */ /* 0x001fe200078e022e */
[----:B------:R-:W-:-:S03]  /*6c50*/  IADD3 R38, P0, R30, R6, RZ ;  /* 0x000000061e267210 */ /* 0x000fc60007f1e0ff */
[----:B------:R-:W4:Y:S04]  /*6c60*/  LDG.E.64.CONSTANT R32, desc[UR4][R30.64] ;  /* 0x000000041e207981 */ /* 0x000f28000c1e9b00 */
[----:B------:R-:W3:Y:S01]  /*6c70*/  LDG.E.64.CONSTANT R26, desc[UR4][R18.64] ;  /* 0x00000004121a7981 */ /* 0x000ee2000c1e9b00 */
[----:B------:R-:W-:Y:S01]  /*6c80*/  IMAD.WIDE R28, R45, 0x8, R18 ;  /* 0x000000082d1c7825 */ /* 0x000fe200078e0212 */
[----:B------:R-:W-:-:S04]  /*6c90*/  IADD3.X R39, R31, R5, RZ, P0, !PT ;  /* 0x000000051f277210 */ /* 0x000fc800007fe4ff */
[----:B------:R-:W4:Y:S01]  /*6ca0*/  LDG.E.64.CONSTANT R34, desc[UR4][R28.64] ;  /* 0x000000041c227981 */ /* 0x000f22000c1e9b00 */
[----:B------:R-:W-:-:S03]  /*6cb0*/  IMAD.WIDE R36, R45, 0x8, R28 ;  /* 0x000000082d247825 */ /* 0x000fc600078e021c */
[----:B------:R-:W4:Y:S04]  /*6cc0*/  LDG.E.64.CONSTANT R40, desc[UR4][R38.64] ;  /* 0x0000000426287981 */ /* 0x000f28000c1e9b00 */
[----:B------:R-:W4:Y:S01]  /*6cd0*/  LDG.E.64.CONSTANT R42, desc[UR4][R36.64] ;  /* 0x00000004242a7981 */ /* 0x000f22000c1e9b00 */
[----:B------:R-:W-:-:S04]  /*6ce0*/  IADD3 R4, R4, -0x4, RZ ;  /* 0xfffffffc04047810 */ /* 0x000fc80007ffe0ff */
[----:B------:R-:W-:Y:S01]  /*6cf0*/  ISETP.NE.AND P0, PT, R4, RZ, PT ;  /* 0x000000ff0400720c */ /* 0x000fe20003f05270 */
[----:B-1----:R-:W-:Y:S01]  /*6d00*/  IMAD.WIDE R46, R45, 0x8, R36 ;  /* 0x000000082d2e7825 */ /* 0x002fe200078e0224 */
[----:B------:R-:W-:Y:S01]  /*6d10*/  IADD3 R7, R7, 0x4, RZ ;  /* 0x0000000407077810 */ /* 0x000fe20007ffe0ff */
[----:B--2--5:R-:W-:Y:S01]  /*6d20*/  DFMA R14, R14, R16, R24 ;  /* 0x000000100e0e722b */ /* 0x024fe20000000018 */
[----:B------:R-:W-:-:S07]  /*6d30*/  IADD3 R17, P1, R38, R6, RZ ;  /* 0x0000000626117210 */ /* 0x000fce0007f3e0ff */
[----:B---3--:R-:W-:-:S08]  /*6d40*/  DFMA R14, R22, R26, R14 ;  /* 0x0000001a160e722b */ /* 0x008fd0000000000e */
[----:B----4-:R-:W-:-:S08]  /*6d50*/  DFMA R14, R32, R34, R14 ;  /* 0x00000022200e722b */ /* 0x010fd0000000000e */
[----:B------:R-:W-:Y:S01]  /*6d60*/  DFMA R24, R40, R42, R14 ;  /* 0x0000002a2818722b */ /* 0x000fe2000000000e */
[----:B------:R-:W-:Y:S01]  /*6d70*/  IADD3.X R40, R39, R5, RZ, P1, !PT ;  /* 0x0000000527287210 */ /* 0x000fe20000ffe4ff */
[----:B------:R-:W-:Y:S09]  /*6d80*/  @P0 BRA `(.L_x_419) ;  /* 0xfffffffc00840947 */ /* 0x000ff2000383ffff */
.L_x_418:
[----:B------:R-:W-:-:S13]  /*6d90*/  ISETP.NE.AND P0, PT, R2, RZ, PT ;  /* 0x000000ff0200720c */ /* 0x000fda0003f05270 */
[----:B------:R-:W-:Y:S05]  /*6da0*/  @!P0 BRA `(.L_x_423) ;  /* 0x0000000000648947 */ /* 0x000fea0003800000 */
[----:B------:R-:W1:Y:S01]  /*6db0*/  LDC R14, c[0x0][0x494] ;  /* 0x00012500ff0e7b82 */ /* 0x000e620000000800 */
[C---:B0-----:R-:W-:Y:S02]  /*6dc0*/  IMAD R17, R7.reuse, R0, RZ ;  /* 0x0000000007117224 */ /* 0x041fe400078e02ff */
[----:B-1----:R-:W-:Y:S02]  /*6dd0*/  IMAD R15, R7, R14, RZ ;  /* 0x0000000e070f7224 */ /* 0x002fe400078e02ff */
[----:B------:R-:W-:-:S04]  /*6de0*/  IMAD.WIDE R6, R17, 0x8, R8 ;  /* 0x0000000811067825 */ /* 0x000fc800078e0208 */
[----:B------:R-:W-:Y:S02]  /*6df0*/  IMAD.WIDE R4, R15, 0x8, R10 ;  /* 0x000000080f047825 */ /* 0x000fe400078e020a */
[----:B------:R-:W2:Y:S04]  /*6e00*/  LDG.E.64.CONSTANT R6, desc[UR4][R6.64] ;  /* 0x0000000406067981 */ /* 0x000ea8000c1e9b00 */
[----:B------:R-:W2:Y:S01]  /*6e10*/  LDG.E.64.CONSTANT R4, desc[UR4][R4.64] ;  /* 0x0000000404047981 */ /* 0x000ea2000c1e9b00 */
[----:B------:R-:W-:Y:S01]  /*6e20*/  ISETP.NE.AND P0, PT, R2, 0x1, PT ;  /* 0x000000010200780c */ /* 0x000fe20003f05270 */
[----:B--2--5:R-:W-:-:S12]  /*6e30*/  DFMA R24, R6, R4, R24 ;  /* 0x000000040618722b */ /* 0x024fd80000000018 */
[----:B------:R-:W-:Y:S05]  /*6e40*/  @!P0 BRA `(.L_x_423) ;  /* 0x00000000003c8947 */ /* 0x000fea0003800000 */
[----:B------:R-:W-:Y:S01]  /*6e50*/  ISETP.NE.AND P0, PT, R2, 0x2, PT ;  /* 0x000000020200780c */ /* 0x000fe20003f05270 */
[----:B------:R-:W-:Y:S01]  /*6e60*/  IMAD.IADD R15, R15, 0x1, R14 ;  /* 0x000000010f0f7824 */ /* 0x000fe200078e020e */
[----:B------:R-:W-:-:S03]  /*6e70*/  IADD3 R17, R17, R0, RZ ;  /* 0x0000000011117210 */ /* 0x000fc60007ffe0ff */
[----:B------:R-:W-:-:S04]  /*6e80*/  IMAD.WIDE R4, R15, 0x8, R10 ;  /* 0x000000080f047825 */ /* 0x000fc800078e020a */
[C-C-:B------:R-:W-:Y:S02]  /*6e90*/  IMAD.WIDE R6, R17.reuse, 0x8, R8.reuse ;  /* 0x0000000811067825 */ /* 0x140fe400078e0208 */
[----:B------:R-:W2:Y:S02]  /*6ea0*/  LDG.E.64.CONSTANT R4, desc[UR4][R4.64] ;  /* 0x0000000404047981 */ /* 0x000ea4000c1e9b00 */
[----:B------:R-:W-:Y:S02]  /*6eb0*/  @P0 IADD3 R17, R17, R0, RZ ;  /* 0x0000000011110210 */ /* 0x000fe40007ffe0ff */
[----:B------:R-:W-:Y:S01]  /*6ec0*/  @P0 IADD3 R15, R15, R14, RZ ;  /* 0x0000000e0f0f0210 */ /* 0x000fe20007ffe0ff */
[----:B------:R-:W2:Y:S02]  /*6ed0*/  LDG.E.64.CONSTANT R6, desc[UR4][R6.64] ;  /* 0x0000000406067981 */ /* 0x000ea4000c1e9b00 */
[----:B------:R-:W-:-:S04]  /*6ee0*/  @P0 IMAD.WIDE R8, R17, 0x8, R8 ;  /* 0x0000000811080825 */ /* 0x000fc800078e0208 */
[----:B------:R-:W-:Y:S02]  /*6ef0*/  @P0 IMAD.WIDE R10, R15, 0x8, R10 ;  /* 0x000000080f0a0825 */ /* 0x000fe400078e020a */
[----:B------:R-:W3:Y:S04]  /*6f00*/  @P0 LDG.E.64.CONSTANT R8, desc[UR4][R8.64] ;  /* 0x0000000408080981 */ /* 0x000ee8000c1e9b00 */
[----:B------:R-:W3:Y:S01]  /*6f10*/  @P0 LDG.E.64.CONSTANT R10, desc[UR4][R10.64] ;  /* 0x000000040a0a0981 */ /* 0x000ee2000c1e9b00 */
[----:B--2---:R-:W-:-:S08]  /*6f20*/  DFMA R24, R6, R4, R24 ;  /* 0x000000040618722b */ /* 0x004fd00000000018 */
[----:B---3--:R-:W-:-:S11]  /*6f30*/  @P0 DFMA R24, R8, R10, R24 ;  /* 0x0000000a0818022b */ /* 0x008fd60000000018 */
.L_x_423:
[----:B-----5:R1:W-:Y:S02]  /*6f40*/  STG.E.64 desc[UR4][R12.64], R24 ;  /* 0x000000180c007986 */ /* 0x0203e4000c101b04 */
.L_x_417:
[----:B------:R-:W-:-:S07]  /*6f50*/  IADD3 R3, R3, 0x80, RZ ;  /* 0x0000008003037810 */ /* 0x000fce0007ffe0ff */
.L_x_406:
[----:B------:R-:W-:-:S13]  /*6f60*/  ISETP.GE.AND P0, PT, R3, UR6, PT ;  /* 0x0000000603007c0c */ /* 0x000fda000bf06270 */
[----:B------:R-:W-:Y:S05]  /*6f70*/  @P0 BRA `(.L_x_424) ;  /* 0x0000004c00480947 */ /* 0x000fea0003800000 */
[----:B0-----:R-:W0:Y:S01]  /*6f80*/  LDC R0, c[0x0][0x218] ;  /* 0x00008600ff007b82 */ /* 0x001e220000000800 */
[----:B------:R-:W-:Y:S01]  /*6f90*/  HFMA2.MMA R10, -RZ, RZ, 0, 0 ;  /* 0x00000000ff0a7435 */ /* 0x000fe200000001ff */
[----:B------:R-:W-:Y:S02]  /*6fa0*/  MOV R8, RZ ;  /* 0x000000ff00087202 */ /* 0x000fe40000000f00 */
[----:B-1----:R-:W-:Y:S02]  /*6fb0*/  MOV R12, RZ ;  /* 0x000000ff000c7202 */ /* 0x002fe40000000f00 */
        /* <DEDUP_REMOVED lines=350> */
.L_x_425:
        /* <DEDUP_REMOVED lines=10> */
[----:B------:R1:W5:Y:S01]  /*8640*/  LDG.E.64 R24, desc[UR4][R12.64] ;  /* 0x000000040c187981 */ /* 0x000362000c1e1b00 */
[----:B------:R-:W-:Y:S01]  /*8650*/  IADD3 R2, R5, -0x1, RZ ;  /* 0xffffffff05027810 */ /* 0x000fe20007ffe0ff */
[----:B------:R-:W-:Y:S01]  /*8660*/  HFMA2.MMA R7, -RZ, RZ, 0, 0 ;  /* 0x00000000ff077435 */ /* 0x000fe200000001ff */
[----:B------:R-:W-:Y:S02]  /*8670*/  IADD3 R10, P0, R10, UR8, RZ ;  /* 0x000000080a0a7c10 */ /* 0x000fe4000ff1e0ff */
[----:B------:R-:W-:Y:S02]  /*8680*/  ISETP.GE.U32.AND P2, PT, R2, 0x3, PT ;  /* 0x000000030200780c */ /* 0x000fe40003f46070 */
[----:B------:R-:W-:Y:S02]  /*8690*/  IADD3 R8, P1, R8, UR10, RZ ;  /* 0x0000000a08087c10 */ /* 0x000fe4000ff3e0ff */
[----:B------:R-:W-:Y:S02]  /*86a0*/  IADD3.X R11, RZ, UR9, RZ, P0, !PT ;  /* 0x00000009ff0b7c10 */ /* 0x000fe400087fe4ff */
[----:B------:R-:W-:-:S02]  /*86b0*/  IADD3.X R9, RZ, UR11, RZ, P1, !PT ;  /* 0x0000000bff097c10 */ /* 0x000fc40008ffe4ff */
[----:B------:R-:W-:-:S05]  /*86c0*/  LOP3.LUT R2, R5, 0x3, RZ, 0xc0, !PT ;  /* 0x0000000305027812 */ /* 0x000fca00078ec0ff */
[----:B-1----:R-:W-:Y:S05]  /*86d0*/  @!P2 BRA `(.L_x_427) ;  /* 0x0000000c0054a947 */ /* 0x002fea0003800000 */
[----:B------:R-:W-:Y:S01]  /*86e0*/  IADD3 R4, R5, -R2, RZ ;  /* 0x8000000205047210 */ /* 0x000fe20007ffe0ff */
[----:B------:R-:W-:Y:S01]  /*86f0*/  BSSY B2, `(.L_x_427) ;  /* 0x00000d3000027945 */ /* 0x000fe20003800000 */
[----:B0-----:R-:W-:Y:S01]  /*8700*/  SHF.R.S32.HI R5, RZ, 0x1f, R0 ;  /* 0x0000001fff057819 */ /* 0x001fe20000011400 */
[----:B------:R-:W-:Y:S01]  /*8710*/  IMAD.MOV.U32 R40, RZ, RZ, R9 ;  /* 0x000000ffff287224 */ /* 0x000fe200078e0009 */
[----:B------:R-:W-:Y:S02]  /*8720*/  ISETP.GT.AND P0, PT, R4, RZ, PT ;  /* 0x000000ff0400720c */ /* 0x000fe40003f04270 */
[----:B------:R-:W-:Y:S02]  /*8730*/  MOV R17, R8 ;  /* 0x0000000800117202 */ /* 0x000fe40000000f00 */
[----:B------:R-:W-:Y:S02]  /*8740*/  SHF.L.U32 R6, R0, 0x3, RZ ;  /* 0x0000000300067819 */ /* 0x000fe400000006ff */
[----:B------:R-:W-:-:S02]  /*8750*/  MOV R7, RZ ;  /* 0x000000ff00077202 */ /* 0x000fc40000000f00 */
        /* <DEDUP_REMOVED lines=9> */
.L_x_431:
[----:B------:R-:W0:Y:S01]  /*87f0*/  LDC R61, c[0x0][0x494] ;  /* 0x00012500ff3d7b82 */ /* 0x000e220000000800 */
[----:B------:R-:W-:Y:S01]  /*8800*/  MOV R20, R17 ;  /* 0x0000001100147202 */ /* 0x000fe20000000f00 */
[----:B------:R-:W2:Y:S01]  /*8810*/  LDG.E.64.CONSTANT R18, desc[UR4][R46.64] ;  /* 0x000000042e127981 */ /* 0x000ea2000c1e9b00 */
[----:B------:R-:W-:Y:S02]  /*8820*/  MOV R21, R40 ;  /* 0x0000002800157202 */ /* 0x000fe40000000f00 */
[----:B------:R-:W-:-:S04]  /*8830*/  IADD3 R34, P1, R17, R6, RZ ;  /* 0x0000000611227210 */ /* 0x000fc80007f3e0ff */
[----:B------:R-:W2:Y:S01]  /*8840*/  LDG.E.64.CONSTANT R20, desc[UR4][R20.64] ;  /* 0x0000000414147981 */ /* 0x000ea2000c1e9b00 */
[----:B------:R-:W-:Y:S02]  /*8850*/  IADD3.X R35, R40, R5, RZ, P1, !PT ;  /* 0x0000000528237210 */ /* 0x000fe40000ffe4ff */
[----:B------:R-:W-:-:S03]  /*8860*/  IADD3 R42, P1, R34, R6, RZ ;  /* 0x00000006222a7210 */ /* 0x000fc60007f3e0ff */
[----:B------:R-:W3:Y:S01]  /*8870*/  LDG.E.64.CONSTANT R22, desc[UR4][R34.64] ;  /* 0x0000000422167981 */ /* 0x000ee2000c1e9b00 */
[----:B0-----:R-:W-:-:S05]  /*8880*/  IMAD.WIDE R14, R61, 0x8, R46 ;  /* 0x000000083d0e7825 */ /* 0x001fca00078e022e */
[----:B------:R0:W3:Y:S01]  /*8890*/  LDG.E.64.CONSTANT R28, desc[UR4][R14.64] ;  /* 0x000000040e1c7981 */ /* 0x0000e2000c1e9b00 */
[----:B------:R-:W-:Y:S02]  /*88a0*/  IMAD.X R43, R35, 0x1, R5, P1 ;  /* 0x00000001232b7824 */ /* 0x000fe400008e0605 */
[----:B------:R-:W-:Y:S01]  /*88b0*/  IMAD.WIDE R16, R61, 0x8, R14 ;  /* 0x000000083d107825 */ /* 0x000fe200078e020e */
[-C--:B------:R-:W-:Y:S02]  /*88c0*/  IADD3 R44, P1, R42, R6.reuse, RZ ;  /* 0x000000062a2c7210 */ /* 0x080fe40007f3e0ff */
[----:B------:R-:W4:Y:S04]  /*88d0*/  LDG.E.64.CONSTANT R26, desc[UR4][R42.64] ;  /* 0x000000042a1a7981 */ /* 0x000f28000c1e9b00 */
[----:B------:R1:W4:Y:S01]  /*88e0*/  LDG.E.64.CONSTANT R32, desc[UR4][R16.64] ;  /* 0x0000000410207981 */ /* 0x000322000c1e9b00 */
[----:B------:R-:W-:Y:S01]  /*88f0*/  IADD3.X R45, R43, R5, RZ, P1, !PT ;  /* 0x000000052b2d7210 */ /* 0x000fe20000ffe4ff */
[----:B------:R-:W-:Y:S01]  /*8900*/  IMAD.WIDE R38, R61, 0x8, R16 ;  /* 0x000000083d267825 */ /* 0x000fe200078e0210 */
[----:B------:R-:W-:-:S03]  /*8910*/  IADD3 R52, P1, R44, R6, RZ ;  /* 0x000000062c347210 */ /* 0x000fc60007f3e0ff */
[----:B------:R-:W4:Y:S01]  /*8920*/  LDG.E.64.CONSTANT R30, desc[UR4][R44.64] ;  /* 0x000000042c1e7981 */ /* 0x000f22000c1e9b00 */
[----:B------:R-:W-:-:S03]  /*8930*/  IADD3.X R53, R45, R5, RZ, P1, !PT ;  /* 0x000000052d357210 */ /* 0x000fc60000ffe4ff */
[----:B------:R-:W4:Y:S01]  /*8940*/  LDG.E.64.CONSTANT R36, desc[UR4][R38.64] ;  /* 0x0000000426247981 */ /* 0x000f22000c1e9b00 */
[----:B0-----:R-:W-:Y:S01]  /*8950*/  IMAD.WIDE R14, R61, 0x8, R38 ;  /* 0x000000083d0e7825 */ /* 0x001fe200078e0226 */
[-C--:B------:R-:W-:Y:S02]  /*8960*/  IADD3 R58, P1, R52, R6.reuse, RZ ;  /* 0x00000006343a7210 */ /* 0x080fe40007f3e0ff */
[----:B------:R-:W4:Y:S04]  /*8970*/  LDG.E.64.CONSTANT R34, desc[UR4][R52.64] ;  /* 0x0000000434227981 */ /* 0x000f28000c1e9b00 */
[----:B------:R-:W4:Y:S01]  /*8980*/  LDG.E.64.CONSTANT R40, desc[UR4][R14.64] ;  /* 0x000000040e287981 */ /* 0x000f22000c1e9b00 */
[----:B------:R-:W-:Y:S01]  /*8990*/  IADD3.X R59, R53, R5, RZ, P1, !PT ;  /* 0x00000005353b7210 */ /* 0x000fe20000ffe4ff */
[----:B-1----:R-:W-:Y:S01]  /*89a0*/  IMAD.WIDE R16, R61, 0x8, R14 ;  /* 0x000000083d107825 */ /* 0x002fe200078e020e */
[----:B------:R-:W-:-:S03]  /*89b0*/  IADD3 R54, P1, R58, R6, RZ ;  /* 0x000000063a367210 */ /* 0x000fc60007f3e0ff */
[----:B------:R-:W4:Y:S01]  /*89c0*/  LDG.E.64.CONSTANT R38, desc[UR4][R58.64] ;  /* 0x000000043a267981 */ /* 0x000f22000c1e9b00 */
[----:B------:R-:W-:-:S03]  /*89d0*/  IADD3.X R55, R59, R5, RZ, P1, !PT ;  /* 0x000000053b377210 */ /* 0x000fc60000ffe4ff */
[----:B------:R-:W4:Y:S01]  /*89e0*/  LDG.E.64.CONSTANT R46, desc[UR4][R16.64] ;  /* 0x00000004102e7981 */ /* 0x000f22000c1e9b00 */
[----:B------:R-:W-:-:S03]  /*89f0*/  IMAD.WIDE R50, R61, 0x8, R16 ;  /* 0x000000083d327825 */ /* 0x000fc600078e0210 */
[----:B------:R0:W4:Y:S04]  /*8a00*/  LDG.E.64.CONSTANT R44, desc[UR4][R54.64] ;  /* 0x00000004362c7981 */ /* 0x000128000c1e9b00 */
[----:B------:R1:W4:Y:S01]  /*8a10*/  LDG.E.64.CONSTANT R42, desc[UR4][R50.64] ;  /* 0x00000004322a7981 */ /* 0x000322000c1e9b00 */
[----:B------:R-:W-:-:S04]  /*8a20*/  IADD3 R48, P1, R54, R6, RZ ;  /* 0x0000000636307210 */ /* 0x000fc80007f3e0ff */
[----:B------:R-:W-:Y:S01]  /*8a30*/  IADD3.X R49, R55, R5, RZ, P1, !PT ;  /* 0x0000000537317210 */ /* 0x000fe20000ffe4ff */
[----:B0-----:R-:W-:Y:S01]  /*8a40*/  IMAD.WIDE R54, R61, 0x8, R50 ;  /* 0x000000083d367825 */ /* 0x001fe200078e0232 */
[----:B------:R-:W-:-:S03]  /*8a50*/  IADD3 R56, P1, R48, R6, RZ ;  /* 0x0000000630387210 */ /* 0x000fc60007f3e0ff */
[----:B------:R-:W4:Y:S01]  /*8a60*/  LDG.E.64.CONSTANT R16, desc[UR4][R48.64] ;  /* 0x0000000430107981 */ /* 0x000f22000c1e9b00 */
[----:B------:R-:W-:-:S03]  /*8a70*/  IADD3.X R57, R49, R5, RZ, P1, !PT ;  /* 0x0000000531397210 */ /* 0x000fc60000ffe4ff */
[----:B------:R0:W4:Y:S01]  /*8a80*/  LDG.E.64.CONSTANT R14, desc[UR4][R54.64] ;  /* 0x00000004360e7981 */ /* 0x000122000c1e9b00 */
[----:B------:R-:W-:Y:S01]  /*8a90*/  IMAD.WIDE R58, R61, 0x8, R54 ;  /* 0x000000083d3a7825 */ /* 0x000fe200078e0236 */
[----:B------:R-:W-:-:S04]  /*8aa0*/  IADD3 R52, P1, R56, R6, RZ ;  /* 0x0000000638347210 */ /* 0x000fc80007f3e0ff */
[----:B------:R-:W-:Y:S01]  /*8ab0*/  IADD3.X R53, R57, R5, RZ, P1, !PT ;  /* 0x0000000539357210 */ /* 0x000fe20000ffe4ff */
[----:B-1----:R-:W-:Y:S01]  /*8ac0*/  IMAD.WIDE R50, R61, 0x8, R58 ;  /* 0x000000083d327825 */ /* 0x002fe200078e023a */
[----:B0-----:R-:W-:-:S03]  /*8ad0*/  IADD3 R54, P1, R52, R6, RZ ;  /* 0x0000000634367210 */ /* 0x001fc60007f3e0ff */
[----:B------:R-:W-:-:S04]  /*8ae0*/  IMAD.WIDE R48, R61, 0x8, R50 ;  /* 0x000000083d307825 */ /* 0x000fc800078e0232 */
[----:B------:R-:W-:Y:S01]  /*8af0*/  IMAD.X R55, R53, 0x1, R5, P1 ;  /* 0x0000000135377824 */ /* 0x000fe200008e0605 */
[----:B--2--5:R-:W-:Y:S01]  /*8b00*/  DFMA R24, R20, R18, R24 ;  /* 0x000000121418722b */ /* 0x024fe20000000018 */
[----:B------:R0:W2:Y:S04]  /*8b10*/  LDG.E.64.CONSTANT R18, desc[UR4][R58.64] ;  /* 0x000000043a127981 */ /* 0x0000a8000c1e9b00 */
[----:B------:R1:W2:Y:S03]  /*8b20*/  LDG.E.64.CONSTANT R20, desc[UR4][R56.64] ;  /* 0x0000000438147981 */ /* 0x0002a6000c1e9b00 */
[----:B---3--:R-:W-:Y:S01]  /*8b30*/  DFMA R28, R22, R28, R24 ;  /* 0x0000001c161c722b */ /* 0x008fe20000000018 */
[----:B------:R3:W2:Y:S04]  /*8b40*/  LDG.E.64.CONSTANT R22, desc[UR4][R50.64] ;  /* 0x0000000432167981 */ /* 0x0006a8000c1e9b00 */
[----:B------:R3:W2:Y:S01]  /*8b50*/  LDG.E.64.CONSTANT R24, desc[UR4][R52.64] ;  /* 0x0000000434187981 */ /* 0x0006a2000c1e9b00 */
[----:B0-----:R-:W-:-:S02]  /*8b60*/  IADD3 R58, P1, R54, R6, RZ ;  /* 0x00000006363a7210 */ /* 0x001fc40007f3e0ff */
[----:B----4-:R-:W-:Y:S01]  /*8b70*/  DFMA R32, R26, R32, R28 ;  /* 0x000000201a20722b */ /* 0x010fe2000000001c */
[----:B------:R0:W4:Y:S01]  /*8b80*/  LDG.E.64.CONSTANT R26, desc[UR4][R48.64] ;  /* 0x00000004301a7981 */ /* 0x000122000c1e9b00 */
[----:B------:R-:W-:-:S03]  /*8b90*/  IADD3.X R59, R55, R5, RZ, P1, !PT ;  /* 0x00000005373b7210 */ /* 0x000fc60000ffe4ff */
[----:B------:R0:W4:Y:S01]  /*8ba0*/  LDG.E.64.CONSTANT R28, desc[UR4][R54.64] ;  /* 0x00000004361c7981 */ /* 0x000122000c1e9b00 */
[----:B-1----:R-:W-:Y:S01]  /*8bb0*/  IMAD.WIDE R56, R61, 0x8, R48 ;  /* 0x000000083d387825 */ /* 0x002fe200078e0230 */
[----:B---3--:R-:W-:Y:S01]  /*8bc0*/  IADD3 R50, P1, R58, R6, RZ ;  /* 0x000000063a327210 */ /* 0x008fe20007f3e0ff */
[----:B------:R-:W-:-:S03]  /*8bd0*/  DFMA R36, R30, R36, R32 ;  /* 0x000000241e24722b */ /* 0x000fc60000000020 */
[----:B------:R1:W3:Y:S01]  /*8be0*/  LDG.E.64.CONSTANT R30, desc[UR4][R56.64] ;  /* 0x00000004381e7981 */ /* 0x0002e2000c1e9b00 */
[----:B------:R-:W-:-:S03]  /*8bf0*/  IADD3.X R51, R59, R5, RZ, P1, !PT ;  /* 0x000000053b337210 */ /* 0x000fc60000ffe4ff */
[----:B------:R1:W3:Y:S01]  /*8c00*/  LDG.E.64.CONSTANT R32, desc[UR4][R58.64] ;  /* 0x000000043a207981 */ /* 0x0002e2000c1e9b00 */
[----:B------:R-:W-:Y:S01]  /*8c10*/  IMAD.WIDE R52, R61, 0x8, R56 ;  /* 0x000000083d347825 */ /* 0x000fe200078e0238 */
[----:B------:R-:W-:Y:S01]  /*8c20*/  DFMA R40, R34, R40, R36 ;  /* 0x000000282228722b */ /* 0x000fe20000000024 */
[-C--:B0-----:R-:W-:Y:S01]  /*8c30*/  IADD3 R48, P1, R50, R6.reuse, RZ ;  /* 0x0000000632307210 */ /* 0x081fe20007f3e0ff */
[----:B------:R0:W3:Y:S04]  /*8c40*/  LDG.E.64.CONSTANT R36, desc[UR4][R50.64] ;  /* 0x0000000432247981 */ /* 0x0000e8000c1e9b00 */
[----:B------:R-:W3:Y:S01]  /*8c50*/  LDG.E.64.CONSTANT R34, desc[UR4][R52.64] ;  /* 0x0000000434227981 */ /* 0x000ee2000c1e9b00 */
[----:B------:R-:W-:Y:S01]  /*8c60*/  IADD3.X R49, R51, R5, RZ, P1, !PT ;  /* 0x0000000533317210 */ /* 0x000fe20000ffe4ff */
[----:B------:R-:W-:Y:S01]  /*8c70*/  IMAD.WIDE R54, R61, 0x8, R52 ;  /* 0x000000083d367825 */ /* 0x000fe200078e0234 */
[----:B-1----:R-:W-:Y:S01]  /*8c80*/  IADD3 R56, P1, R48, R6, RZ ;  /* 0x0000000630387210 */ /* 0x002fe20007f3e0ff */
[----:B------:R-:W-:-:S02]  /*8c90*/  DFMA R46, R38, R46, R40 ;  /* 0x0000002e262e722b */ /* 0x000fc40000000028 */
[----:B------:R-:W3:Y:S01]  /*8ca0*/  LDG.E.64.CONSTANT R40, desc[UR4][R48.64] ;  /* 0x0000000430287981 */ /* 0x000ee2000c1e9b00 */
[----:B------:R-:W-:-:S03]  /*8cb0*/  IADD3.X R57, R49, R5, RZ, P1, !PT ;  /* 0x0000000531397210 */ /* 0x000fc60000ffe4ff */
[----:B------:R-:W3:Y:S01]  /*8cc0*/  LDG.E.64.CONSTANT R38, desc[UR4][R54.64] ;  /* 0x0000000436267981 */ /* 0x000ee2000c1e9b00 */
[----:B------:R-:W-:Y:S01]  /*8cd0*/  IMAD.WIDE R58, R61, 0x8, R54 ;  /* 0x000000083d3a7825 */ /* 0x000fe200078e0236 */
[----:B------:R-:W-:Y:S01]  /*8ce0*/  DFMA R42, R44, R42, R46 ;  /* 0x0000002a2c2a722b */ /* 0x000fe2000000002e */
[----:B------:R-:W-:-:S03]  /*8cf0*/  IADD3 R44, P1, R56, R6, RZ ;  /* 0x00000006382c7210 */ /* 0x000fc60007f3e0ff */
[----:B------:R-:W3:Y:S01]  /*8d00*/  LDG.E.64.CONSTANT R46, desc[UR4][R58.64] ;  /* 0x000000043a2e7981 */ /* 0x000ee2000c1e9b00 */
[----:B0-----:R-:W-:-:S03]  /*8d10*/  IMAD.WIDE R50, R61, 0x8, R58 ;  /* 0x000000083d327825 */ /* 0x001fc600078e023a */
[----:B------:R-:W3:Y:S01]  /*8d20*/  LDG.E.64.CONSTANT R48, desc[UR4][R56.64] ;  /* 0x0000000438307981 */ /* 0x000ee2000c1e9b00 */
[----:B------:R-:W-:-:S03]  /*8d30*/  IADD3.X R45, R57, R5, RZ, P1, !PT ;  /* 0x00000005392d7210 */ /* 0x000fc60000ffe4ff */
[----:B------:R-:W3:Y:S04]  /*8d40*/  LDG.E.64.CONSTANT R54, desc[UR4][R50.64] ;  /* 0x0000000432367981 */ /* 0x000ee8000c1e9b00 */
[----:B------:R-:W3:Y:S01]  /*8d50*/  LDG.E.64.CONSTANT R52, desc[UR4][R44.64] ;  /* 0x000000042c347981 */ /* 0x000ee2000c1e9b00 */
[----:B------:R-:W-:Y:S01]  /*8d60*/  DFMA R14, R16, R14, R42 ;  /* 0x0000000e100e722b */ /* 0x000fe2000000002a */
[----:B------:R-:W-:-:S04]  /*8d70*/  IADD3 R4, R4, -0x10, RZ ;  /* 0xfffffff004047810 */ /* 0x000fc80007ffe0ff */
[----:B------:R-:W-:Y:S02]  /*8d80*/  ISETP.GT.AND P1, PT, R4, 0xc, PT ;  /* 0x0000000c0400780c */ /* 0x000fe40003f24270 */
[----:B------:R-:W-:Y:S02]  /*8d90*/  IADD3 R17, P2, R44, R6, RZ ;  /* 0x000000062c117210 */ /* 0x000fe40007f5e0ff */
[----:B------:R-:W-:Y:S01]  /*8da0*/  IADD3 R7, R7, 0x10, RZ ;  /* 0x0000001007077810 */ /* 0x000fe20007ffe0ff */
[----:B--2---:R-:W-:-:S08]  /*8db0*/  DFMA R14, R20, R18, R14 ;  /* 0x00000012140e722b */ /* 0x004fd0000000000e */
[----:B------:R-:W-:-:S08]  /*8dc0*/  DFMA R14, R24, R22, R14 ;  /* 0x00000016180e722b */ /* 0x000fd0000000000e */
[----:B----4-:R-:W-:-:S08]  /*8dd0*/  DFMA R14, R28, R26, R14 ;  /* 0x0000001a1c0e722b */ /* 0x010fd0000000000e */
[----:B---3--:R-:W-:-:S08]  /*8de0*/  DFMA R14, R32, R30, R14 ;  /* 0x0000001e200e722b */ /* 0x008fd0000000000e */
[----:B------:R-:W-:-:S08]  /*8df0*/  DFMA R14, R36, R34, R14 ;  /* 0x00000022240e722b */ /* 0x000fd0000000000e */
[----:B------:R-:W-:-:S08]  /*8e00*/  DFMA R14, R40, R38, R14 ;  /* 0x00000026280e722b */ /* 0x000fd0000000000e */
[----:B------:R-:W-:Y:S01]  /*8e10*/  DFMA R14, R48, R46, R14 ;  /* 0x0000002e300e722b */ /* 0x000fe2000000000e */
[----:B------:R-:W-:Y:S02]  /*8e20*/  IMAD.X R40, R45, 0x1, R5, P2 ;  /* 0x000000012d287824 */ /* 0x000fe400010e0605 */
[----:B------:R-:W-:-:S05]  /*8e30*/  IMAD.WIDE R46, R61, 0x8, R50 ;  /* 0x000000083d2e7825 */ /* 0x000fca00078e0232 */
[----:B------:R-:W-:Y:S01]  /*8e40*/  DFMA R24, R52, R54, R14 ;  /* 0x000000363418722b */ /* 0x000fe2000000000e */
[----:B------:R-:W-:Y:S10]  /*8e50*/  @P1 BRA `(.L_x_431) ;  /* 0xfffffff800641947 */ /* 0x000ff4000383ffff */
.L_x_430:
[----:B------:R-:W-:Y:S05]  /*8e60*/  BSYNC B3 ;  /* 0x0000000000037941 */ /* 0x000fea0003800000 */
.L_x_429:
[----:B------:R-:W-:Y:S01]  /*8e70*/  ISETP.GT.AND P1, PT, R4, 0x4, PT ;  /* 0x000000040400780c */ /* 0x000fe20003f24270 */
[----:B------:R-:W-:-:S12]  /*8e80*/  BSSY B3, `(.L_x_432) ;  /* 0x0000038000037945 */ /* 0x000fd80003800000 */
        /* <DEDUP_REMOVED lines=22> */
[----:B------:R-:W-:Y:S01]  /*8ff0*/  IADD3.X R47, R43, R5, RZ, P0, !PT ;  /* 0x000000052b2f7210 */ /* 0x000fe200007fe4ff */
[----:B------:R-:W-:Y:S01]  /*9000*/  IMAD.WIDE R44, R53, 0x8, R38 ;  /* 0x00000008352c7825 */ /* 0x000fe200078e0226 */
[----:B------:R-:W-:-:S03]  /*9010*/  IADD3 R60, P0, R46, R6, RZ ;  /* 0x000000062e3c7210 */ /* 0x000fc60007f1e0ff */
[----:B------:R1:W4:Y:S01]  /*9020*/  LDG.E.64.CONSTANT R22, desc[UR4][R46.64] ;  /* 0x000000042e167981 */ /* 0x000322000c1e9b00 */
[----:B------:R-:W-:-:S03]  /*9030*/  IADD3.X R61, R47, R5, RZ, P0, !PT ;  /* 0x000000052f3d7210 */ /* 0x000fc600007fe4ff */
[----:B------:R-:W4:Y:S01]  /*9040*/  LDG.E.64.CONSTANT R26, desc[UR4][R44.64] ;  /* 0x000000042c1a7981 */ /* 0x000f22000c1e9b00 */
[----:B------:R-:W-:Y:S01]  /*9050*/  IMAD.WIDE R56, R53, 0x8, R44 ;  /* 0x0000000835387825 */ /* 0x000fe200078e022c */
[-C--:B------:R-:W-:Y:S02]  /*9060*/  IADD3 R54, P0, R60, R6.reuse, RZ ;  /* 0x000000063c367210 */ /* 0x080fe40007f1e0ff */
[----:B------:R-:W4:Y:S04]  /*9070*/  LDG.E.64.CONSTANT R38, desc[UR4][R60.64] ;  /* 0x000000043c267981 */ /* 0x000f28000c1e9b00 */
[----:B------:R-:W4:Y:S01]  /*9080*/  LDG.E.64.CONSTANT R36, desc[UR4][R56.64] ;  /* 0x0000000438247981 */ /* 0x000f22000c1e9b00 */
[----:B------:R-:W-:Y:S02]  /*9090*/  IMAD.X R55, R61, 0x1, R5, P0 ;  /* 0x000000013d377824 */ /* 0x000fe400000e0605 */
[----:B------:R-:W-:Y:S01]  /*90a0*/  IMAD.WIDE R58, R53, 0x8, R56 ;  /* 0x00000008353a7825 */ /* 0x000fe200078e0238 */
[----:B0-----:R-:W-:-:S02]  /*90b0*/  IADD3 R40, P0, R54, R6, RZ ;  /* 0x0000000636287210 */ /* 0x001fc40007f1e0ff */
        /* <DEDUP_REMOVED lines=20> */
.L_x_433:
[----:B------:R-:W-:Y:S05]  /*9200*/  BSYNC B3 ;  /* 0x0000000000037941 */ /* 0x000fea0003800000 */
.L_x_432:
[----:B------:R-:W-:-:S13]  /*9210*/  ISETP.NE.OR P0, PT, R4, RZ, P0 ;  /* 0x000000ff0400720c */ /* 0x000fda0000705670 */
[----:B------:R-:W-:Y:S05]  /*9220*/  @!P0 BRA `(.L_x_434) ;  /* 0x00000000007c8947 */ /* 0x000fea0003800000 */
.L_x_428:
[----:B------:R-:W0:Y:S01]  /*9230*/  LDC R45, c[0x0][0x494] ;  /* 0x00012500ff2d7b82 */ /* 0x000e220000000800 */
[----:B------:R-:W-:Y:S02]  /*9240*/  MOV R14, R17 ;  /* 0x00000011000e7202 */ /* 0x000fe40000000f00 */
[----:B------:R-:W-:Y:S02]  /*9250*/  MOV R15, R40 ;  /* 0x00000028000f7202 */ /* 0x000fe40000000f00 */
[----:B------:R-:W-:Y:S02]  /*9260*/  IADD3 R20, P0, R17, R6, RZ ;  /* 0x0000000611147210 */ /* 0x000fe40007f1e0ff */
[----:B------:R1:W2:Y:S04]  /*9270*/  LDG.E.64.CONSTANT R16, desc[UR4][R46.64] ;  /* 0x000000042e107981 */ /* 0x0002a8000c1e9b00 */
[----:B------:R-:W2:Y:S01]  /*9280*/  LDG.E.64.CONSTANT R14, desc[UR4][R14.64] ;  /* 0x000000040e0e7981 */ /* 0x000ea2000c1e9b00 */
[----:B------:R-:W-:-:S02]  /*9290*/  IADD3.X R21, R40, R5, RZ, P0, !PT ;  /* 0x0000000528157210 */ /* 0x000fc400007fe4ff */
[----:B------:R-:W-:-:S03]  /*92a0*/  IADD3 R30, P0, R20, R6, RZ ;  /* 0x00000006141e7210 */ /* 0x000fc60007f1e0ff */
[----:B------:R-:W3:Y:S01]  /*92b0*/  LDG.E.64.CONSTANT R22, desc[UR4][R20.64] ;  /* 0x0000000414167981 */ /* 0x000ee2000c1e9b00 */
[----:B0-----:R-:W-:-:S05]  /*92c0*/  IMAD.WIDE R18, R45, 0x8, R46 ;  /* 0x000000082d127825 */ /* 0x001fca00078e022e */
[----:B------:R-:W3:Y:S01]  /*92d0*/  LDG.E.64.CONSTANT R26, desc[UR4][R18.64] ;  /* 0x00000004121a7981 */ /* 0x000ee2000c1e9b00 */
[----:B------:R-:W-:Y:S02]  /*92e0*/  IMAD.X R31, R21, 0x1, R5, P0 ;  /* 0x00000001151f7824 */ /* 0x000fe400000e0605 */
[----:B------:R-:W-:Y:S01]  /*92f0*/  IMAD.WIDE R28, R45, 0x8, R18 ;  /* 0x000000082d1c7825 */ /* 0x000fe200078e0212 */
[----:B------:R-:W-:Y:S02]  /*9300*/  IADD3 R38, P0, R30, R6, RZ ;  /* 0x000000061e267210 */ /* 0x000fe40007f1e0ff */
[----:B------:R-:W4:Y:S04]  /*9310*/  LDG.E.64.CONSTANT R32, desc[UR4][R30.64] ;  /* 0x000000041e207981 */ /* 0x000f28000c1e9b00 */
[----:B------:R-:W4:Y:S01]  /*9320*/  LDG.E.64.CONSTANT R34, desc[UR4][R28.64] ;  /* 0x000000041c227981 */ /* 0x000f22000c1e9b00 */
[----:B------:R-:W-:Y:S01]  /*9330*/  IADD3.X R39, R31, R5, RZ, P0, !PT ;  /* 0x000000051f277210 */ /* 0x000fe200007fe4ff */
[----:B------:R-:W-:-:S04]  /*9340*/  IMAD.WIDE R36, R45, 0x8, R28 ;  /* 0x000000082d247825 */ /* 0x000fc800078e021c */
        /* <DEDUP_REMOVED lines=13> */
.L_x_434:
[----:B------:R-:W-:Y:S05]  /*9420*/  BSYNC B2 ;  /* 0x0000000000027941 */ /* 0x000fea0003800000 */
.L_x_427:
[----:B------:R-:W-:-:S13]  /*9430*/  ISETP.NE.AND P0, PT, R2, RZ, PT ;  /* 0x000000ff0200720c */ /* 0x000fda0003f05270 */
[----:B------:R-:W-:Y:S05]  /*9440*/  @!P0 BRA `(.L_x_435) ;  /* 0x0000000000648947 */ /* 0x000fea0003800000 */
[----:B------:R-:W-:Y:S01]  /*9450*/  ULDC UR7, c[0x0][0x494] ;  /* 0x0001250000077ab9 */ /* 0x000fe20000000800 */
[C---:B0-----:R-:W-:Y:S02]  /*9460*/  IMAD R17, R7.reuse, R0, RZ ;  /* 0x0000000007117224 */ /* 0x041fe400078e02ff */
[----:B------:R-:W-:Y:S02]  /*9470*/  IMAD R15, R7, UR7, RZ ;  /* 0x00000007070f7c24 */ /* 0x000fe4000f8e02ff */
[----:B------:R-:W-:-:S04]  /*9480*/  IMAD.WIDE R6, R17, 0x8, R8 ;  /* 0x0000000811067825 */ /* 0x000fc800078e0208 */
[----:B------:R-:W-:Y:S02]  /*9490*/  IMAD.WIDE R4, R15, 0x8, R10 ;  /* 0x000000080f047825 */ /* 0x000fe400078e020a */
[----:B------:R-:W2:Y:S04]  /*94a0*/  LDG.E.64.CONSTANT R6, desc[UR4][R6.64] ;  /* 0x0000000406067981 */ /* 0x000ea8000c1e9b00 */
[----:B------:R-:W2:Y:S01]  /*94b0*/  LDG.E.64.CONSTANT R4, desc[UR4][R4.64] ;  /* 0x0000000404047981 */ /* 0x000ea2000c1e9b00 */
[----:B------:R-:W-:Y:S01]  /*94c0*/  ISETP.NE.AND P0, PT, R2, 0x1, PT ;  /* 0x000000010200780c */ /* 0x000fe20003f05270 */
[----:B--2--5:R-:W-:-:S12]  /*94d0*/  DFMA R24, R6, R4, R24 ;  /* 0x000000040618722b */ /* 0x024fd80000000018 */
[----:B------:R-:W-:Y:S05]  /*94e0*/  @!P0 BRA `(.L_x_435) ;  /* 0x00000000003c8947 */ /* 0x000fea0003800000 */
[----:B------:R-:W-:Y:S02]  /*94f0*/  ISETP.NE.AND P0, PT, R2, 0x2, PT ;  /* 0x000000020200780c */ /* 0x000fe40003f05270 */
[----:B------:R-:W-:Y:S02]  /*9500*/  IADD3 R17, R17, R0, RZ ;  /* 0x0000000011117210 */ /* 0x000fe40007ffe0ff */
[----:B------:R-:W-:-:S03]  /*9510*/  IADD3 R15, R15, UR7, RZ ;  /* 0x000000070f0f7c10 */ /* 0x000fc6000fffe0ff */
[----:B------:R-:W-:-:S04]  /*9520*/  IMAD.WIDE R6, R17, 0x8, R8 ;  /* 0x0000000811067825 */ /* 0x000fc800078e0208 */
[----:B------:R-:W-:Y:S02]  /*9530*/  IMAD.WIDE R4, R15, 0x8, R10 ;  /* 0x000000080f047825 */ /* 0x000fe400078e020a */
[----:B------:R-:W-:Y:S01]  /*9540*/  @P0 IADD3 R17, R17, R0, RZ ;  /* 0x0000000011110210 */ /* 0x000fe20007ffe0ff */
[----:B------:R-:W2:Y:S01]  /*9550*/  LDG.E.64.CONSTANT R6, desc[UR4][R6.64] ;  /* 0x0000000406067981 */ /* 0x000ea2000c1e9b00 */
[----:B------:R-:W-:-:S03]  /*9560*/  @P0 VIADD R15, R15, UR7 ;  /* 0x000000070f0f0c36 */ /* 0x000fc60008000000 */
[----:B------:R-:W2:Y:S01]  /*9570*/  LDG.E.64.CONSTANT R4, desc[UR4][R4.64] ;  /* 0x0000000404047981 */ /* 0x000ea2000c1e9b00 */
[----:B------:R-:W-:-:S04]  /*9580*/  @P0 IMAD.WIDE R8, R17, 0x8, R8 ;  /* 0x0000000811080825 */ /* 0x000fc800078e0208 */
[----:B------:R-:W-:Y:S02]  /*9590*/  @P0 IMAD.WIDE R10, R15, 0x8, R10 ;  /* 0x000000080f0a0825 */ /* 0x000fe400078e020a */
[----:B------:R-:W3:Y:S04]  /*95a0*/  @P0 LDG.E.64.CONSTANT R8, desc[UR4][R8.64] ;  /* 0x0000000408080981 */ /* 0x000ee8000c1e9b00 */
[----:B------:R-:W3:Y:S01]  /*95b0*/  @P0 LDG.E.64.CONSTANT R10, desc[UR4][R10.64] ;  /* 0x000000040a0a0981 */ /* 0x000ee2000c1e9b00 */
[----:B--2---:R-:W-:-:S08]  /*95c0*/  DFMA R24, R6, R4, R24 ;  /* 0x000000040618722b */ /* 0x004fd00000000018 */
[----:B---3--:R-:W-:-:S11]  /*95d0*/  @P0 DFMA R24, R8, R10, R24 ;  /* 0x0000000a0818022b */ /* 0x008fd60000000018 */
.L_x_435:
[----:B-----5:R1:W-:Y:S02]  /*95e0*/  STG.E.64 desc[UR4][R12.64], R24 ;  /* 0x000000180c007986 */ /* 0x0203e4000c101b04 */
.L_x_426:
[----:B------:R-:W-:-:S07]  /*95f0*/  IADD3 R3, R3, 0x80, RZ ;  /* 0x0000008003037810 */ /* 0x000fce0007ffe0ff */
.L_x_415:
        /* <DEDUP_REMOVED lines=356> */
.L_x_437:
        /* <DEDUP_REMOVED lines=9> */
[----:B------:R-:W-:Y:S01]  /*acd0*/  VIADD R2, R5, 0xffffffff ;  /* 0xffffffff05027836 */ /* 0x000fe20000000000 */
[----:B------:R-:W-:-:S03]  /*ace0*/  ULDC.64 UR8, c[0x0][0x480] ;  /* 0x0001200000087ab9 */ /* 0x000fc60000000a00 */
[----:B------:R1:W5:Y:S01]  /*acf0*/  LDG.E.64 R24, desc[UR4][R12.64] ;  /* 0x000000040c187981 */ /* 0x000362000c1e1b00 */
[----:B------:R-:W-:Y:S01]  /*ad00*/  ISETP.GE.U32.AND P2, PT, R2, 0x3, PT ;  /* 0x000000030200780c */ /* 0x000fe20003f46070 */
[----:B------:R-:W-:Y:S01]  /*ad10*/  HFMA2.MMA R7, -RZ, RZ, 0, 0 ;  /* 0x00000000ff077435 */ /* 0x000fe200000001ff */
[----:B------:R-:W-:Y:S02]  /*ad20*/  IADD3 R10, P0, R10, UR8, RZ ;  /* 0x000000080a0a7c10 */ /* 0x000fe4000ff1e0ff */
[----:B------:R-:W-:Y:S02]  /*ad30*/  IADD3 R8, P1, R8, UR10, RZ ;  /* 0x0000000a08087c10 */ /* 0x000fe4000ff3e0ff */
[----:B------:R-:W-:Y:S02]  /*ad40*/  IADD3.X R11, RZ, UR9, RZ, P0, !PT ;  /* 0x00000009ff0b7c10 */ /* 0x000fe400087fe4ff */
[----:B------:R-:W-:Y:S02]  /*ad50*/  IADD3.X R9, RZ, UR11, RZ, P1, !PT ;  /* 0x0000000bff097c10 */ /* 0x000fe40008ffe4ff */
[----:B------:R-:W-:-:S03]  /*ad60*/  LOP3.LUT R2, R5, 0x3, RZ, 0xc0, !PT ;  /* 0x0000000305027812 */ /* 0x000fc600078ec0ff */
[----:B-1----:R-:W-:Y:S05]  /*ad70*/  @!P2 BRA `(.L_x_439) ;  /* 0x0000000c0054a947 */ /* 0x002fea0003800000 */
[----:B------:R-:W-:Y:S01]  /*ad80*/  IADD3 R4, R5, -R2, RZ ;  /* 0x8000000205047210 */ /* 0x000fe20007ffe0ff */
[----:B------:R-:W-:Y:S01]  /*ad90*/  BSSY B2, `(.L_x_439) ;  /* 0x00000d3000027945 */ /* 0x000fe20003800000 */
[----:B0-----:R-:W-:Y:S01]  /*ada0*/  SHF.R.S32.HI R5, RZ, 0x1f, R0 ;  /* 0x0000001fff057819 */ /* 0x001fe20000011400 */
[----:B------:R-:W-:Y:S01]  /*adb0*/  IMAD.MOV.U32 R7, RZ, RZ, RZ ;  /* 0x000000ffff077224 */ /* 0x000fe200078e00ff */
        /* <DEDUP_REMOVED lines=13> */
.L_x_443:
        /* <DEDUP_REMOVED lines=21> */
[----:B------:R-:W-:Y:S02]  /*afe0*/  IMAD.X R53, R45, 0x1, R5, P1 ;  /* 0x000000012d357824 */ /* 0x000fe400008e0605 */
[----:B0-----:R-:W-:Y:S01]  /*aff0*/  IMAD.WIDE R14, R61, 0x8, R38 ;  /* 0x000000083d0e7825 */ /* 0x001fe200078e0226 */
[----:B------:R-:W-:-:S02]  /*b000*/  IADD3 R58, P1, R52, R6, RZ ;  /* 0x00000006343a7210 */ /* 0x000fc40007f3e0ff */
        /* <DEDUP_REMOVED lines=23> */
[----:B------:R-:W-:Y:S01]  /*b180*/  IMAD.WIDE R48, R61, 0x8, R50 ;  /* 0x000000083d307825 */ /* 0x000fe200078e0232 */
[-C--:B------:R-:W-:Y:S01]  /*b190*/  IADD3.X R55, R53, R5.reuse, RZ, P1, !PT ;  /* 0x0000000535377210 */ /* 0x080fe20000ffe4ff */
        /* <DEDUP_REMOVED lines=13> */
[----:B0-----:R-:W-:Y:S01]  /*b270*/  IADD3 R50, P1, R58, R6, RZ ;  /* 0x000000063a327210 */ /* 0x001fe20007f3e0ff */
[----:B------:R-:W3:Y:S04]  /*b280*/  LDG.E.64.CONSTANT R32, desc[UR4][R58.64] ;  /* 0x000000043a207981 */ /* 0x000ee8000c1e9b00 */
[----:B------:R0:W3:Y:S01]  /*b290*/  LDG.E.64.CONSTANT R30, desc[UR4][R56.64] ;  /* 0x00000004381e7981 */ /* 0x0000e2000c1e9b00 */
[----:B------:R-:W-:-:S02]  /*b2a0*/  IMAD.X R51, R59, 0x1, R5, P1 ;  /* 0x000000013b337824 */ /* 0x000fc400008e0605 */
[----:B------:R-:W-:Y:S01]  /*b2b0*/  IMAD.WIDE R52, R61, 0x8, R56 ;  /* 0x000000083d347825 */ /* 0x000fe200078e0238 */
[----:B------:R-:W-:Y:S01]  /*b2c0*/  DFMA R40, R34, R40, R36 ;  /* 0x000000282228722b */ /* 0x000fe20000000024 */
[-C--:B----4-:R-:W-:Y:S01]  /*b2d0*/  IADD3 R48, P1, R50, R6.reuse, RZ ;  /* 0x0000000632307210 */ /* 0x090fe20007f3e0ff */
[----:B------:R1:W4:Y:S04]  /*b2e0*/  LDG.E.64.CONSTANT R36, desc[UR4][R50.64] ;  /* 0x0000000432247981 */ /* 0x000328000c1e9b00 */
[----:B------:R-:W4:Y:S01]  /*b2f0*/  LDG.E.64.CONSTANT R34, desc[UR4][R52.64] ;  /* 0x0000000434227981 */ /* 0x000f22000c1e9b00 */
[----:B------:R-:W-:Y:S01]  /*b300*/  IADD3.X R49, R51, R5, RZ, P1, !PT ;  /* 0x0000000533317210 */ /* 0x000fe20000ffe4ff */
[----:B------:R-:W-:Y:S01]  /*b310*/  IMAD.WIDE R54, R61, 0x8, R52 ;  /* 0x000000083d367825 */ /* 0x000fe200078e0234 */
[----:B------:R-:W-:Y:S01]  /*b320*/  DFMA R46, R38, R46, R40 ;  /* 0x0000002e262e722b */ /* 0x000fe20000000028 */
[----:B0-----:R-:W-:-:S02]  /*b330*/  IADD3 R56, P1, R48, R6, RZ ;  /* 0x0000000630387210 */ /* 0x001fc40007f3e0ff */
[----:B------:R-:W4:Y:S04]  /*b340*/  LDG.E.64.CONSTANT R40, desc[UR4][R48.64] ;  /* 0x0000000430287981 */ /* 0x000f28000c1e9b00 */
[----:B------:R-:W4:Y:S01]  /*b350*/  LDG.E.64.CONSTANT R38, desc[UR4][R54.64] ;  /* 0x0000000436267981 */ /* 0x000f22000c1e9b00 */
[-C--:B------:R-:W-:Y:S01]  /*b360*/  IADD3.X R57, R49, R5.reuse, RZ, P1, !PT ;  /* 0x0000000531397210 */ /* 0x080fe20000ffe4ff */
[----:B------:R-:W-:Y:S01]  /*b370*/  IMAD.WIDE R58, R61, 0x8, R54 ;  /* 0x000000083d3a7825 */ /* 0x000fe200078e0236 */
[----:B------:R-:W-:Y:S01]  /*b380*/  DFMA R42, R44, R42, R46 ;  /* 0x0000002a2c2a722b */ /* 0x000fe2000000002e */
[----:B------:R-:W-:Y:S02]  /*b390*/  IADD3 R44, P1, R56, R6, RZ ;  /* 0x00000006382c7210 */ /* 0x000fe40007f3e0ff */
[----:B------:R-:W4:Y:S04]  /*b3a0*/  LDG.E.64.CONSTANT R48, desc[UR4][R56.64] ;  /* 0x0000000438307981 */ /* 0x000f28000c1e9b00 */
[----:B------:R-:W4:Y:S01]  /*b3b0*/  LDG.E.64.CONSTANT R46, desc[UR4][R58.64] ;  /* 0x000000043a2e7981 */ /* 0x000f22000c1e9b00 */
[----:B------:R-:W-:Y:S01]  /*b3c0*/  IADD3.X R45, R57, R5, RZ, P1, !PT ;  /* 0x00000005392d7210 */ /* 0x000fe20000ffe4ff */
[----:B-1----:R-:W-:-:S04]  /*b3d0*/  IMAD.WIDE R50, R61, 0x8, R58 ;  /* 0x000000083d327825 */ /* 0x002fc800078e023a */
[----:B------:R-:W4:Y:S04]  /*b3e0*/  LDG.E.64.CONSTANT R52, desc[UR4][R44.64] ;  /* 0x000000042c347981 */ /* 0x000f28000c1e9b00 */
[----:B------:R-:W4:Y:S01]  /*b3f0*/  LDG.E.64.CONSTANT R54, desc[UR4][R50.64] ;  /* 0x0000000432367981 */ /* 0x000f22000c1e9b00 */
[----:B------:R-:W-:Y:S01]  /*b400*/  DFMA R14, R16, R14, R42 ;  /* 0x0000000e100e722b */ /* 0x000fe2000000002a */
[----:B------:R-:W-:-:S04]  /*b410*/  IADD3 R4, R4, -0x10, RZ ;  /* 0xfffffff004047810 */ /* 0x000fc80007ffe0ff */
        /* <DEDUP_REMOVED lines=14> */
.L_x_442:
[----:B------:R-:W-:Y:S05]  /*b500*/  BSYNC B3 ;  /* 0x0000000000037941 */ /* 0x000fea0003800000 */
.L_x_441:
[----:B------:R-:W-:Y:S01]  /*b510*/  ISETP.GT.AND P1, PT, R4, 0x4, PT ;  /* 0x000000040400780c */ /* 0x000fe20003f24270 */
[----:B------:R-:W-:-:S12]  /*b520*/  BSSY B3, `(.L_x_444) ;  /* 0x0000038000037945 */ /* 0x000fd80003800000 */
[----:B------:R-:W-:Y:S05]  /*b530*/  @!P1 BRA `(.L_x_445) ;  /* 0x0000000000d89947 */ /* 0x000fea0003800000 */
[----:B------:R-:W0:Y:S01]  /*b540*/  LDC R53, c[0x0][0x494] ;  /* 0x00012500ff357b82 */ /* 0x000e220000000800 */
[----:B------:R-:W-:Y:S01]  /*b550*/  MOV R14, R17 ;  /* 0x00000011000e7202 */ /* 0x000fe20000000f00 */
[----:B------:R-:W-:Y:S01]  /*b560*/  IMAD.MOV.U32 R15, RZ, RZ, R40 ;  /* 0x000000ffff0f7224 */ /* 0x000fe200078e0028 */
[-C--:B------:R-:W-:Y:S01]  /*b570*/  IADD3 R26, P0, R17, R6.reuse, RZ ;  /* 0x00000006111a7210 */ /* 0x080fe20007f1e0ff */
[----:B------:R1:W2:Y:S04]  /*b580*/  LDG.E.64.CONSTANT R18, desc[UR4][R46.64] ;  /* 0x000000042e127981 */ /* 0x0002a8000c1e9b00 */
        /* <DEDUP_REMOVED lines=26> */
[----:B------:R-:W-:Y:S01]  /*b730*/  IADD3.X R55, R61, R5, RZ, P0, !PT ;  /* 0x000000053d377210 */ /* 0x000fe200007fe4ff */
[----:B------:R-:W-:Y:S01]  /*b740*/  IMAD.WIDE R58, R53, 0x8, R56 ;  /* 0x00000008353a7825 */ /* 0x000fe200078e0238 */
[----:B0-----:R-:W-:-:S03]  /*b750*/  IADD3 R40, P0, R54, R6, RZ ;  /* 0x0000000636287210 */ /* 0x001fc60007f1e0ff */
[----:B------:R-:W4:Y:S01]  /*b760*/  LDG.E.64.CONSTANT R44, desc[UR4][R54.64] ;  /* 0x00000004362c7981 */ /* 0x000f22000c1e9b00 */
[----:B------:R-:W-:-:S03]  /*b770*/  IADD3.X R41, R55, R5, RZ, P0, !PT ;  /* 0x0000000537297210 */ /* 0x000fc600007fe4ff */
[----:B------:R-:W4:Y:S01]  /*b780*/  LDG.E.64.CONSTANT R42, desc[UR4][R58.64] ;  /* 0x000000043a2a7981 */ /* 0x000f22000c1e9b00 */
[----:B-1----:R-:W-:-:S03]  /*b790*/  IMAD.WIDE R46, R53, 0x8, R58 ;  /* 0x00000008352e7825 */ /* 0x002fc600078e023a */
[----:B------:R-:W4:Y:S04]  /*b7a0*/  LDG.E.64.CONSTANT R50, desc[UR4][R40.64] ;  /* 0x0000000428327981 */ /* 0x000f28000c1e9b00 */
[----:B------:R0:W4:Y:S01]  /*b7b0*/  LDG.E.64.CONSTANT R48, desc[UR4][R46.64] ;  /* 0x000000042e307981 */ /* 0x000122000c1e9b00 */
[----:B------:R-:W-:Y:S01]  /*b7c0*/  PLOP3.LUT P0, PT, PT, PT, PT, 0x8, 0x0 ;  /* 0x000000000000781c */ /* 0x000fe20003f0e170 */
[----:B------:R-:W-:Y:S01]  /*b7d0*/  VIADD R7, R7, 0x8 ;  /* 0x0000000807077836 */ /* 0x000fe20000000000 */
        /* <DEDUP_REMOVED lines=12> */
.L_x_445:
[----:B------:R-:W-:Y:S05]  /*b8a0*/  BSYNC B3 ;  /* 0x0000000000037941 */ /* 0x000fea0003800000 */
.L_x_444:
[----:B------:R-:W-:-:S13]  /*b8b0*/  ISETP.NE.OR P0, PT, R4, RZ, P0 ;  /* 0x000000ff0400720c */ /* 0x000fda0000705670 */
[----:B------:R-:W-:Y:S05]  /*b8c0*/  @!P0 BRA `(.L_x_446) ;  /* 0x00000000007c8947 */ /* 0x000fea0003800000 */
.L_x_440:
        /* <DEDUP_REMOVED lines=9> */
[----:B0-----:R-:W-:Y:S01]  /*b960*/  IMAD.WIDE R18, R45, 0x8, R46 ;  /* 0x000000082d127825 */ /* 0x001fe200078e022e */
[----:B------:R-:W-:-:S04]  /*b970*/  IADD3.X R31, R21, R5, RZ, P0, !PT ;  /* 0x00000005151f7210 */ /* 0x000fc800007fe4ff */
[----:B------:R-:W3:Y:S01]  /*b980*/  LDG.E.64.CONSTANT R26, desc[UR4][R18.64] ;  /* 0x00000004121a7981 */ /* 0x000ee2000c1e9b00 */
        /* <DEDUP_REMOVED lines=8> */
[----:B------:R-:W-:-:S05]  /*ba10*/  VIADD R4, R4, 0xfffffffc ;  /* 0xfffffffc04047836 */ /* 0x000fca0000000000 */
        /* <DEDUP_REMOVED lines=10> */
.L_x_446:
[----:B------:R-:W-:Y:S05]  /*bac0*/  BSYNC B2 ;  /* 0x0000000000027941 */ /* 0x000fea0003800000 */
.L_x_439:
        /* <DEDUP_REMOVED lines=19> */
[----:B------:R-:W-:-:S03]  /*bc00*/  @P0 IADD3 R15, R15, UR7, RZ ;  /* 0x000000070f0f0c10 */ /* 0x000fc6000fffe0ff */
[----:B------:R-:W2:Y:S01]  /*bc10*/  LDG.E.64.CONSTANT R4, desc[UR4][R4.64] ;  /* 0x0000000404047981 */ /* 0x000ea2000c1e9b00 */
[----:B------:R-:W-:-:S04]  /*bc20*/  @P0 IMAD.WIDE R8, R17, 0x8, R8 ;  /* 0x0000000811080825 */ /* 0x000fc800078e0208 */
[----:B------:R-:W-:Y:S02]  /*bc30*/  @P0 IMAD.WIDE R10, R15, 0x8, R10 ;  /* 0x000000080f0a0825 */ /* 0x000fe400078e020a */
[----:B------:R-:W3:Y:S04]  /*bc40*/  @P0 LDG.E.64.CONSTANT R8, desc[UR4][R8.64] ;  /* 0x0000000408080981 */ /* 0x000ee8000c1e9b00 */
[----:B------:R-:W3:Y:S01]  /*bc50*/  @P0 LDG.E.64.CONSTANT R10, desc[UR4][R10.64] ;  /* 0x000000040a0a0981 */ /* 0x000ee2000c1e9b00 */
[----:B--2---:R-:W-:-:S08]  /*bc60*/  DFMA R24, R6, R4, R24 ;  /* 0x000000040618722b */ /* 0x004fd00000000018 */
[----:B---3--:R-:W-:-:S11]  /*bc70*/  @P0 DFMA R24, R8, R10, R24 ;  /* 0x0000000a0818022b */ /* 0x008fd60000000018 */
.L_x_447:
[----:B-----5:R1:W-:Y:S02]  /*bc80*/  STG.E.64 desc[UR4][R12.64], R24 ;  /* 0x000000180c007986 */ /* 0x0203e4000c101b04 */
.L_x_438:
[----:B------:R-:W-:-:S07]  /*bc90*/  IADD3 R3, R3, 0x80, RZ ;  /* 0x0000008003037810 */ /* 0x000fce0007ffe0ff */
.L_x_424:
[----:B------:R-:W-:-:S13]  /*bca0*/  ISETP.GE.AND P0, PT, R3, UR6, PT ;  /* 0x0000000603007c0c */ /* 0x000fda000bf06270 */
[----:B------:R-:W-:Y:S05]  /*bcb0*/  @P0 BREAK B0 ;  /* 0x0000000000000942 */ /* 0x000fea0003800000 */
[----:B------:R-:W-:Y:S05]  /*bcc0*/  @P0 BRA `(.L_x_448) ;  /* 0x0000004c00500947 */ /* 0x000fea0003800000 */
[----:B0-----:R-:W0:Y:S01]  /*bcd0*/  LDC R0, c[0x0][0x218] ;  /* 0x00008600ff007b82 */ /* 0x001e220000000800 */
[----:B-1----:R-:W-:Y:S01]  /*bce0*/  HFMA2.MMA R12, -RZ, RZ, 0, 0 ;  /* 0x00000000ff0c7435 */ /* 0x002fe200000001ff */
[----:B------:R-:W-:Y:S01]  /*bcf0*/  IMAD.MOV.U32 R8, RZ, RZ, RZ ;  /* 0x000000ffff087224 */ /* 0x000fe200078e00ff */
        /* <DEDUP_REMOVED lines=351> */
.L_x_449:
        /* <DEDUP_REMOVED lines=17> */
[----:B------:R-:W-:-:S02]  /*d400*/  IADD3.X R11, RZ, UR9, RZ, P0, !PT ;  /* 0x00000009ff0b7c10 */ /* 0x000fc400087fe4ff */
[----:B------:R-:W-:-:S05]  /*d410*/  LOP3.LUT R2, R5, 0x3, RZ, 0xc0, !PT ;  /* 0x0000000305027812 */ /* 0x000fca00078ec0ff */
[----:B-1----:R-:W-:Y:S05]  /*d420*/  @!P2 BRA `(.L_x_451) ;  /* 0x0000000c0054a947 */ /* 0x002fea0003800000 */
[----:B------:R-:W-:Y:S01]  /*d430*/  IADD3 R4, R5, -R2, RZ ;  /* 0x8000000205047210 */ /* 0x000fe20007ffe0ff */
[----:B------:R-:W-:Y:S01]  /*d440*/  BSSY B2, `(.L_x_451) ;  /* 0x00000d3000027945 */ /* 0x000fe20003800000 */
[----:B0-----:R-:W-:Y:S01]  /*d450*/  SHF.R.S32.HI R5, RZ, 0x1f, R0 ;  /* 0x0000001fff057819 */ /* 0x001fe20000011400 */
[----:B------:R-:W-:Y:S01]  /*d460*/  HFMA2.MMA R7, -RZ, RZ, 0, 0 ;  /* 0x00000000ff077435 */ /* 0x000fe200000001ff */
[----:B------:R-:W-:Y:S01]  /*d470*/  ISETP.GT.AND P0, PT, R4, RZ, PT ;  /* 0x000000ff0400720c */ /* 0x000fe20003f04270 */
[----:B------:R-:W-:Y:S01]  /*d480*/  IMAD.MOV.U32 R47, RZ, RZ, R11 ;  /* 0x000000ffff2f7224 */ /* 0x000fe200078e000b */
[----:B------:R-:W-:Y:S02]  /*d490*/  MOV R17, R8 ;  /* 0x0000000800117202 */ /* 0x000fe40000000f00 */
[----:B------:R-:W-:Y:S02]  /*d4a0*/  MOV R40, R9 ;  /* 0x0000000900287202 */ /* 0x000fe40000000f00 */
[----:B------:R-:W-:-:S02]  /*d4b0*/  SHF.L.U32 R6, R0, 0x3, RZ ;  /* 0x0000000300067819 */ /* 0x000fc400000006ff */
[----:B------:R-:W-:Y:S02]  /*d4c0*/  MOV R46, R10 ;  /* 0x0000000a002e7202 */ /* 0x000fe40000000f00 */
[----:B------:R-:W-:-:S03]  /*d4d0*/  SHF.L.U64.HI R5, R0, 0x3, R5 ;  /* 0x0000000300057819 */ /* 0x000fc60000010205 */
[----:B------:R-:W-:Y:S05]  /*d4e0*/  @!P0 BRA `(.L_x_452) ;  /* 0x0000000800a48947 */ /* 0x000fea0003800000 */
[----:B------:R-:W-:Y:S01]  /*d4f0*/  ISETP.GT.AND P1, PT, R4, 0xc, PT ;  /* 0x0000000c0400780c */ /* 0x000fe20003f24270 */
[----:B------:R-:W-:Y:S01]  /*d500*/  BSSY B3, `(.L_x_453) ;  /* 0x000006b000037945 */ /* 0x000fe20003800000 */
[----:B------:R-:W-:-:S11]  /*d510*/  PLOP3.LUT P0, PT, PT, PT, PT, 0x80, 0x0 ;  /* 0x000000000000781c */ /* 0x000fd60003f0f070 */
[----:B------:R-:W-:Y:S05]  /*d520*/  @!P1 BRA `(.L_x_454) ;  /* 0x0000000400a09947 */ /* 0x000fea0003800000 */
[----:B------:R-:W-:-:S13]  /*d530*/  PLOP3.LUT P0, PT, PT, PT, PT, 0x8, 0x0 ;  /* 0x000000000000781c */ /* 0x000fda0003f0e170 */
.L_x_455:
        /* <DEDUP_REMOVED lines=31> */
[----:B------:R-:W-:Y:S02]  /*d730*/  IMAD.X R55, R59, 0x1, R5, P1 ;  /* 0x000000013b377824 */ /* 0x000fe400008e0605 */
        /* <DEDUP_REMOVED lines=39> */
[----:B------:R-:W-:Y:S01]  /*d9b0*/  IADD3.X R49, R51, R5, RZ, P1, !PT ;  /* 0x0000000533317210 */ /* 0x000fe20000ffe4ff */
[----:B------:R-:W-:Y:S01]  /*d9c0*/  IMAD.WIDE R54, R61, 0x8, R52 ;  /* 0x000000083d367825 */ /* 0x000fe200078e0234 */
[----:B------:R-:W-:Y:S01]  /*d9d0*/  DFMA R46, R38, R46, R40 ;  /* 0x0000002e262e722b */ /* 0x000fe20000000028 */
[----:B0-----:R-:W-:Y:S02]  /*d9e0*/  IADD3 R56, P1, R48, R6, RZ ;  /* 0x0000000630387210 */ /* 0x001fe40007f3e0ff */
[----:B------:R-:W4:Y:S04]  /*d9f0*/  LDG.E.64.CONSTANT R40, desc[UR4][R48.64] ;  /* 0x0000000430287981 */ /* 0x000f28000c1e9b00 */
[----:B------:R-:W4:Y:S01]  /*da00*/  LDG.E.64.CONSTANT R38, desc[UR4][R54.64] ;  /* 0x0000000436267981 */ /* 0x000f22000c1e9b00 */
[----:B------:R-:W-:-:S02]  /*da10*/  IMAD.X R57, R49, 0x1, R5, P1 ;  /* 0x0000000131397824 */ /* 0x000fc400008e0605 */
[----:B------:R-:W-:Y:S01]  /*da20*/  IMAD.WIDE R58, R61, 0x8, R54 ;  /* 0x000000083d3a7825 */ /* 0x000fe200078e0236 */
[----:B------:R-:W-:Y:S01]  /*da30*/  DFMA R42, R44, R42, R46 ;  /* 0x0000002a2c2a722b */ /* 0x000fe2000000002e */
[----:B------:R-:W-:Y:S01]  /*da40*/  IADD3 R44, P1, R56, R6, RZ ;  /* 0x00000006382c7210 */ /* 0x000fe20007f3e0ff */
        /* <DEDUP_REMOVED lines=22> */
.L_x_454:
[----:B------:R-:W-:Y:S05]  /*dbb0*/  BSYNC B3 ;  /* 0x0000000000037941 */ /* 0x000fea0003800000 */
.L_x_453:
        /* <DEDUP_REMOVED lines=12> */
[----:B0-----:R-:W-:-:S05]  /*dc80*/  IMAD.WIDE R22, R53, 0x8, R46 ;  /* 0x0000000835167825 */ /* 0x001fca00078e022e */
[----:B------:R-:W3:Y:S01]  /*dc90*/  LDG.E.64.CONSTANT R16, desc[UR4][R22.64] ;  /* 0x0000000416107981 */ /* 0x000ee2000c1e9b00 */
[----:B------:R-:W-:Y:S02]  /*dca0*/  IMAD.X R41, R27, 0x1, R5, P0 ;  /* 0x000000011b297824 */ /* 0x000fe400000e0605 */
[----:B------:R-:W-:Y:S01]  /*dcb0*/  IMAD.WIDE R36, R53, 0x8, R22 ;  /* 0x0000000835247825 */ /* 0x000fe200078e0216 */
[-C--:B------:R-:W-:Y:S02]  /*dcc0*/  IADD3 R42, P0, R40, R6.reuse, RZ ;  /* 0x00000006282a7210 */ /* 0x080fe40007f1e0ff */
[----:B------:R0:W4:Y:S04]  /*dcd0*/  LDG.E.64.CONSTANT R32, desc[UR4][R40.64] ;  /* 0x0000000428207981 */ /* 0x000128000c1e9b00 */
[----:B------:R-:W4:Y:S01]  /*dce0*/  LDG.E.64.CONSTANT R34, desc[UR4][R36.64] ;  /* 0x0000000424227981 */ /* 0x000f22000c1e9b00 */
[----:B------:R-:W-:Y:S01]  /*dcf0*/  IADD3.X R43, R41, R5, RZ, P0, !PT ;  /* 0x00000005292b7210 */ /* 0x000fe200007fe4ff */
[----:B------:R-:W-:Y:S01]  /*dd00*/  IMAD.WIDE R38, R53, 0x8, R36 ;  /* 0x0000000835267825 */ /* 0x000fe200078e0224 */
[----:B-1----:R-:W-:-:S03]  /*dd10*/  IADD3 R46, P0, R42, R6, RZ ;  /* 0x000000062a2e7210 */ /* 0x002fc60007f1e0ff */
[----:B------:R-:W4:Y:S01]  /*dd20*/  LDG.E.64.CONSTANT R28, desc[UR4][R42.64] ;  /* 0x000000042a1c7981 */ /* 0x000f22000c1e9b00 */
[----:B------:R-:W-:-:S03]  /*dd30*/  IADD3.X R47, R43, R5, RZ, P0, !PT ;  /* 0x000000052b2f7210 */ /* 0x000fc600007fe4ff */
[----:B------:R-:W4:Y:S01]  /*dd40*/  LDG.E.64.CONSTANT R30, desc[UR4][R38.64] ;  /* 0x00000004261e7981 */ /* 0x000f22000c1e9b00 */
[----:B------:R-:W-:Y:S01]  /*dd50*/  IMAD.WIDE R44, R53, 0x8, R38 ;  /* 0x00000008352c7825 */ /* 0x000fe200078e0226 */
[-C--:B------:R-:W-:Y:S02]  /*dd60*/  IADD3 R60, P0, R46, R6.reuse, RZ ;  /* 0x000000062e3c7210 */ /* 0x080fe40007f1e0ff */
        /* <DEDUP_REMOVED lines=28> */
[----:B------:R-:W-:-:S07]  /*df30*/  IMAD.X R40, R41, 0x1, R5, P1 ;  /* 0x0000000129287824 */ /* 0x000fce00008e0605 */
[----:B------:R-:W-:-:S11]  /*df40*/  DFMA R24, R50, R48, R14 ;  /* 0x000000303218722b */ /* 0x000fd6000000000e */
.L_x_457:
[----:B------:R-:W-:Y:S05]  /*df50*/  BSYNC B3 ;  /* 0x0000000000037941 */ /* 0x000fea0003800000 */
.L_x_456:
[----:B------:R-:W-:-:S13]  /*df60*/  ISETP.NE.OR P0, PT, R4, RZ, P0 ;  /* 0x000000ff0400720c */ /* 0x000fda0000705670 */
[----:B------:R-:W-:Y:S05]  /*df70*/  @!P0 BRA `(.L_x_458) ;  /* 0x00000000007c8947 */ /* 0x000fea0003800000 */
.L_x_452:
        /* <DEDUP_REMOVED lines=29> */
[----:B------:R-:W-:Y:S01]  /*e150*/  IMAD.X R40, R39, 0x1, R5, P1 ;  /* 0x0000000127287824 */ /* 0x000fe200008e0605 */
[----:B------:R-:W-:Y:S09]  /*e160*/  @P0 BRA `(.L_x_452) ;  /* 0xfffffffc00840947 */ /* 0x000ff2000383ffff */
.L_x_458:
[----:B------:R-:W-:Y:S05]  /*e170*/  BSYNC B2 ;  /* 0x0000000000027941 */ /* 0x000fea0003800000 */
.L_x_451:
        /* <DEDUP_REMOVED lines=27> */
.L_x_459:
[----:B-----5:R1:W-:Y:S02]  /*e330*/  STG.E.64 desc[UR4][R12.64], R24 ;  /* 0x000000180c007986 */ /* 0x0203e4000c101b04 */
.L_x_450:
[----:B------:R-:W-:-:S07]  /*e340*/  IADD3 R3, R3, 0x80, RZ ;  /* 0x0000008003037810 */ /* 0x000fce0007ffe0ff */
.L_x_436:
[----:B------:R-:W-:-:S13]  /*e350*/  ISETP.GE.AND P0, PT, R3, UR6, PT ;  /* 0x0000000603007c0c */ /* 0x000fda000bf06270 */
[----:B------:R-:W-:Y:S05]  /*e360*/  @P0 BREAK B0 ;  /* 0x0000000000000942 */ /* 0x000fea0003800000 */
[----:B------:R-:W-:Y:S05]  /*e370*/  @P0 BRA `(.L_x_448) ;  /* 0x0000002400a40947 */ /* 0x000fea0003800000 */
[----:B------:R-:W-:Y:S05]  /*e380*/  BSYNC B0 ;  /* 0x0000000000007941 */ /* 0x000fea0003800000 */
.L_x_405:
[----:B0-----:R-:W0:Y:S01]  /*e390*/  LDC R0, c[0x0][0x218] ;  /* 0x00008600ff007b82 */ /* 0x001e220000000800 */
[----:B------:R-:W-:Y:S01]  /*e3a0*/  HFMA2.MMA R10, -RZ, RZ, 0, 0 ;  /* 0x00000000ff0a7435 */ /* 0x000fe200000001ff */
[----:B------:R-:W-:Y:S01]  /*e3b0*/  MOV R8, RZ ;  /* 0x000000ff00087202 */ /* 0x000fe20000000f00 */
[----:B-1----:R-:W-:Y:S01]  /*e3c0*/  IMAD.MOV.U32 R12, RZ, RZ, RZ ;  /* 0x000000ffff0c7224 */ /* 0x002fe200078e00ff */
        /* <DEDUP_REMOVED lines=350> */
.L_x_460:
        /* <DEDUP_REMOVED lines=22> */
[----:B------:R-:W-:Y:S01]  /*fb10*/  BSSY B2, `(.L_x_462) ;  /* 0x00000d2000027945 */ /* 0x000fe20003800000 */
[----:B------:R-:W-:Y:S01]  /*fb20*/  HFMA2.MMA R7, -RZ, RZ, 0, 0 ;  /* 0x00000000ff077435 */ /* 0x000fe200000001ff */
[----:B------:R-:W-:Y:S02]  /*fb30*/  MOV R17, R8 ;  /* 0x0000000800117202 */ /* 0x000fe40000000f00 */
[----:B------:R-:W-:Y:S02]  /*fb40*/  ISETP.GT.AND P0, PT, R4, RZ, PT ;  /* 0x000000ff0400720c */ /* 0x000fe40003f04270 */
[----:B------:R-:W-:Y:S02]  /*fb50*/  MOV R40, R9 ;  /* 0x0000000900287202 */ /* 0x000fe40000000f00 */
[----:B------:R-:W-:-:S02]  /*fb60*/  SHF.L.U32 R6, R0, 0x3, RZ ;  /* 0x0000000300067819 */ /* 0x000fc400000006ff */
[----:B------:R-:W-:Y:S02]  /*fb70*/  MOV R46, R10 ;  /* 0x0000000a002e7202 */ /* 0x000fe40000000f00 */
        /* <DEDUP_REMOVED lines=8> */
.L_x_466:
        /* <DEDUP_REMOVED lines=103> */
.L_x_465:
[----:B------:R-:W-:Y:S05]  /*10270*/  BSYNC B3 ;  /* 0x0000000000037941 */ /* 0x000fea0003800000 */
.L_x_464:
        /* <DEDUP_REMOVED lines=57> */
.L_x_468:
[----:B------:R-:W-:Y:S05]  /*10610*/  BSYNC B3 ;  /* 0x0000000000037941 */ /* 0x000fea0003800000 */
.L_x_467:
[----:B------:R-:W-:-:S13]  /*10620*/  ISETP.NE.OR P0, PT, R4, RZ, P0 ;  /* 0x000000ff0400720c */ /* 0x000fda0000705670 */
[----:B------:R-:W-:Y:S05]  /*10630*/  @!P0 BRA `(.L_x_469) ;  /* 0x00000000007c8947 */ /* 0x000fea0003800000 */
.L_x_463:
        /* <DEDUP_REMOVED lines=31> */
.L_x_469:
[----:B------:R-:W-:Y:S05]  /*10830*/  BSYNC B2 ;  /* 0x0000000000027941 */ /* 0x000fea0003800000 */
.L_x_462:
        /* <DEDUP_REMOVED lines=13> */
[----:B------:R-:W-:Y:S01]  /*10910*/  VIADD R15, R15, UR7 ;  /* 0x000000070f0f7c36 */ /* 0x000fe20008000000 */
[----:B------:R-:W-:-:S03]  /*10920*/  IADD3 R17, R17, R0, RZ ;  /* 0x0000000011117210 */ /* 0x000fc60007ffe0ff */
[----:B------:R-:W-:-:S04]  /*10930*/  IMAD.WIDE R4, R15, 0x8, R10 ;  /* 0x000000080f047825 */ /* 0x000fc800078e020a */
[C-C-:B------:R-:W-:Y:S02]  /*10940*/  IMAD.WIDE R6, R17.reuse, 0x8, R8.reuse ;  /* 0x0000000811067825 */ /* 0x140fe400078e0208 */
[----:B------:R-:W2:Y:S02]  /*10950*/  LDG.E.64.CONSTANT R4, desc[UR4][R4.64] ;  /* 0x0000000404047981 */ /* 0x000ea4000c1e9b00 */
[----:B------:R-:W-:Y:S02]  /*10960*/  @P0 IADD3 R17, R17, R0, RZ ;  /* 0x0000000011110210 */ /* 0x000fe40007ffe0ff */
[----:B------:R-:W-:Y:S01]  /*10970*/  @P0 IADD3 R15, R15, UR7, RZ ;  /* 0x000000070f0f0c10 */ /* 0x000fe2000fffe0ff */
[----:B------:R-:W2:Y:S02]  /*10980*/  LDG.E.64.CONSTANT R6, desc[UR4][R6.64] ;  /* 0x0000000406067981 */ /* 0x000ea4000c1e9b00 */
[----:B------:R-:W-:-:S04]  /*10990*/  @P0 IMAD.WIDE R8, R17, 0x8, R8 ;  /* 0x0000000811080825 */ /* 0x000fc800078e0208 */
[----:B------:R-:W-:Y:S02]  /*109a0*/  @P0 IMAD.WIDE R10, R15, 0x8, R10 ;  /* 0x000000080f0a0825 */ /* 0x000fe400078e020a */
[----:B------:R-:W3:Y:S04]  /*109b0*/  @P0 LDG.E.64.CONSTANT R8, desc[UR4][R8.64] ;  /* 0x0000000408080981 */ /* 0x000ee8000c1e9b00 */
[----:B------:R-:W3:Y:S01]  /*109c0*/  @P0 LDG.E.64.CONSTANT R10, desc[UR4][R10.64] ;  /* 0x000000040a0a0981 */ /* 0x000ee2000c1e9b00 */
[----:B--2---:R-:W-:-:S08]  /*109d0*/  DFMA R24, R6, R4, R24 ;  /* 0x000000040618722b */ /* 0x004fd00000000018 */
[----:B---3--:R-:W-:-:S11]  /*109e0*/  @P0 DFMA R24, R8, R10, R24 ;  /* 0x0000000a0818022b */ /* 0x008fd60000000018 */
.L_x_470:
[----:B-----5:R1:W-:Y:S02]  /*109f0*/  STG.E.64 desc[UR4][R12.64], R24 ;  /* 0x000000180c007986 */ /* 0x0203e4000c101b04 */
.L_x_461:
[----:B------:R-:W-:-:S07]  /*10a00*/  IADD3 R3, R3, 0x80, RZ ;  /* 0x0000008003037810 */ /* 0x000fce0007ffe0ff */
.L_x_448:
[----:B------:R-:W-:Y:S05]  /*10a10*/  BSYNC B1 ;  /* 0x0000000000017941 */ /* 0x000fea0003800000 */
.L_x_404:
[----:B------:R-:W-:Y:S05]  /*10a20*/  WARPSYNC.ALL ;  /* 0x0000000000007948 */ /* 0x000fea0003800000 */
[----:B------:R-:W-:-:S13]  /*10a30*/  ISETP.GE.AND P0, PT, R3, UR6, PT ;  /* 0x0000000603007c0c */ /* 0x000fda000bf06270 */
[----:B------:R-:W-:Y:S05]  /*10a40*/  @P0 EXIT ;  /* 0x000000000000094d */ /* 0x000fea0003800000 */
[----:B0-----:R-:W0:Y:S01]  /*10a50*/  LDC R0, c[0x0][0x218] ;  /* 0x00008600ff007b82 */ /* 0x001e220000000800 */
        /* <DEDUP_REMOVED lines=352> */
[----:B------:R-:W-:-:S07]  /*12060*/  IMAD R4, R3, UR8, R4 ;  /* 0x0000000803047c24 */ /* 0x000fce000f8e0204 */
.L_x_471:
        /* <DEDUP_REMOVED lines=19> */
[----:B--2---:R-:W-:Y:S05]  /*121a0*/  @!P2 BRA `(.L_x_472) ;  /* 0x0000000c0038a947 */ /* 0x004fea0003800000 */
[----:B------:R-:W-:Y:S01]  /*121b0*/  IADD3 R0, R0, -R55, RZ ;  /* 0x8000003700007210 */ /* 0x000fe20007ffe0ff */
[----:B------:R-:W-:Y:S01]  /*121c0*/  IMAD.MOV.U32 R38, RZ, RZ, R5 ;  /* 0x000000ffff267224 */ /* 0x000fe200078e0005 */
[----:B0-----:R-:W-:Y:S02]  /*121d0*/  SHF.R.S32.HI R57, RZ, 0x1f, R54 ;  /* 0x0000001fff397819 */ /* 0x001fe40000011436 */
[----:B------:R-:W-:Y:S02]  /*121e0*/  ISETP.GT.AND P0, PT, R0, RZ, PT ;  /* 0x000000ff0000720c */ /* 0x000fe40003f04270 */
[----:B-1----:R-:W-:Y:S02]  /*121f0*/  MOV R12, R4 ;  /* 0x00000004000c7202 */ /* 0x002fe40000000f00 */
[----:B------:R-:W-:Y:S02]  /*12200*/  SHF.L.U32 R59, R54, 0x3, RZ ;  /* 0x00000003363b7819 */ /* 0x000fe400000006ff */
[----:B------:R-:W-:-:S02]  /*12210*/  MOV R61, RZ ;  /* 0x000000ff003d7202 */ /* 0x000fc40000000f00 */
        /* <DEDUP_REMOVED lines=8> */
.L_x_475:
[----:B------:R-:W0:Y:S01]  /*122a0*/  LDC R56, c[0x0][0x494] ;  /* 0x00012500ff387b82 */ /* 0x000e220000000800 */
[----:B------:R-:W-:Y:S01]  /*122b0*/  MOV R13, R38 ;  /* 0x00000026000d7202 */ /* 0x000fe20000000f00 */
[----:B------:R-:W2:Y:S01]  /*122c0*/  LDG.E.64.CONSTANT R14, desc[UR4][R52.64] ;  /* 0x00000004340e7981 */ /* 0x000ea2000c1e9b00 */
[----:B------:R-:W-:-:S03]  /*122d0*/  IADD3 R30, P1, R12, R59, RZ ;  /* 0x0000003b0c1e7210 */ /* 0x000fc60007f3e0ff */
[----:B------:R1:W2:Y:S01]  /*122e0*/  LDG.E.64.CONSTANT R16, desc[UR4][R12.64] ;  /* 0x000000040c107981 */ /* 0x0002a2000c1e9b00 */
[----:B------:R-:W-:Y:S02]  /*122f0*/  IADD3.X R31, R38, R57, RZ, P1, !PT ;  /* 0x00000039261f7210 */ /* 0x000fe40000ffe4ff */
[----:B------:R-:W-:-:S03]  /*12300*/  IADD3 R34, P1, R30, R59, RZ ;  /* 0x0000003b1e227210 */ /* 0x000fc60007f3e0ff */
[----:B------:R-:W3:Y:S01]  /*12310*/  LDG.E.64.CONSTANT R18, desc[UR4][R30.64] ;  /* 0x000000041e127981 */ /* 0x000ee2000c1e9b00 */
[----:B------:R-:W-:Y:S01]  /*12320*/  IADD3.X R35, R31, R57, RZ, P1, !PT ;  /* 0x000000391f237210 */ /* 0x000fe20000ffe4ff */
[----:B0-----:R-:W-:Y:S01]  /*12330*/  IMAD.WIDE R2, R56, 0x8, R52 ;  /* 0x0000000838027825 */ /* 0x001fe200078e0234 */
[----:B------:R-:W-:-:S03]  /*12340*/  IADD3 R40, P1, R34, R59, RZ ;  /* 0x0000003b22287210 */ /* 0x000fc60007f3e0ff */
[----:B------:R-:W4:Y:S04]  /*12350*/  LDG.E.64.CONSTANT R22, desc[UR4][R34.64] ;  /* 0x0000000422167981 */ /* 0x000f28000c1e9b00 */
[----:B------:R-:W3:Y:S01]  /*12360*/  LDG.E.64.CONSTANT R24, desc[UR4][R2.64] ;  /* 0x0000000402187981 */ /* 0x000ee2000c1e9b00 */
[----:B------:R-:W-:-:S05]  /*12370*/  IMAD.WIDE R10, R56, 0x8, R2 ;  /* 0x00000008380a7825 */ /* 0x000fca00078e0202 */
[----:B------:R0:W4:Y:S01]  /*12380*/  LDG.E.64.CONSTANT R28, desc[UR4][R10.64] ;  /* 0x000000040a1c7981 */ /* 0x000122000c1e9b00 */
[----:B------:R-:W-:Y:S02]  /*12390*/  IMAD.X R41, R35, 0x1, R57, P1 ;  /* 0x0000000123297824 */ /* 0x000fe400008e0639 */
[----:B-1----:R-:W-:Y:S01]  /*123a0*/  IMAD.WIDE R12, R56, 0x8, R10 ;  /* 0x00000008380c7825 */ /* 0x002fe200078e020a */
[----:B------:R-:W-:Y:S02]  /*123b0*/  IADD3 R48, P1, R40, R59, RZ ;  /* 0x0000003b28307210 */ /* 0x000fe40007f3e0ff */
[----:B------:R-:W4:Y:S04]  /*123c0*/  LDG.E.64.CONSTANT R26, desc[UR4][R40.64] ;  /* 0x00000004281a7981 */ /* 0x000f28000c1e9b00 */
[----:B------:R1:W4:Y:S01]  /*123d0*/  LDG.E.64.CONSTANT R32, desc[UR4][R12.64] ;  /* 0x000000040c207981 */ /* 0x000322000c1e9b00 */
[----:B------:R-:W-:Y:S01]  /*123e0*/  IADD3.X R49, R41, R57, RZ, P1, !PT ;  /* 0x0000003929317210 */ /* 0x000fe20000ffe4ff */
[----:B------:R-:W-:Y:S01]  /*123f0*/  IMAD.WIDE R38, R56, 0x8, R12 ;  /* 0x0000000838267825 */ /* 0x000fe200078e020c */
[----:B------:R-:W-:-:S03]  /*12400*/  IADD3 R52, P1, R48, R59, RZ ;  /* 0x0000003b30347210 */ /* 0x000fc60007f3e0ff */
[----:B------:R1:W4:Y:S04]  /*12410*/  LDG.E.64.CONSTANT R30, desc[UR4][R48.64] ;  /* 0x00000004301e7981 */ /* 0x000328000c1e9b00 */
[----:B------:R1:W4:Y:S01]  /*12420*/  LDG.E.64.CONSTANT R36, desc[UR4][R38.64] ;  /* 0x0000000426247981 */ /* 0x000322000c1e9b00 */
[----:B------:R-:W-:Y:S01]  /*12430*/  IADD3.X R53, R49, R57, RZ, P1, !PT ;  /* 0x0000003931357210 */ /* 0x000fe20000ffe4ff */
[----:B0-----:R-:W-:-:S04]  /*12440*/  IMAD.WIDE R10, R56, 0x8, R38 ;  /* 0x00000008380a7825 */ /* 0x001fc800078e0226 */
[----:B------:R0:W4:Y:S04]  /*12450*/  LDG.E.64.CONSTANT R34, desc[UR4][R52.64] ;  /* 0x0000000434227981 */ /* 0x000128000c1e9b00 */
[----:B------:R-:W4:Y:S01]  /*12460*/  LDG.E.64.CONSTANT R46, desc[UR4][R10.64] ;  /* 0x000000040a2e7981 */ /* 0x000f22000c1e9b00 */
[----:B-1----:R-:W-:Y:S01]  /*12470*/  IADD3 R12, P1, R52, R59, RZ ;  /* 0x0000003b340c7210 */ /* 0x002fe20007f3e0ff */
[----:B------:R-:W-:-:S03]  /*12480*/  IMAD.WIDE R42, R56, 0x8, R10 ;  /* 0x00000008382a7825 */ /* 0x000fc600078e020a */
[----:B------:R-:W-:Y:S02]  /*12490*/  IADD3.X R13, R53, R57, RZ, P1, !PT ;  /* 0x00000039350d7210 */ /* 0x000fe40000ffe4ff */
[----:B------:R1:W4:Y:S04]  /*124a0*/  LDG.E.64.CONSTANT R2, desc[UR4][R42.64] ;  /* 0x000000042a027981 */ /* 0x000328000c1e9b00 */
[----:B------:R-:W4:Y:S01]  /*124b0*/  LDG.E.64.CONSTANT R44, desc[UR4][R12.64] ;  /* 0x000000040c2c7981 */ /* 0x000f22000c1e9b00 */
[----:B------:R-:W-:Y:S01]  /*124c0*/  IADD3 R40, P1, R12, R59, RZ ;  /* 0x0000003b0c287210 */ /* 0x000fe20007f3e0ff */
[----:B------:R-:W-:-:S03]  /*124d0*/  IMAD.WIDE R50, R56, 0x8, R42 ;  /* 0x0000000838327825 */ /* 0x000fc600078e022a */
[----:B------:R-:W-:Y:S02]  /*124e0*/  IADD3.X R41, R13, R57, RZ, P1, !PT ;  /* 0x000000390d297210 */ /* 0x000fe40000ffe4ff */
[----:B------:R-:W-:Y:S01]  /*124f0*/  IADD3 R48, P1, R40, R59, RZ ;  /* 0x0000003b28307210 */ /* 0x000fe20007f3e0ff */
[----:B------:R1:W4:Y:S01]  /*12500*/  LDG.E.64.CONSTANT R10, desc[UR4][R50.64] ;  /* 0x00000004320a7981 */ /* 0x000322000c1e9b00 */
[----:B------:R-:W-:-:S03]  /*12510*/  IMAD.WIDE R38, R56, 0x8, R50 ;  /* 0x0000000838267825 */ /* 0x000fc600078e0232 */
[----:B------:R1:W4:Y:S01]  /*12520*/  LDG.E.64.CONSTANT R12, desc[UR4][R40.64] ;  /* 0x00000004280c7981 */ /* 0x000322000c1e9b00 */
[----:B------:R-:W-:Y:S02]  /*12530*/  IADD3.X R49, R41, R57, RZ, P1, !PT ;  /* 0x0000003929317210 */ /* 0x000fe40000ffe4ff */
[----:B0-----:R-:W-:Y:S01]  /*12540*/  IADD3 R52, P1, R48, R59, RZ ;  /* 0x0000003b30347210 */ /* 0x001fe20007f3e0ff */
[----:B-1----:R-:W-:-:S03]  /*12550*/  IMAD.WIDE R42, R56, 0x8, R38 ;  /* 0x00000008382a7825 */ /* 0x002fc600078e0226 */
[----:B------:R-:W-:Y:S02]  /*12560*/  IADD3.X R53, R49, R57, RZ, P1, !PT ;  /* 0x0000003931357210 */ /* 0x000fe40000ffe4ff */
[----:B------:R-:W-:Y:S01]  /*12570*/  IADD3 R50, P1, R52, R59, RZ ;  /* 0x0000003b34327210 */ /* 0x000fe20007f3e0ff */
[----:B------:R-:W-:-:S03]  /*12580*/  IMAD.WIDE R40, R56, 0x8, R42 ;  /* 0x0000000838287825 */ /* 0x000fc600078e022a */
[----:B------:R-:W-:Y:S01]  /*12590*/  IADD3.X R51, R53, R57, RZ, P1, !PT ;  /* 0x0000003935337210 */ /* 0x000fe20000ffe4ff */
        /* <DEDUP_REMOVED lines=9> */
[----:B------:R-:W-:-:S03]  /*12630*/  IMAD.X R39, R51, 0x1, R57, P1 ;  /* 0x0000000133277824 */ /* 0x000fc600008e0639 */
[----:B------:R4:W3:Y:S01]  /*12640*/  LDG.E.64.CONSTANT R24, desc[UR4][R50.64] ;  /* 0x0000000432187981 */ /* 0x0008e2000c1e9b00 */
[----:B-1----:R-:W-:Y:S02]  /*12650*/  IMAD.WIDE R48, R56, 0x8, R40 ;  /* 0x0000000838307825 */ /* 0x002fe400078e0228 */
[----:B------:R-:W-:Y:S01]  /*12660*/  DFMA R32, R26, R32, R28 ;  /* 0x000000201a20722b */ /* 0x000fe2000000001c */
[----:B0-----:R-:W-:Y:S01]  /*12670*/  IADD3 R42, P1, R38, R59, RZ ;  /* 0x0000003b262a7210 */ /* 0x001fe20007f3e0ff */
[----:B------:R-:W3:Y:S04]  /*12680*/  LDG.E.64.CONSTANT R28, desc[UR4][R38.64] ;  /* 0x00000004261c7981 */ /* 0x000ee8000c1e9b00 */
[----:B------:R0:W3:Y:S01]  /*12690*/  LDG.E.64.CONSTANT R26, desc[UR4][R48.64] ;  /* 0x00000004301a7981 */ /* 0x0000e2000c1e9b00 */
[----:B------:R-:W-:Y:S01]  /*126a0*/  IADD3.X R43, R39, R57, RZ, P1, !PT ;  /* 0x00000039272b7210 */ /* 0x000fe20000ffe4ff */
[----:B------:R-:W-:Y:S01]  /*126b0*/  IMAD.WIDE R52, R56, 0x8, R48 ;  /* 0x0000000838347825 */ /* 0x000fe200078e0230 */
[----:B----4-:R-:W-:Y:S01]  /*126c0*/  IADD3 R40, P1, R42, R59, RZ ;  /* 0x0000003b2a287210 */ /* 0x010fe20007f3e0ff */
[----:B------:R-:W-:-:S02]  /*126d0*/  DFMA R36, R30, R36, R32 ;  /* 0x000000241e24722b */ /* 0x000fc40000000020 */
[----:B------:R-:W4:Y:S01]  /*126e0*/  LDG.E.64.CONSTANT R32, desc[UR4][R42.64] ;  /* 0x000000042a207981 */ /* 0x000f22000c1e9b00 */
[----:B------:R-:W-:-:S03]  /*126f0*/  IADD3.X R41, R43, R57, RZ, P1, !PT ;  /* 0x000000392b297210 */ /* 0x000fc60000ffe4ff */
[----:B------:R-:W4:Y:S01]  /*12700*/  LDG.E.64.CONSTANT R30, desc[UR4][R52.64] ;  /* 0x00000004341e7981 */ /* 0x000f22000c1e9b00 */
[----:B------:R-:W-:Y:S01]  /*12710*/  IMAD.WIDE R50, R56, 0x8, R52 ;  /* 0x0000000838327825 */ /* 0x000fe200078e0234 */
[----:B0-----:R-:W-:Y:S01]  /*12720*/  IADD3 R48, P1, R40, R59, RZ ;  /* 0x0000003b28307210 */ /* 0x001fe20007f3e0ff */
[----:B------:R-:W-:-:S03]  /*12730*/  DFMA R46, R34, R46, R36 ;  /* 0x0000002e222e722b */ /* 0x000fc60000000024 */
[----:B------:R0:W4:Y:S01]  /*12740*/  LDG.E.64.CONSTANT R34, desc[UR4][R50.64] ;  /* 0x0000000432227981 */ /* 0x000122000c1e9b00 */
[----:B------:R-:W-:-:S03]  /*12750*/  IADD3.X R49, R41, R57, RZ, P1, !PT ;  /* 0x0000003929317210 */ /* 0x000fc60000ffe4ff */
[----:B------:R-:W4:Y:S01]  /*12760*/  LDG.E.64.CONSTANT R36, desc[UR4][R40.64] ;  /* 0x0000000428247981 */ /* 0x000f22000c1e9b00 */
[----:B------:R-:W-:Y:S01]  /*12770*/  IADD3 R38, P1, R48, R59, RZ ;  /* 0x0000003b30267210 */ /* 0x000fe20007f3e0ff */
[----:B0-----:R-:W-:-:S03]  /*12780*/  IMAD.WIDE R50, R56, 0x8, R50 ;  /* 0x0000000838327825 */ /* 0x001fc600078e0232 */
[----:B------:R-:W-:Y:S01]  /*12790*/  IADD3.X R39, R49, R57, RZ, P1, !PT ;  /* 0x0000003931277210 */ /* 0x000fe20000ffe4ff */
[----:B------:R-:W4:Y:S04]  /*127a0*/  LDG.E.64.CONSTANT R40, desc[UR4][R48.64] ;  /* 0x0000000430287981 */ /* 0x000f28000c1e9b00 */
[----:B------:R-:W4:Y:S01]  /*127b0*/  LDG.E.64.CONSTANT R42, desc[UR4][R50.64] ;  /* 0x00000004322a7981 */ /* 0x000f22000c1e9b00 */
[----:B------:R-:W-:Y:S01]  /*127c0*/  IMAD.WIDE R52, R56, 0x8, R50 ;  /* 0x0000000838347825 */ /* 0x000fe200078e0232 */
[----:B------:R-:W-:Y:S02]  /*127d0*/  DFMA R46, R44, R2, R46 ;  /* 0x000000022c2e722b */ /* 0x000fe4000000002e */
[----:B------:R-:W4:Y:S04]  /*127e0*/  LDG.E.64.CONSTANT R2, desc[UR4][R38.64] ;  /* 0x0000000426027981 */ /* 0x000f28000c1e9b00 */
[----:B------:R0:W4:Y:S02]  /*127f0*/  LDG.E.64.CONSTANT R44, desc[UR4][R52.64] ;  /* 0x00000004342c7981 */ /* 0x000124000c1e9b00 */
[----:B------:R-:W-:Y:S01]  /*12800*/  DFMA R10, R12, R10, R46 ;  /* 0x0000000a0c0a722b */ /* 0x000fe2000000002e */
[----:B------:R-:W-:-:S04]  /*12810*/  IADD3 R0, R0, -0x10, RZ ;  /* 0xfffffff000007810 */ /* 0x000fc80007ffe0ff */
[----:B------:R-:W-:Y:S02]  /*12820*/  ISETP.GT.AND P1, PT, R0, 0xc, PT ;  /* 0x0000000c0000780c */ /* 0x000fe40003f24270 */
[----:B------:R-:W-:Y:S01]  /*12830*/  IADD3 R12, P2, R38, R59, RZ ;  /* 0x0000003b260c7210 */ /* 0x000fe20007f5e0ff */
[----:B0-----:R-:W-:Y:S01]  /*12840*/  IMAD.WIDE R52, R56, 0x8, R52 ;  /* 0x0000000838347825 */ /* 0x001fe200078e0234 */
[----:B------:R-:W-:Y:S02]  /*12850*/  IADD3 R61, R61, 0x10, RZ ;  /* 0x000000103d3d7810 */ /* 0x000fe40007ffe0ff */
[----:B------:R-:W-:Y:S01]  /*12860*/  IADD3.X R38, R39, R57, RZ, P2, !PT ;  /* 0x0000003927267210 */ /* 0x000fe200017fe4ff */
[----:B--2---:R-:W-:-:S08]  /*12870*/  DFMA R10, R16, R14, R10 ;  /* 0x0000000e100a722b */ /* 0x004fd0000000000a */
[----:B---3--:R-:W-:-:S08]  /*12880*/  DFMA R10, R20, R18, R10 ;  /* 0x00000012140a722b */ /* 0x008fd0000000000a */
[----:B------:R-:W-:-:S08]  /*12890*/  DFMA R10, R24, R22, R10 ;  /* 0x00000016180a722b */ /* 0x000fd0000000000a */
[----:B------:R-:W-:-:S08]  /*128a0*/  DFMA R10, R28, R26, R10 ;  /* 0x0000001a1c0a722b */ /* 0x000fd0000000000a */
[----:B----4-:R-:W-:-:S08]  /*128b0*/  DFMA R10, R32, R30, R10 ;  /* 0x0000001e200a722b */ /* 0x010fd0000000000a */
[----:B------:R-:W-:-:S08]  /*128c0*/  DFMA R10, R36, R34, R10 ;  /* 0x00000022240a722b */ /* 0x000fd0000000000a */
[----:B------:R-:W-:-:S08]  /*128d0*/  DFMA R10, R40, R42, R10 ;  /* 0x0000002a280a722b */ /* 0x000fd0000000000a */
[----:B------:R-:W-:Y:S01]  /*128e0*/  DFMA R20, R2, R44, R10 ;  /* 0x0000002c0214722b */ /* 0x000fe2000000000a */
[----:B------:R-:W-:Y:S10]  /*128f0*/  @P1 BRA `(.L_x_475) ;  /* 0xfffffff800681947 */ /* 0x000ff4000383ffff */
.L_x_474:
[----:B------:R-:W-:-:S13]  /*12900*/  ISETP.GT.AND P1, PT, R0, 0x4, PT ;  /* 0x000000040000780c */ /* 0x000fda0003f24270 */
[----:B------:R-:W-:Y:S05]  /*12910*/  @!P1 BRA `(.L_x_476) ;  /* 0x0000000000d89947 */ /* 0x000fea0003800000 */
[----:B------:R-:W0:Y:S01]  /*12920*/  LDC R47, c[0x0][0x494] ;  /* 0x00012500ff2f7b82 */ /* 0x000e220000000800 */
[----:B------:R-:W-:Y:S01]  /*12930*/  IMAD.MOV.U32 R10, RZ, RZ, R12 ;  /* 0x000000ffff0a7224 */ /* 0x000fe200078e000c */
[----:B------:R-:W-:Y:S02]  /*12940*/  MOV R11, R38 ;  /* 0x00000026000b7202 */ /* 0x000fe40000000f00 */
[----:B------:R-:W-:Y:S02]  /*12950*/  IADD3 R24, P0, R12, R59, RZ ;  /* 0x0000003b0c187210 */ /* 0x000fe40007f1e0ff */
[----:B------:R1:W2:Y:S04]  /*12960*/  LDG.E.64.CONSTANT R12, desc[UR4][R52.64] ;  /* 0x00000004340c7981 */ /* 0x0002a8000c1e9b00 */
[----:B------:R-:W2:Y:S01]  /*12970*/  LDG.E.64.CONSTANT R10, desc[UR4][R10.64] ;  /* 0x000000040a0a7981 */ /* 0x000ea2000c1e9b00 */
[----:B------:R-:W-:-:S02]  /*12980*/  IADD3.X R25, R38, R57, RZ, P0, !PT ;  /* 0x0000003926197210 */ /* 0x000fc400007fe4ff */
[----:B------:R-:W-:-:S03]  /*12990*/  IADD3 R26, P0, R24, R59, RZ ;  /* 0x0000003b181a7210 */ /* 0x000fc60007f1e0ff */
[----:B------:R3:W4:Y:S01]  /*129a0*/  LDG.E.64.CONSTANT R16, desc[UR4][R24.64] ;  /* 0x0000000418107981 */ /* 0x000722000c1e9b00 */
[----:B0-----:R-:W-:Y:S01]  /*129b0*/  IMAD.WIDE R2, R47, 0x8, R52 ;  /* 0x000000082f027825 */ /* 0x001fe200078e0234 */
[----:B------:R-:W-:-:S04]  /*129c0*/  IADD3.X R27, R25, R57, RZ, P0, !PT ;  /* 0x00000039191b7210 */ /* 0x000fc800007fe4ff */
[----:B------:R-:W4:Y:S01]  /*129d0*/  LDG.E.64.CONSTANT R14, desc[UR4][R2.64] ;  /* 0x00000004020e7981 */ /* 0x000f22000c1e9b00 */
[----:B------:R-:W-:Y:S01]  /*129e0*/  IMAD.WIDE R18, R47, 0x8, R2 ;  /* 0x000000082f127825 */ /* 0x000fe200078e0202 */
[----:B------:R-:W-:Y:S02]  /*129f0*/  IADD3 R28, P0, R26, R59, RZ ;  /* 0x0000003b1a1c7210 */ /* 0x000fe40007f1e0ff */
[----:B------:R-:W4:Y:S04]  /*12a00*/  LDG.E.64.CONSTANT R42, desc[UR4][R26.64] ;  /* 0x000000041a2a7981 */ /* 0x000f28000c1e9b00 */
[----:B------:R0:W4:Y:S01]  /*12a10*/  LDG.E.64.CONSTANT R44, desc[UR4][R18.64] ;  /* 0x00000004122c7981 */ /* 0x000122000c1e9b00 */
[----:B------:R-:W-:Y:S01]  /*12a20*/  IADD3.X R29, R27, R57, RZ, P0, !PT ;  /* 0x000000391b1d7210 */ /* 0x000fe200007fe4ff */
[----:B------:R-:W-:Y:S01]  /*12a30*/  IMAD.WIDE R22, R47, 0x8, R18 ;  /* 0x000000082f167825 */ /* 0x000fe200078e0212 */
[----:B-1----:R-:W-:-:S03]  /*12a40*/  IADD3 R52, P0, R28, R59, RZ ;  /* 0x0000003b1c347210 */ /* 0x002fc60007f1e0ff */
[----:B------:R-:W4:Y:S01]  /*12a50*/  LDG.E.64.CONSTANT R38, desc[UR4][R28.64] ;  /* 0x000000041c267981 */ /* 0x000f22000c1e9b00 */
[----:B------:R-:W-:-:S03]  /*12a60*/  IADD3.X R53, R29, R57, RZ, P0, !PT ;  /* 0x000000391d357210 */ /* 0x000fc600007fe4ff */
[----:B------:R-:W4:Y:S01]  /*12a70*/  LDG.E.64.CONSTANT R40, desc[UR4][R22.64] ;  /* 0x0000000416287981 */ /* 0x000f22000c1e9b00 */
[----:B---3--:R-:W-:Y:S01]  /*12a80*/  IMAD.WIDE R24, R47, 0x8, R22 ;  /* 0x000000082f187825 */ /* 0x008fe200078e0216 */
[----:B------:R-:W-:Y:S02]  /*12a90*/  IADD3 R50, P0, R52, R59, RZ ;  /* 0x0000003b34327210 */ /* 0x000fe40007f1e0ff */
[----:B------:R-:W3:Y:S04]  /*12aa0*/  LDG.E.64.CONSTANT R34, desc[UR4][R52.64] ;  /* 0x0000000434227981 */ /* 0x000ee8000c1e9b00 */
[----:B------:R-:W3:Y:S01]  /*12ab0*/  LDG.E.64.CONSTANT R36, desc[UR4][R24.64] ;  /* 0x0000000418247981 */ /* 0x000ee2000c1e9b00 */
[----:B------:R-:W-:Y:S01]  /*12ac0*/  IADD3.X R51, R53, R57, RZ, P0, !PT ;  /* 0x0000003935337210 */ /* 0x000fe200007fe4ff */
[----:B------:R-:W-:Y:S01]  /*12ad0*/  IMAD.WIDE R48, R47, 0x8, R24 ;  /* 0x000000082f307825 */ /* 0x000fe200078e0218 */
[----:B0-----:R-:W-:-:S03]  /*12ae0*/  IADD3 R18, P0, R50, R59, RZ ;  /* 0x0000003b32127210 */ /* 0x001fc60007f1e0ff */
[----:B------:R0:W3:Y:S01]  /*12af0*/  LDG.E.64.CONSTANT R30, desc[UR4][R50.64] ;  /* 0x00000004321e7981 */ /* 0x0000e2000c1e9b00 */
[----:B------:R-:W-:-:S03]  /*12b00*/  IADD3.X R19, R51, R57, RZ, P0, !PT ;  /* 0x0000003933137210 */ /* 0x000fc600007fe4ff */
[----:B------:R-:W3:Y:S01]  /*12b10*/  LDG.E.64.CONSTANT R32, desc[UR4][R48.64] ;  /* 0x0000000430207981 */ /* 0x000ee2000c1e9b00 */
[----:B------:R-:W-:-:S03]  /*12b20*/  IADD3 R2, P0, R18, R59, RZ ;  /* 0x0000003b12027210 */ /* 0x000fc60007f1e0ff */
[----:B------:R1:W3:Y:S01]  /*12b30*/  LDG.E.64.CONSTANT R26, desc[UR4][R18.64] ;  /* 0x00000004121a7981 */ /* 0x0002e2000c1e9b00 */
[----:B0-----:R-:W-:-:S05]  /*12b40*/  IMAD.WIDE R50, R47, 0x8, R48 ;  /* 0x000000082f327825 */ /* 0x001fca00078e0230 */
[----:B------:R-:W3:Y:S01]  /*12b50*/  LDG.E.64.CONSTANT R28, desc[UR4][R50.64] ;  /* 0x00000004321c7981 */ /* 0x000ee2000c1e9b00 */
[----:B------:R-:W-:Y:S02]  /*12b60*/  IMAD.X R3, R19, 0x1, R57, P0 ;  /* 0x0000000113037824 */ /* 0x000fe400000e0639 */
[----:B-1----:R-:W-:-:S03]  /*12b70*/  IMAD.WIDE R18, R47, 0x8, R50 ;  /* 0x000000082f127825 */ /* 0x002fc600078e0232 */
[----:B------:R-:W3:Y:S04]  /*12b80*/  LDG.E.64.CONSTANT R24, desc[UR4][R2.64] ;  /* 0x0000000402187981 */ /* 0x000ee8000c1e9b00 */
[----:B------:R-:W3:Y:S01]  /*12b90*/  LDG.E.64.CONSTANT R22, desc[UR4][R18.64] ;  /* 0x0000000412167981 */ /* 0x000ee2000c1e9b00 */
[----:B------:R-:W-:Y:S01]  /*12ba0*/  PLOP3.LUT P0, PT, PT, PT, PT, 0x8, 0x0 ;  /* 0x000000000000781c */ /* 0x000fe20003f0e170 */
[----:B------:R-:W-:Y:S01]  /*12bb0*/  IMAD.WIDE R52, R47, 0x8, R18 ;  /* 0x000000082f347825 */ /* 0x000fe200078e0212 */
[----:B------:R-:W-:Y:S02]  /*12bc0*/  IADD3 R61, R61, 0x8, RZ ;  /* 0x000000083d3d7810 */ /* 0x000fe40007ffe0ff */
[----:B------:R-:W-:Y:S01]  /*12bd0*/  IADD3 R0, R0, -0x8, RZ ;  /* 0xfffffff800007810 */ /* 0x000fe20007ffe0ff */
[----:B--2--5:R-:W-:-:S08]  /*12be0*/  DFMA R10, R10, R12, R20 ;  /* 0x0000000c0a0a722b */ /* 0x024fd00000000014 */
[----:B----4-:R-:W-:-:S08]  /*12bf0*/  DFMA R10, R16, R14, R10 ;  /* 0x0000000e100a722b */ /* 0x010fd0000000000a */
[----:B------:R-:W-:-:S08]  /*12c00*/  DFMA R10, R42, R44, R10 ;  /* 0x0000002c2a0a722b */ /* 0x000fd0000000000a */
[----:B------:R-:W-:-:S08]  /*12c10*/  DFMA R10, R38, R40, R10 ;  /* 0x00000028260a722b */ /* 0x000fd0000000000a */
[----:B---3--:R-:W-:-:S08]  /*12c20*/  DFMA R10, R34, R36, R10 ;  /* 0x00000024220a722b */ /* 0x008fd0000000000a */
[----:B------:R-:W-:Y:S01]  /*12c30*/  DFMA R10, R30, R32, R10 ;  /* 0x000000201e0a722b */ /* 0x000fe2000000000a */
[----:B------:R-:W-:-:S07]  /*12c40*/  IADD3 R12, P1, R2, R59, RZ ;  /* 0x0000003b020c7210 */ /* 0x000fce0007f3e0ff */
[----:B------:R-:W-:Y:S01]  /*12c50*/  DFMA R10, R26, R28, R10 ;  /* 0x0000001c1a0a722b */ /* 0x000fe2000000000a */
[----:B------:R-:W-:-:S07]  /*12c60*/  IADD3.X R38, R3, R57, RZ, P1, !PT ;  /* 0x0000003903267210 */ /* 0x000fce0000ffe4ff */
[----:B------:R-:W-:-:S11]  /*12c70*/  DFMA R20, R24, R22, R10 ;  /* 0x000000161814722b */ /* 0x000fd6000000000a */
.L_x_476:
[----:B------:R-:W-:-:S13]  /*12c80*/  ISETP.NE.OR P0, PT, R0, RZ, P0 ;  /* 0x000000ff0000720c */ /* 0x000fda0000705670 */
[----:B------:R-:W-:Y:S05]  /*12c90*/  @!P0 BRA `(.L_x_472) ;  /* 0x00000000007c8947 */ /* 0x000fea0003800000 */
.L_x_473:
        /* <DEDUP_REMOVED lines=14> */
[----:B------:R-:W-:-:S05]  /*12d80*/  IMAD.WIDE R22, R39, 0x8, R12 ;  /* 0x0000000827167825 */ /* 0x000fca00078e020c */
[----:B------:R-:W4:Y:S01]  /*12d90*/  LDG.E.64.CONSTANT R28, desc[UR4][R22.64] ;  /* 0x00000004161c7981 */ /* 0x000f22000c1e9b00 */
[----:B------:R-:W-:Y:S02]  /*12da0*/  IMAD.X R33, R25, 0x1, R57, P0 ;  /* 0x0000000119217824 */ /* 0x000fe400000e0639 */
[----:B------:R-:W-:-:S03]  /*12db0*/  IMAD.WIDE R30, R39, 0x8, R22 ;  /* 0x00000008271e7825 */ /* 0x000fc600078e0216 */
[----:B------:R-:W4:Y:S04]  /*12dc0*/  LDG.E.64.CONSTANT R34, desc[UR4][R32.64] ;  /* 0x0000000420227981 */ /* 0x000f28000c1e9b00 */
[----:B------:R-:W4:Y:S01]  /*12dd0*/  LDG.E.64.CONSTANT R36, desc[UR4][R30.64] ;  /* 0x000000041e247981 */ /* 0x000f22000c1e9b00 */
[----:B------:R-:W-:-:S04]  /*12de0*/  IADD3 R0, R0, -0x4, RZ ;  /* 0xfffffffc00007810 */ /* 0x000fc80007ffe0ff */
[----:B------:R-:W-:Y:S02]  /*12df0*/  ISETP.NE.AND P0, PT, R0, RZ, PT ;  /* 0x000000ff0000720c */ /* 0x000fe40003f05270 */
[----:B0-----:R-:W-:Y:S01]  /*12e00*/  IADD3 R12, P1, R32, R59, RZ ;  /* 0x0000003b200c7210 */ /* 0x001fe20007f3e0ff */
[----:B------:R-:W-:Y:S01]  /*12e10*/  IMAD.WIDE R52, R39, 0x8, R30 ;  /* 0x0000000827347825 */ /* 0x000fe200078e021e */
[----:B------:R-:W-:Y:S02]  /*12e20*/  IADD3 R61, R61, 0x4, RZ ;  /* 0x000000043d3d7810 */ /* 0x000fe40007ffe0ff */
[----:B------:R-:W-:Y:S01]  /*12e30*/  IADD3.X R38, R33, R57, RZ, P1, !PT ;  /* 0x0000003921267210 */ /* 0x000fe20000ffe4ff */
[----:B--2--5:R-:W-:-:S08]  /*12e40*/  DFMA R2, R2, R10, R20 ;  /* 0x0000000a0202722b */ /* 0x024fd00000000014 */
[----:B---3--:R-:W-:-:S08]  /*12e50*/  DFMA R2, R16, R18, R2 ;  /* 0x000000121002722b */ /* 0x008fd00000000002 */
[----:B----4-:R-:W-:-:S08]  /*12e60*/  DFMA R2, R26, R28, R2 ;  /* 0x0000001c1a02722b */ /* 0x010fd00000000002 */
[----:B------:R-:W-:Y:S01]  /*12e70*/  DFMA R20, R34, R36, R2 ;  /* 0x000000242214722b */ /* 0x000fe20000000002 */
[----:B------:R-:W-:Y:S10]  /*12e80*/  @P0 BRA `(.L_x_473) ;  /* 0xfffffffc00840947 */ /* 0x000ff4000383ffff */
.L_x_472:
[----:B------:R-:W-:-:S13]  /*12e90*/  ISETP.NE.AND P0, PT, R55, RZ, PT ;  /* 0x000000ff3700720c */ /* 0x000fda0003f05270 */
[----:B------:R-:W-:Y:S05]  /*12ea0*/  @!P0 BRA `(.L_x_477) ;  /* 0x0000000000648947 */ /* 0x000fea0003800000 */
[----:B------:R-:W2:Y:S01]  /*12eb0*/  LDC R0, c[0x0][0x494] ;  /* 0x00012500ff007b82 */ /* 0x000ea20000000800 */
[----:B01----:R-:W-:-:S04]  /*12ec0*/  IMAD R13, R61, R54, RZ ;  /* 0x000000363d0d7224 */ /* 0x003fc800078e02ff */
[----:B------:R-:W-:-:S06]  /*12ed0*/  IMAD.WIDE R10, R13, 0x8, R4 ;  /* 0x000000080d0a7825 */ /* 0x000fcc00078e0204 */
[----:B------:R-:W3:Y:S01]  /*12ee0*/  LDG.E.64.CONSTANT R10, desc[UR4][R10.64] ;  /* 0x000000040a0a7981 */ /* 0x000ee2000c1e9b00 */
[----:B--2---:R-:W-:-:S04]  /*12ef0*/  IMAD R61, R61, R0, RZ ;  /* 0x000000003d3d7224 */ /* 0x004fc800078e02ff */
[----:B------:R-:W-:-:S06]  /*12f00*/  IMAD.WIDE R2, R61, 0x8, R6 ;  /* 0x000000083d027825 */ /* 0x000fcc00078e0206 */
[----:B------:R-:W3:Y:S01]  /*12f10*/  LDG.E.64.CONSTANT R2, desc[UR4][R2.64] ;  /* 0x0000000402027981 */ /* 0x000ee2000c1e9b00 */
[----:B------:R-:W-:Y:S01]  /*12f20*/  ISETP.NE.AND P0, PT, R55, 0x1, PT ;  /* 0x000000013700780c */ /* 0x000fe20003f05270 */
[----:B---3-5:R-:W-:-:S12]  /*12f30*/  DFMA R20, R10, R2, R20 ;  /* 0x000000020a14722b */ /* 0x028fd80000000014 */
        /* <DEDUP_REMOVED lines=16> */
.L_x_477:
[----:B-----5:R-:W-:Y:S01]  /*13040*/  STG.E.64 desc[UR4][R8.64], R20 ;  /* 0x0000001408007986 */ /* 0x020fe2000c101b04 */
[----:B------:R-:W-:Y:S05]  /*13050*/  EXIT ;  /* 0x000000000000794d */ /* 0x000fea0003800000 */
.L_x_478:
        /* <DEDUP_REMOVED lines=10> */
.L_x_838:


//--------------------- .text._ZN2at6native69_GLOBAL__N__64f4e359_31_FunctionOfAMatrixUtilsKernel_cu_1520ed90_298616_elemwise_kernelILi128ELi8EZNS1_43_compute_linear_combination_internal_kernelIsEEvRNS_14TensorIteratorEiiiEUliE_EEviT1_ --------------------------
	.section	.text._ZN2at6native69_GLOBAL__N__64f4e359_31_FunctionOfAMatrixUtilsKernel_cu_1520ed90_298616_elemwise_kernelILi128ELi8EZNS1_43_compute_linear_combination_internal_kernelIsEEvRNS_14TensorIteratorEiiiEUliE_EEviT1_,"ax",@progbits
	.align	128
.text._ZN2at6native69_GLOBAL__N__64f4e359_31_FunctionOfAMatrixUtilsKernel_cu_1520ed90_298616_elemwise_kernelILi128ELi8EZNS1_43_compute_linear_combination_internal_kernelIsEEvRNS_14TensorIteratorEiiiEUliE_EEviT1_:
        .type           _ZN2at6native69_GLOBAL__N__64f4e359_31_FunctionOfAMatrixUtilsKernel_cu_1520ed90_298616_elemwise_kernelILi128ELi8EZNS1_43_compute_linear_combination_internal_kernelIsEEvRNS_14TensorIteratorEiiiEUliE_EEviT1_,@function
        .size           _ZN2at6native69_GLOBAL__N__64f4e359_31_FunctionOfAMatrixUtilsKernel_cu_1520ed90_298616_elemwise_kernelILi128ELi8EZNS1_43_compute_linear_combination_internal_kernelIsEEvRNS_14TensorIteratorEiiiEUliE_EEviT1_,(.L_x_839 - _ZN2at6native69_GLOBAL__N__64f4e359_31_FunctionOfAMatrixUtilsKernel_cu_1520ed90_298616_elemwise_kernelILi128ELi8EZNS1_43_compute_linear_combination_internal_kernelIsEEvRNS_14TensorIteratorEiiiEUliE_EEviT1_)
        .other          _ZN2at6native69_GLOBAL__N__64f4e359_31_FunctionOfAMatrixUtilsKernel_cu_1520ed90_298616_elemwise_kernelILi128ELi8EZNS1_43_compute_linear_combination_internal_kernelIsEEvRNS_14TensorIteratorEiiiEUliE_EEviT1_,@"STO_CUDA_ENTRY STV_DEFAULT"
_ZN2at6native69_GLOBAL__N__64f4e359_31_FunctionOfAMatrixUtilsKernel_cu_1520ed90_298616_elemwise_kernelILi128ELi8EZNS1_43_compute_linear_combination_internal_kernelIsEEvRNS_14TensorIteratorEiiiEUliE_EEviT1_:
        /* <DEDUP_REMOVED lines=11> */
[----:B------:R-:W-:Y:S01]  /*00b0*/  IMAD.MOV.U32 R22, RZ, RZ, RZ ;  /* 0x000000ffff167224 */ /* 0x000fe200078e00ff */
[----:B------:R-:W-:Y:S02]  /*00c0*/  MOV R20, RZ ;  /* 0x000000ff00147202 */ /* 0x000fe40000000f00 */
[----:B0-----:R-:W-:-:S13]  /*00d0*/  ISETP.NE.AND P0, PT, R0, RZ, PT ;  /* 0x000000ff0000720c */ /* 0x001fda0003f05270 */
[----:B------:R-:W-:Y:S05]  /*00e0*/  @!P0 BRA `(.L_x_481) ;  /* 0x0000001400808947 */ /* 0x000fea0003800000 */
[----:B------:R-:W-:Y:S01]  /*00f0*/  MOV R4, RZ ;  /* 0x000000ff00047202 */ /* 0x000fe20000000f00 */
[----:B------:R-:W-:Y:S01]  /*0100*/  IMAD.MOV.U32 R5, RZ, RZ, R3 ;  /* 0x000000ffff057224 */ /* 0x000fe200078e0003 */
        /* <DEDUP_REMOVED lines=350> */
.L_x_481:
        /* <DEDUP_REMOVED lines=8> */
[----:B------:R-:W-:Y:S01]  /*1770*/  VIADD R4, R2, 0xffffffff ;  /* 0xffffffff02047836 */ /* 0x000fe20000000000 */
[----:B------:R-:W-:-:S03]  /*1780*/  ULDC.64 UR8, c[0x0][0x480] ;  /* 0x0001200000087ab9 */ /* 0x000fc60000000a00 */
[----:B------:R0:W5:Y:S01]  /*1790*/  LDG.E.U16 R0, desc[UR4][R20.64] ;  /* 0x0000000414007981 */ /* 0x000162000c1e1500 */
[----:B------:R-:W-:Y:S01]  /*17a0*/  ISETP.GE.U32.AND P0, PT, R4, 0x3, PT ;  /* 0x000000030400780c */ /* 0x000fe20003f06070 */
[----:B------:R-:W-:Y:S01]  /*17b0*/  IMAD.MOV.U32 R6, RZ, RZ, RZ ;  /* 0x000000ffff067224 */ /* 0x000fe200078e00ff */
[----:B------:R-:W-:Y:S02]  /*17c0*/  IADD3 R22, P1, R22, UR8, RZ ;  /* 0x0000000816167c10 */ /* 0x000fe4000ff3e0ff */
[----:B------:R-:W-:Y:S02]  /*17d0*/  IADD3 R24, P2, R24, UR10, RZ ;  /* 0x0000000a18187c10 */ /* 0x000fe4000ff5e0ff */
[----:B------:R-:W-:Y:S02]  /*17e0*/  IADD3.X R23, RZ, UR9, RZ, P1, !PT ;  /* 0x00000009ff177c10 */ /* 0x000fe40008ffe4ff */
[----:B------:R-:W-:-:S05]  /*17f0*/  IADD3.X R25, RZ, UR11, RZ, P2, !PT ;  /* 0x0000000bff197c10 */ /* 0x000fca00097fe4ff */
[----:B0-----:R-:W-:Y:S05]  /*1800*/  @!P0 BRA `(.L_x_483) ;  /* 0x0000000c00ec8947 */ /* 0x001fea0003800000 */
[C---:B------:R-:W-:Y:S01]  /*1810*/  LOP3.LUT R5, R2.reuse, 0x3, RZ, 0xc0, !PT ;  /* 0x0000000302057812 */ /* 0x040fe200078ec0ff */
[----:B------:R-:W-:Y:S01]  /*1820*/  IMAD.MOV.U32 R40, RZ, RZ, R24 ;  /* 0x000000ffff287224 */ /* 0x000fe200078e0018 */
[----:B------:R-:W-:Y:S01]  /*1830*/  MOV R6, RZ ;  /* 0x000000ff00067202 */ /* 0x000fe20000000f00 */
[----:B------:R-:W-:Y:S01]  /*1840*/  IMAD.MOV.U32 R37, RZ, RZ, R23 ;  /* 0x000000ffff257224 */ /* 0x000fe200078e0017 */
[----:B------:R-:W-:Y:S02]  /*1850*/  IADD3 R10, R2, -R5, RZ ;  /* 0x80000005020a7210 */ /* 0x000fe40007ffe0ff */
[----:B------:R-:W-:Y:S02]  /*1860*/  MOV R41, R25 ;  /* 0x0000001900297202 */ /* 0x000fe40000000f00 */
[----:B------:R-:W-:Y:S02]  /*1870*/  ISETP.GT.AND P0, PT, R10, RZ, PT ;  /* 0x000000ff0a00720c */ /* 0x000fe40003f04270 */
[----:B------:R-:W-:-:S11]  /*1880*/  MOV R36, R22 ;  /* 0x0000001600247202 */ /* 0x000fd60000000f00 */
[----:B------:R-:W-:Y:S05]  /*1890*/  @!P0 BRA `(.L_x_484) ;  /* 0x0000000c00388947 */ /* 0x000fea0003800000 */
[----:B------:R-:W-:Y:S02]  /*18a0*/  ISETP.GT.AND P1, PT, R10, 0xc, PT ;  /* 0x0000000c0a00780c */ /* 0x000fe40003f24270 */
[----:B------:R-:W-:-:S11]  /*18b0*/  PLOP3.LUT P0, PT, PT, PT, PT, 0x80, 0x0 ;  /* 0x000000000000781c */ /* 0x000fd60003f0f070 */
[----:B------:R-:W-:Y:S05]  /*18c0*/  @!P1 BRA `(.L_x_485) ;  /* 0x0000000800149947 */ /* 0x000fea0003800000 */
[----:B------:R-:W-:-:S13]  /*18d0*/  PLOP3.LUT P0, PT, PT, PT, PT, 0x8, 0x0 ;  /* 0x000000000000781c */ /* 0x000fda0003f0e170 */
.L_x_486:
[----:B------:R-:W0:Y:S01]  /*18e0*/  LDC R8, c[0x0][0x494] ;  /* 0x00012500ff087b82 */ /* 0x000e220000000800 */
[----:B------:R1:W2:Y:S04]  /*18f0*/  LDG.E.U16.CONSTANT R12, desc[UR4][R36.64] ;  /* 0x00000004240c7981 */ /* 0x0002a8000c1e9500 */
[----:B------:R3:W4:Y:S03]  /*1900*/  LDG.E.U16.CONSTANT R5, desc[UR4][R40.64] ;  /* 0x0000000428057981 */ /* 0x000726000c1e9500 */
[----:B------:R-:W1:Y:S01]  /*1910*/  LDC R7, c[0x0][0x498] ;  /* 0x00012600ff077b82 */ /* 0x000e620000000800 */
[----:B0-----:R-:W-:-:S04]  /*1920*/  IMAD.WIDE R16, R8, 0x2, R36 ;  /* 0x0000000208107825 */ /* 0x001fc800078e0224 */
[----:B-1----:R-:W-:-:S04]  /*1930*/  IMAD.WIDE R18, R7, 0x2, R40 ;  /* 0x0000000207127825 */ /* 0x002fc800078e0228 */
[C---:B------:R-:W-:Y:S01]  /*1940*/  IMAD.WIDE R26, R8.reuse, 0x2, R16 ;  /* 0x00000002081a7825 */ /* 0x040fe200078e0210 */
[----:B------:R-:W2:Y:S03]  /*1950*/  LDG.E.U16.CONSTANT R9, desc[UR4][R18.64] ;  /* 0x0000000412097981 */ /* 0x000ea6000c1e9500 */
[C---:B------:R-:W-:Y:S01]  /*1960*/  IMAD.WIDE R30, R7.reuse, 0x2, R18 ;  /* 0x00000002071e7825 */ /* 0x040fe200078e0212 */
[----:B------:R-:W2:Y:S03]  /*1970*/  LDG.E.U16.CONSTANT R11, desc[UR4][R26.64] ;  /* 0x000000041a0b7981 */ /* 0x000ea6000c1e9500 */
[C---:B------:R-:W-:Y:S01]  /*1980*/  IMAD.WIDE R32, R8.reuse, 0x2, R26 ;  /* 0x0000000208207825 */ /* 0x040fe200078e021a */
[----:B------:R-:W2:Y:S03]  /*1990*/  LDG.E.U16.CONSTANT R4, desc[UR4][R30.64] ;  /* 0x000000041e047981 */ /* 0x000ea6000c1e9500 */
[C---:B------:R-:W-:Y:S01]  /*19a0*/  IMAD.WIDE R38, R7.reuse, 0x2, R30 ;  /* 0x0000000207267825 */ /* 0x040fe200078e021e */
[----:B------:R-:W2:Y:S03]  /*19b0*/  LDG.E.U16.CONSTANT R16, desc[UR4][R16.64] ;  /* 0x0000000410107981 */ /* 0x000ea6000c1e9500 */
[C---:B------:R-:W-:Y:S01]  /*19c0*/  IMAD.WIDE R34, R8.reuse, 0x2, R32 ;  /* 0x0000000208227825 */ /* 0x040fe200078e0220 */
[----:B------:R0:W2:Y:S03]  /*19d0*/  LDG.E.U16.CONSTANT R13, desc[UR4][R32.64] ;  /* 0x00000004200d7981 */ /* 0x0000a6000c1e9500 */
[C---:B------:R-:W-:Y:S01]  /*19e0*/  IMAD.WIDE R36, R7.reuse, 0x2, R38 ;  /* 0x0000000207247825 */ /* 0x040fe200078e0226 */
[----:B------:R-:W2:Y:S03]  /*19f0*/  LDG.E.U16.CONSTANT R14, desc[UR4][R38.64] ;  /* 0x00000004260e7981 */ /* 0x000ea6000c1e9500 */
[----:B---3--:R-:W-:Y:S01]  /*1a00*/  IMAD.WIDE R40, R8, 0x2, R34 ;  /* 0x0000000208287825 */ /* 0x008fe200078e0222 */
[----:B------:R-:W3:Y:S03]  /*1a10*/  LDG.E.U16.CONSTANT R45, desc[UR4][R34.64] ;  /* 0x00000004222d7981 */ /* 0x000ee6000c1e9500 */
[C---:B------:R-:W-:Y:S01]  /*1a20*/  IMAD.WIDE R28, R7.reuse, 0x2, R36 ;  /* 0x00000002071c7825 */ /* 0x040fe200078e0224 */
[----:B------:R1:W3:Y:S04]  /*1a30*/  LDG.E.U16.CONSTANT R49, desc[UR4][R40.64] ;  /* 0x0000000428317981 */ /* 0x0002e8000c1e9500 */
[----:B------:R-:W3:Y:S01]  /*1a40*/  LDG.E.U16.CONSTANT R47, desc[UR4][R36.64] ;  /* 0x00000004242f7981 */ /* 0x000ee2000c1e9500 */
[----:B0-----:R-:W-:-:S03]  /*1a50*/  IMAD.WIDE R32, R7, 0x2, R28 ;  /* 0x0000000207207825 */ /* 0x001fc600078e021c */
[----:B------:R0:W3:Y:S01]  /*1a60*/  LDG.E.U16.CONSTANT R50, desc[UR4][R28.64] ;  /* 0x000000041c327981 */ /* 0x0000e2000c1e9500 */
[----:B-1----:R-:W-:-:S03]  /*1a70*/  IMAD.WIDE R40, R8, 0x2, R40 ;  /* 0x0000000208287825 */ /* 0x002fc600078e0228 */
[----:B------:R-:W3:Y:S01]  /*1a80*/  LDG.E.U16.CONSTANT R46, desc[UR4][R32.64] ;  /* 0x00000004202e7981 */ /* 0x000ee2000c1e9500 */
[----:B------:R-:W-:-:S03]  /*1a90*/  IMAD.WIDE R26, R7, 0x2, R32 ;  /* 0x00000002071a7825 */ /* 0x000fc600078e0220 */
[----:B------:R-:W3:Y:S01]  /*1aa0*/  LDG.E.U16.CONSTANT R48, desc[UR4][R40.64] ;  /* 0x0000000428307981 */ /* 0x000ee2000c1e9500 */
[----:B------:R-:W-:-:S03]  /*1ab0*/  IMAD.WIDE R18, R8, 0x2, R40 ;  /* 0x0000000208127825 */ /* 0x000fc600078e0228 */
[----:B------:R1:W3:Y:S01]  /*1ac0*/  LDG.E.U16.CONSTANT R35, desc[UR4][R26.64] ;  /* 0x000000041a237981 */ /* 0x0002e2000c1e9500 */
[----:B------:R-:W-:-:S04]  /*1ad0*/  IMAD.WIDE R38, R7, 0x2, R26 ;  /* 0x0000000207267825 */ /* 0x000fc800078e021a */
[C---:B------:R-:W-:Y:S01]  /*1ae0*/  IMAD.WIDE R52, R8.reuse, 0x2, R18 ;  /* 0x0000000208347825 */ /* 0x040fe200078e0212 */
[----:B------:R1:W3:Y:S03]  /*1af0*/  LDG.E.U16.CONSTANT R44, desc[UR4][R38.64] ;  /* 0x00000004262c7981 */ /* 0x0002e6000c1e9500 */
[C---:B0-----:R-:W-:Y:S01]  /*1b00*/  IMAD.WIDE R28, R7.reuse, 0x2, R38 ;  /* 0x00000002071c7825 */ /* 0x041fe200078e0226 */
[----:B------:R-:W3:Y:S03]  /*1b10*/  LDG.E.U16.CONSTANT R19, desc[UR4][R18.64] ;  /* 0x0000000412137981 */ /* 0x000ee6000c1e9500 */
[C---:B------:R-:W-:Y:S01]  /*1b20*/  IMAD.WIDE R30, R8.reuse, 0x2, R52 ;  /* 0x00000002081e7825 */ /* 0x040fe200078e0234 */
[----:B------:R-:W3:Y:S03]  /*1b30*/  LDG.E.U16.CONSTANT R43, desc[UR4][R52.64] ;  /* 0x00000004342b7981 */ /* 0x000ee6000c1e9500 */
[C---:B-1----:R-:W-:Y:S01]  /*1b40*/  IMAD.WIDE R26, R7.reuse, 0x2, R28 ;  /* 0x00000002071a7825 */ /* 0x042fe200078e021c */
[----:B------:R-:W3:Y:S03]  /*1b50*/  LDG.E.U16.CONSTANT R42, desc[UR4][R30.64] ;  /* 0x000000041e2a7981 */ /* 0x000ee6000c1e9500 */
[C---:B------:R-:W-:Y:S01]  /*1b60*/  IMAD.WIDE R32, R8.reuse, 0x2, R30 ;  /* 0x0000000208207825 */ /* 0x040fe200078e021e */
[----:B------:R0:W3:Y:S03]  /*1b70*/  LDG.E.U16.CONSTANT R34, desc[UR4][R28.64] ;  /* 0x000000041c227981 */ /* 0x0000e6000c1e9500 */
[C---:B------:R-:W-:Y:S01]  /*1b80*/  IMAD.WIDE R36, R7.reuse, 0x2, R26 ;  /* 0x0000000207247825 */ /* 0x040fe200078e021a */
[----:B------:R-:W3:Y:S03]  /*1b90*/  LDG.E.U16.CONSTANT R15, desc[UR4][R32.64] ;  /* 0x00000004200f7981 */ /* 0x000ee6000c1e9500 */
[----:B------:R-:W-:Y:S01]  /*1ba0*/  IMAD.WIDE R40, R8, 0x2, R32 ;  /* 0x0000000208287825 */ /* 0x000fe200078e0220 */
[----:B------:R-:W3:Y:S03]  /*1bb0*/  LDG.E.U16.CONSTANT R17, desc[UR4][R26.64] ;  /* 0x000000041a117981 */ /* 0x000ee6000c1e9500 */
[C---:B------:R-:W-:Y:S01]  /*1bc0*/  IMAD.WIDE R38, R7.reuse, 0x2, R36 ;  /* 0x0000000207267825 */ /* 0x040fe200078e0224 */
[----:B------:R1:W3:Y:S04]  /*1bd0*/  LDG.E.U16.CONSTANT R18, desc[UR4][R40.64] ;  /* 0x0000000428127981 */ /* 0x0002e8000c1e9500 */
[----:B------:R-:W3:Y:S01]  /*1be0*/  LDG.E.U16.CONSTANT R51, desc[UR4][R36.64] ;  /* 0x0000000424337981 */ /* 0x000ee2000c1e9500 */
[----:B0-----:R-:W-:-:S03]  /*1bf0*/  IMAD.WIDE R28, R7, 0x2, R38 ;  /* 0x00000002071c7825 */ /* 0x001fc600078e0226 */
[----:B------:R-:W3:Y:S01]  /*1c00*/  LDG.E.U16.CONSTANT R53, desc[UR4][R38.64] ;  /* 0x0000000426357981 */ /* 0x000ee2000c1e9500 */
[----:B-1----:R-:W-:-:S05]  /*1c10*/  IMAD.WIDE R40, R8, 0x2, R40 ;  /* 0x0000000208287825 */ /* 0x002fca00078e0228 */
[----:B------:R0:W3:Y:S01]  /*1c20*/  LDG.E.U16.CONSTANT R52, desc[UR4][R40.64] ;  /* 0x0000000428347981 */ /* 0x0000e2000c1e9500 */
[----:B------:R-:W-:-:S04]  /*1c30*/  IMAD.WIDE R26, R8, 0x2, R40 ;  /* 0x00000002081a7825 */ /* 0x000fc800078e0228 */
[C---:B------:R-:W-:Y:S02]  /*1c40*/  IMAD.WIDE R32, R7.reuse, 0x2, R28 ;  /* 0x0000000207207825 */ /* 0x040fe400078e021c */
[----:B------:R-:W3:Y:S02]  /*1c50*/  LDG.E.U16.CONSTANT R28, desc[UR4][R28.64] ;  /* 0x000000041c1c7981 */ /* 0x000ee4000c1e9500 */
[----:B------:R-:W-:Y:S02]  /*1c60*/  IMAD.WIDE R30, R8, 0x2, R26 ;  /* 0x00000002081e7825 */ /* 0x000fe400078e021a */
[----:B------:R-:W3:Y:S02]  /*1c70*/  LDG.E.U16.CONSTANT R26, desc[UR4][R26.64] ;  /* 0x000000041a1a7981 */ /* 0x000ee4000c1e9500 */
[----:B0-----:R-:W-:-:S04]  /*1c80*/  IMAD.WIDE R40, R7, 0x2, R32 ;  /* 0x0000000207287825 */ /* 0x001fc800078e0220 */
[----:B------:R-:W-:Y:S01]  /*1c90*/  IMAD.WIDE R36, R8, 0x2, R30 ;  /* 0x0000000208247825 */ /* 0x000fe200078e021e */
[----:B------:R-:W3:Y:S04]  /*1ca0*/  LDG.E.U16.CONSTANT R29, desc[UR4][R32.64] ;  /* 0x00000004201d7981 */ /* 0x000ee8000c1e9500 */
[----:B------:R-:W3:Y:S04]  /*1cb0*/  LDG.E.U16.CONSTANT R27, desc[UR4][R30.64] ;  /* 0x000000041e1b7981 */ /* 0x000ee8000c1e9500 */
[----:B------:R0:W3:Y:S04]  /*1cc0*/  LDG.E.U16.CONSTANT R38, desc[UR4][R40.64] ;  /* 0x0000000428267981 */ /* 0x0000e8000c1e9500 */
[----:B------:R1:W3:Y:S01]  /*1cd0*/  LDG.E.U16.CONSTANT R30, desc[UR4][R36.64] ;  /* 0x00000004241e7981 */ /* 0x0002e2000c1e9500 */
[----:B------:R-:W-:-:S04]  /*1ce0*/  IADD3 R10, R10, -0x10, RZ ;  /* 0xfffffff00a0a7810 */ /* 0x000fc80007ffe0ff */
[----:B------:R-:W-:Y:S01]  /*1cf0*/  ISETP.GT.AND P1, PT, R10, 0xc, PT ;  /* 0x0000000c0a00780c */ /* 0x000fe20003f24270 */
[----:B0-----:R-:W-:Y:S01]  /*1d00*/  IMAD.WIDE R40, R7, 0x2, R40 ;  /* 0x0000000207287825 */ /* 0x001fe200078e0228 */
[----:B------:R-:W-:-:S03]  /*1d10*/  IADD3 R6, R6, 0x10, RZ ;  /* 0x0000001006067810 */ /* 0x000fc60007ffe0ff */
[----:B-1----:R-:W-:Y:S01]  /*1d20*/  IMAD.WIDE R36, R8, 0x2, R36 ;  /* 0x0000000208247825 */ /* 0x002fe200078e0224 */
[----:B----4-:R-:W-:Y:S02]  /*1d30*/  PRMT R39, R5, 0x9910, RZ ;  /* 0x0000991005277816 */ /* 0x010fe400000000ff */
[----:B--2---:R-:W-:Y:S02]  /*1d40*/  PRMT R5, R12, 0x9910, RZ ;  /* 0x000099100c057816 */ /* 0x004fe400000000ff */
[----:B------:R-:W-:-:S05]  /*1d50*/  MOV R12, R39 ;  /* 0x00000027000c7202 */ /* 0x000fca0000000f00 */
[----:B-----5:R-:W-:Y:S01]  /*1d60*/  IMAD R0, R5, R12, R0 ;  /* 0x0000000c05007224 */ /* 0x020fe200078e0200 */
[----:B------:R-:W-:Y:S02]  /*1d70*/  PRMT R9, R9, 0x9910, RZ ;  /* 0x0000991009097816 */ /* 0x000fe400000000ff */
[----:B------:R-:W-:Y:S02]  /*1d80*/  PRMT R11, R11, 0x9910, RZ ;  /* 0x000099100b0b7816 */ /* 0x000fe400000000ff */
[----:B------:R-:W-:Y:S02]  /*1d90*/  PRMT R12, R4, 0x9910, RZ ;  /* 0x00009910040c7816 */ /* 0x000fe400000000ff */
[----:B------:R-:W-:Y:S02]  /*1da0*/  MOV R4, R9 ;  /* 0x0000000900047202 */ /* 0x000fe40000000f00 */
[----:B------:R-:W-:Y:S01]  /*1db0*/  PRMT R5, R16, 0x9910, RZ ;  /* 0x0000991010057816 */ /* 0x000fe200000000ff */
[----:B------:R-:W-:Y:S01]  /*1dc0*/  IMAD.MOV.U32 R9, RZ, RZ, R11 ;  /* 0x000000ffff097224 */ /* 0x000fe200078e000b */
[----:B------:R-:W-:-:S02]  /*1dd0*/  MOV R11, R12 ;  /* 0x0000000c000b7202 */ /* 0x000fc40000000f00 */
[----:B------:R-:W-:Y:S01]  /*1de0*/  PRMT R13, R13, 0x9910, RZ ;  /* 0x000099100d0d7816 */ /* 0x000fe200000000ff */
[----:B------:R-:W-:Y:S01]  /*1df0*/  IMAD R0, R5, R4, R0 ;  /* 0x0000000405007224 */ /* 0x000fe200078e0200 */
[----:B------:R-:W-:-:S03]  /*1e00*/  PRMT R14, R14, 0x9910, RZ ;  /* 0x000099100e0e7816 */ /* 0x000fc600000000ff */
[----:B------:R-:W-:Y:S01]  /*1e10*/  IMAD R0, R9, R11, R0 ;  /* 0x0000000b09007224 */ /* 0x000fe200078e0200 */
[----:B------:R-:W-:Y:S01]  /*1e20*/  MOV R5, R13 ;  /* 0x0000000d00057202 */ /* 0x000fe20000000f00 */
[----:B------:R-:W-:-:S04]  /*1e30*/  IMAD.MOV.U32 R4, RZ, RZ, R14 ;  /* 0x000000ffff047224 */ /* 0x000fc800078e000e */
[----:B------:R-:W-:Y:S01]  /*1e40*/  IMAD R0, R5, R4, R0 ;  /* 0x0000000405007224 */ /* 0x000fe200078e0200 */
[----:B---3--:R-:W-:Y:S02]  /*1e50*/  PRMT R5, R45, 0x9910, RZ ;  /* 0x000099102d057816 */ /* 0x008fe400000000ff */
[----:B------:R-:W-:Y:S02]  /*1e60*/  PRMT R4, R47, 0x9910, RZ ;  /* 0x000099102f047816 */ /* 0x000fe400000000ff */
[----:B------:R-:W-:Y:S02]  /*1e70*/  PRMT R9, R49, 0x9910, RZ ;  /* 0x0000991031097816 */ /* 0x000fe400000000ff */
[----:B------:R-:W-:Y:S01]  /*1e80*/  PRMT R11, R50, 0x9910, RZ ;  /* 0x00009910320b7816 */ /* 0x000fe200000000ff */
[----:B------:R-:W-:Y:S01]  /*1e90*/  IMAD R0, R5, R4, R0 ;  /* 0x0000000405007224 */ /* 0x000fe200078e0200 */
[----:B------:R-:W-:Y:S02]  /*1ea0*/  PRMT R46, R46, 0x9910, RZ ;  /* 0x000099102e2e7816 */ /* 0x000fe400000000ff */
[----:B------:R-:W-:Y:S01]  /*1eb0*/  PRMT R48, R48, 0x9910, RZ ;  /* 0x0000991030307816 */ /* 0x000fe200000000ff */
[----:B------:R-:W-:Y:S01]  /*1ec0*/  IMAD R0, R9, R11, R0 ;  /* 0x0000000b09007224 */ /* 0x000fe200078e0200 */
[----:B------:R-:W-:-:S02]  /*1ed0*/  MOV R4, R46 ;  /* 0x0000002e00047202 */ /* 0x000fc40000000f00 */
[----:B------:R-:W-:-:S05]  /*1ee0*/  MOV R5, R48 ;  /* 0x0000003000057202 */ /* 0x000fca0000000f00 */
[----:B------:R-:W-:Y:S01]  /*1ef0*/  IMAD R0, R5, R4, R0 ;  /* 0x0000000405007224 */ /* 0x000fe200078e0200 */
[----:B------:R-:W-:Y:S02]  /*1f00*/  PRMT R4, R35, 0x9910, RZ ;  /* 0x0000991023047816 */ /* 0x000fe400000000ff */
[----:B------:R-:W-:Y:S02]  /*1f10*/  PRMT R5, R19, 0x9910, RZ ;  /* 0x0000991013057816 */ /* 0x000fe400000000ff */
[----:B------:R-:W-:Y:S02]  /*1f20*/  PRMT R11, R44, 0x9910, RZ ;  /* 0x000099102c0b7816 */ /* 0x000fe400000000ff */
[----:B------:R-:W-:Y:S01]  /*1f30*/  PRMT R9, R43, 0x9910, RZ ;  /* 0x000099102b097816 */ /* 0x000fe200000000ff */
[----:B------:R-:W-:Y:S01]  /*1f40*/  IMAD R0, R5, R4, R0 ;  /* 0x0000000405007224 */ /* 0x000fe200078e0200 */
[----:B------:R-:W-:Y:S02]  /*1f50*/  PRMT R42, R42, 0x9910, RZ ;  /* 0x000099102a2a7816 */ /* 0x000fe400000000ff */
[----:B------:R-:W-:-:S03]  /*1f60*/  PRMT R34, R34, 0x9910, RZ ;  /* 0x0000991022227816 */ /* 0x000fc600000000ff */
[----:B------:R-:W-:Y:S02]  /*1f70*/  IMAD.MOV.U32 R5, RZ, RZ, R42 ;  /* 0x000000ffff057224 */ /* 0x000fe400078e002a */
[----:B------:R-:W-:Y:S01]  /*1f80*/  IMAD R0, R9, R11, R0 ;  /* 0x0000000b09007224 */ /* 0x000fe200078e0200 */
[----:B------:R-:W-:-:S05]  /*1f90*/  MOV R4, R34 ;  /* 0x0000002200047202 */ /* 0x000fca0000000f00 */
[----:B------:R-:W-:Y:S01]  /*1fa0*/  IMAD R0, R5, R4, R0 ;  /* 0x0000000405007224 */ /* 0x000fe200078e0200 */
[----:B------:R-:W-:Y:S02]  /*1fb0*/  PRMT R5, R15, 0x9910, RZ ;  /* 0x000099100f057816 */ /* 0x000fe400000000ff */
[----:B------:R-:W-:Y:S02]  /*1fc0*/  PRMT R4, R17, 0x9910, RZ ;  /* 0x0000991011047816 */ /* 0x000fe400000000ff */
[----:B------:R-:W-:Y:S02]  /*1fd0*/  PRMT R9, R18, 0x9910, RZ ;  /* 0x0000991012097816 */ /* 0x000fe400000000ff */
[----:B------:R-:W-:Y:S01]  /*1fe0*/  PRMT R11, R51, 0x9910, RZ ;  /* 0x00009910330b7816 */ /* 0x000fe200000000ff */
[----:B------:R-:W-:Y:S01]  /*1ff0*/  IMAD R0, R5, R4, R0 ;  /* 0x0000000405007224 */ /* 0x000fe200078e0200 */
[----:B------:R-:W-:-:S03]  /*2000*/  PRMT R53, R53, 0x9910, RZ ;  /* 0x0000991035357816 */ /* 0x000fc600000000ff */
[----:B------:R-:W-:Y:S01]  /*2010*/  IMAD R0, R9, R11, R0 ;  /* 0x0000000b09007224 */ /* 0x000fe200078e0200 */
[----:B------:R-:W-:Y:S01]  /*2020*/  PRMT R52, R52, 0x9910, RZ ;  /* 0x0000991034347816 */ /* 0x000fe200000000ff */
[----:B------:R-:W-:-:S03]  /*2030*/  IMAD.MOV.U32 R4, RZ, RZ, R53 ;  /* 0x000000ffff047224 */ /* 0x000fc600078e0035 */
[----:B------:R-:W-:-:S05]  /*2040*/  MOV R5, R52 ;  /* 0x0000003400057202 */ /* 0x000fca0000000f00 */
[----:B------:R-:W-:Y:S01]  /*2050*/  IMAD R0, R5, R4, R0 ;  /* 0x0000000405007224 */ /* 0x000fe200078e0200 */
[----:B------:R-:W-:Y:S02]  /*2060*/  PRMT R4, R28, 0x9910, RZ ;  /* 0x000099101c047816 */ /* 0x000fe400000000ff */
[----:B------:R-:W-:-:S05]  /*2070*/  PRMT R5, R26, 0x9910, RZ ;  /* 0x000099101a057816 */ /* 0x000fca00000000ff */
[----:B------:R-:W-:Y:S01]  /*2080*/  IMAD R0, R5, R4, R0 ;  /* 0x0000000405007224 */ /* 0x000fe200078e0200 */
[----:B------:R-:W-:Y:S02]  /*2090*/  PRMT R11, R29, 0x9910, RZ ;  /* 0x000099101d0b7816 */ /* 0x000fe400000000ff */
[----:B------:R-:W-:Y:S02]  /*20a0*/  PRMT R9, R27, 0x9910, RZ ;  /* 0x000099101b097816 */ /* 0x000fe400000000ff */
[----:B------:R-:W-:-:S03]  /*20b0*/  PRMT R38, R38, 0x9910, RZ ;  /* 0x0000991026267816 */ /* 0x000fc600000000ff */
[----:B------:R-:W-:Y:S01]  /*20c0*/  IMAD R0, R9, R11, R0 ;  /* 0x0000000b09007224 */ /* 0x000fe200078e0200 */
[----:B------:R-:W-:Y:S01]  /*20d0*/  PRMT R30, R30, 0x9910, RZ ;  /* 0x000099101e1e7816 */ /* 0x000fe200000000ff */
[----:B------:R-:W-:-:S03]  /*20e0*/  IMAD.MOV.U32 R4, RZ, RZ, R38 ;  /* 0x000000ffff047224 */ /* 0x000fc600078e0026 */
[----:B------:R-:W-:-:S05]  /*20f0*/  MOV R5, R30 ;  /* 0x0000001e00057202 */ /* 0x000fca0000000f00 */
[----:B------:R-:W-:Y:S01]  /*2100*/  IMAD R0, R5, R4, R0 ;  /* 0x0000000405007224 */ /* 0x000fe200078e0200 */
[----:B------:R-:W-:Y:S06]  /*2110*/  @P1 BRA `(.L_x_486) ;  /* 0xfffffff400f01947 */ /* 0x000fec000383ffff */
.L_x_485:
[----:B------:R-:W-:-:S13]  /*2120*/  ISETP.GT.AND P1, PT, R10, 0x4, PT ;  /* 0x000000040a00780c */ /* 0x000fda0003f24270 */
[----:B------:R-:W-:Y:S05]  /*2130*/  @!P1 BRA `(.L_x_487) ;  /* 0x0000000400089947 */ /* 0x000fea0003800000 */
[----:B------:R-:W0:Y:S01]  /*2140*/  LDC R11, c[0x0][0x494] ;  /* 0x00012500ff0b7b82 */ /* 0x000e220000000800 */
[----:B------:R1:W2:Y:S04]  /*2150*/  LDG.E.U16.CONSTANT R14, desc[UR4][R40.64] ;  /* 0x00000004280e7981 */ /* 0x0002a8000c1e9500 */
[----:B------:R-:W3:Y:S03]  /*2160*/  LDG.E.U16.CONSTANT R15, desc[UR4][R36.64] ;  /* 0x00000004240f7981 */ /* 0x000ee6000c1e9500 */
[----:B------:R-:W4:Y:S01]  /*2170*/  LDC R7, c[0x0][0x498] ;  /* 0x00012600ff077b82 */ /* 0x000f220000000800 */
[----:B0-----:R-:W-:-:S05]  /*2180*/  IMAD.WIDE R4, R11, 0x2, R36 ;  /* 0x000000020b047825 */ /* 0x001fca00078e0224 */
[----:B------:R-:W3:Y:S01]  /*2190*/  LDG.E.U16.CONSTANT R16, desc[UR4][R4.64] ;  /* 0x0000000404107981 */ /* 0x000ee2000c1e9500 */
[----:B----4-:R-:W-:-:S04]  /*21a0*/  IMAD.WIDE R8, R7, 0x2, R40 ;  /* 0x0000000207087825 */ /* 0x010fc800078e0228 */
[----:B------:R-:W-:Y:S01]  /*21b0*/  IMAD.WIDE R12, R11, 0x2, R4 ;  /* 0x000000020b0c7825 */ /* 0x000fe200078e0204 */
[----:B------:R-:W4:Y:S03]  /*21c0*/  LDG.E.U16.CONSTANT R17, desc[UR4][R8.64] ;  /* 0x0000000408117981 */ /* 0x000f26000c1e9500 */
[----:B------:R-:W-:Y:S01]  /*21d0*/  IMAD.WIDE R34, R7, 0x2, R8 ;  /* 0x0000000207227825 */ /* 0x000fe200078e0208 */
[----:B------:R0:W4:Y:S03]  /*21e0*/  LDG.E.U16.CONSTANT R26, desc[UR4][R12.64] ;  /* 0x000000040c1a7981 */ /* 0x000126000c1e9500 */
[----:B------:R-:W-:Y:S01]  /*21f0*/  IMAD.WIDE R38, R11, 0x2, R12 ;  /* 0x000000020b267825 */ /* 0x000fe200078e020c */
[----:B------:R-:W4:Y:S03]  /*2200*/  LDG.E.U16.CONSTANT R27, desc[UR4][R34.64] ;  /* 0x00000004221b7981 */ /* 0x000f26000c1e9500 */
[----:B------:R-:W-:Y:S01]  /*2210*/  IMAD.WIDE R42, R7, 0x2, R34 ;  /* 0x00000002072a7825 */ /* 0x000fe200078e0222 */
[----:B------:R-:W4:Y:S03]  /*2220*/  LDG.E.U16.CONSTANT R28, desc[UR4][R38.64] ;  /* 0x00000004261c7981 */ /* 0x000f26000c1e9500 */
[----:B-1----:R-:W-:Y:S01]  /*2230*/  IMAD.WIDE R40, R11, 0x2, R38 ;  /* 0x000000020b287825 */ /* 0x002fe200078e0226 */
[----:B------:R-:W4:Y:S03]  /*2240*/  LDG.E.U16.CONSTANT R32, desc[UR4][R42.64] ;  /* 0x000000042a207981 */ /* 0x000f26000c1e9500 */
[----:B------:R-:W-:Y:S01]  /*2250*/  IMAD.WIDE R44, R7, 0x2, R42 ;  /* 0x00000002072c7825 */ /* 0x000fe200078e022a */
[----:B------:R1:W4:Y:S03]  /*2260*/  LDG.E.U16.CONSTANT R29, desc[UR4][R40.64] ;  /* 0x00000004281d7981 */ /* 0x000326000c1e9500 */
[----:B------:R-:W-:Y:S01]  /*2270*/  IMAD.WIDE R46, R11, 0x2, R40 ;  /* 0x000000020b2e7825 */ /* 0x000fe200078e0228 */
[----:B------:R-:W4:Y:S03]  /*2280*/  LDG.E.U16.CONSTANT R31, desc[UR4][R44.64] ;  /* 0x000000042c1f7981 */ /* 0x000f26000c1e9500 */
[----:B------:R-:W-:Y:S01]  /*2290*/  IMAD.WIDE R48, R7, 0x2, R44 ;  /* 0x0000000207307825 */ /* 0x000fe200078e022c */
[----:B------:R-:W4:Y:S03]  /*22a0*/  LDG.E.U16.CONSTANT R30, desc[UR4][R46.64] ;  /* 0x000000042e1e7981 */ /* 0x000f26000c1e9500 */
[----:B------:R-:W-:Y:S01]  /*22b0*/  IMAD.WIDE R18, R11, 0x2, R46 ;  /* 0x000000020b127825 */ /* 0x000fe200078e022e */
[----:B------:R-:W4:Y:S03]  /*22c0*/  LDG.E.U16.CONSTANT R34, desc[UR4][R48.64] ;  /* 0x0000000430227981 */ /* 0x000f26000c1e9500 */
[----:B0-----:R-:W-:Y:S01]  /*22d0*/  IMAD.WIDE R12, R7, 0x2, R48 ;  /* 0x00000002070c7825 */ /* 0x001fe200078e0230 */
[----:B------:R-:W4:Y:S03]  /*22e0*/  LDG.E.U16.CONSTANT R36, desc[UR4][R18.64] ;  /* 0x0000000412247981 */ /* 0x000f26000c1e9500 */
[----:B------:R-:W-:Y:S01]  /*22f0*/  IMAD.WIDE R8, R11, 0x2, R18 ;  /* 0x000000020b087825 */ /* 0x000fe200078e0212 */
[----:B------:R4:W4:Y:S03]  /*2300*/  LDG.E.U16.CONSTANT R37, desc[UR4][R12.64] ;  /* 0x000000040c257981 */ /* 0x000926000c1e9500 */
[C---:B------:R-:W-:Y:S01]  /*2310*/  IMAD.WIDE R4, R7.reuse, 0x2, R12 ;  /* 0x0000000207047825 */ /* 0x040fe200078e020c */
[----:B------:R-:W4:Y:S04]  /*2320*/  LDG.E.U16.CONSTANT R35, desc[UR4][R8.64] ;  /* 0x0000000408237981 */ /* 0x000f28000c1e9500 */
[----:B------:R-:W4:Y:S01]  /*2330*/  LDG.E.U16.CONSTANT R33, desc[UR4][R4.64] ;  /* 0x0000000404217981 */ /* 0x000f22000c1e9500 */
[----:B------:R-:W-:Y:S01]  /*2340*/  PLOP3.LUT P0, PT, PT, PT, PT, 0x8, 0x0 ;  /* 0x000000000000781c */ /* 0x000fe20003f0e170 */
[----:B-1----:R-:W-:Y:S01]  /*2350*/  IMAD.WIDE R40, R7, 0x2, R4 ;  /* 0x0000000207287825 */ /* 0x002fe200078e0204 */
[----:B------:R-:W-:-:S02]  /*2360*/  IADD3 R6, R6, 0x8, RZ ;  /* 0x0000000806067810 */ /* 0x000fc40007ffe0ff */
[----:B------:R-:W-:Y:S02]  /*2370*/  IADD3 R10, R10, -0x8, RZ ;  /* 0xfffffff80a0a7810 */ /* 0x000fe40007ffe0ff */
[----:B--2---:R-:W-:Y:S02]  /*2380*/  PRMT R14, R14, 0x9910, RZ ;  /* 0x000099100e0e7816 */ /* 0x004fe400000000ff */
[----:B---3--:R-:W-:-:S05]  /*2390*/  PRMT R15, R15, 0x9910, RZ ;  /* 0x000099100f0f7816 */ /* 0x008fca00000000ff */
[----:B-----5:R-:W-:Y:S01]  /*23a0*/  IMAD R14, R15, R14, R0 ;  /* 0x0000000e0f0e7224 */ /* 0x020fe200078e0200 */
[----:B------:R-:W-:Y:S02]  /*23b0*/  PRMT R16, R16, 0x9910, RZ ;  /* 0x0000991010107816 */ /* 0x000fe400000000ff */
[----:B----4-:R-:W-:Y:S02]  /*23c0*/  PRMT R12, R17, 0x9910, RZ ;  /* 0x00009910110c7816 */ /* 0x010fe400000000ff */
[----:B------:R-:W-:Y:S02]  /*23d0*/  MOV R17, R16 ;  /* 0x0000001000117202 */ /* 0x000fe40000000f00 */
[----:B------:R-:W-:-:S03]  /*23e0*/  PRMT R13, R26, 0x9910, RZ ;  /* 0x000099101a0d7816 */ /* 0x000fc600000000ff */
[----:B------:R-:W-:Y:S01]  /*23f0*/  IMAD R12, R17, R12, R14 ;  /* 0x0000000c110c7224 */ /* 0x000fe200078e020e */
[----:B------:R-:W-:Y:S02]  /*2400*/  PRMT R0, R27, 0x9910, RZ ;  /* 0x000099101b007816 */ /* 0x000fe400000000ff */
[----:B------:R-:W-:-:S03]  /*2410*/  PRMT R15, R28, 0x9910, RZ ;  /* 0x000099101c0f7816 */ /* 0x000fc600000000ff */
[----:B------:R-:W-:Y:S01]  /*2420*/  IMAD R0, R13, R0, R12 ;  /* 0x000000000d007224 */ /* 0x000fe200078e020c */
[----:B------:R-:W-:Y:S02]  /*2430*/  PRMT R14, R32, 0x9910, RZ ;  /* 0x00009910200e7816 */ /* 0x000fe400000000ff */
        /* <DEDUP_REMOVED lines=12> */
[----:B------:R-:W-:Y:S01]  /*2500*/  PRMT R33, R33, 0x9910, RZ ;  /* 0x0000991021217816 */ /* 0x000fe200000000ff */
[----:B------:R-:W-:Y:S01]  /*2510*/  IMAD R0, R15, R14, R0 ;  /* 0x0000000e0f007224 */ /* 0x000fe200078e0200 */
[----:B------:R-:W-:-:S03]  /*2520*/  MOV R13, R35 ;  /* 0x00000023000d7202 */ /* 0x000fc60000000f00 */
[----:B------:R-:W-:Y:S02]  /*2530*/  IMAD.MOV.U32 R12, RZ, RZ, R33 ;  /* 0x000000ffff0c7224 */ /* 0x000fe400078e0021 */
[----:B------:R-:W-:-:S04]  /*2540*/  IMAD.WIDE R36, R11, 0x2, R8 ;  /* 0x000000020b247825 */ /* 0x000fc800078e0208 */
[----:B------:R-:W-:-:S07]  /*2550*/  IMAD R0, R13, R12, R0 ;  /* 0x0000000c0d007224 */ /* 0x000fce00078e0200 */
.L_x_487:
[----:B------:R-:W-:-:S13]  /*2560*/  ISETP.NE.OR P0, PT, R10, RZ, P0 ;  /* 0x000000ff0a00720c */ /* 0x000fda0000705670 */
[----:B------:R-:W-:Y:S05]  /*2570*/  @!P0 BRA `(.L_x_483) ;  /* 0x0000000000908947 */ /* 0x000fea0003800000 */
.L_x_484:
[----:B------:R-:W0:Y:S01]  /*2580*/  LDC R9, c[0x0][0x494] ;  /* 0x00012500ff097b82 */ /* 0x000e220000000800 */
[----:B------:R1:W2:Y:S04]  /*2590*/  LDG.E.U16.CONSTANT R8, desc[UR4][R40.64] ;  /* 0x0000000428087981 */ /* 0x0002a8000c1e9500 */
[----:B------:R3:W4:Y:S03]  /*25a0*/  LDG.E.U16.CONSTANT R11, desc[UR4][R36.64] ;  /* 0x00000004240b7981 */ /* 0x000726000c1e9500 */
[----:B------:R-:W1:Y:S01]  /*25b0*/  LDC R7, c[0x0][0x498] ;  /* 0x00012600ff077b82 */ /* 0x000e620000000800 */
[----:B0-----:R-:W-:-:S04]  /*25c0*/  IMAD.WIDE R12, R9, 0x2, R36 ;  /* 0x00000002090c7825 */ /* 0x001fc800078e0224 */
[----:B-1----:R-:W-:-:S04]  /*25d0*/  IMAD.WIDE R14, R7, 0x2, R40 ;  /* 0x00000002070e7825 */ /* 0x002fc800078e0228 */
[----:B------:R-:W-:Y:S02]  /*25e0*/  IMAD.WIDE R16, R9, 0x2, R12 ;  /* 0x0000000209107825 */ /* 0x000fe400078e020c */
[----:B------:R-:W4:Y:S02]  /*25f0*/  LDG.E.U16.CONSTANT R12, desc[UR4][R12.64] ;  /* 0x000000040c0c7981 */ /* 0x000f24000c1e9500 */
[----:B------:R-:W-:Y:S02]  /*2600*/  IMAD.WIDE R18, R7, 0x2, R14 ;  /* 0x0000000207127825 */ /* 0x000fe400078e020e */
[----:B------:R-:W4:Y:S02]  /*2610*/  LDG.E.U16.CONSTANT R14, desc[UR4][R14.64] ;  /* 0x000000040e0e7981 */ /* 0x000f24000c1e9500 */
[----:B------:R-:W-:Y:S02]  /*2620*/  IMAD.WIDE R4, R9, 0x2, R16 ;  /* 0x0000000209047825 */ /* 0x000fe400078e0210 */
[----:B------:R-:W4:Y:S02]  /*2630*/  LDG.E.U16.CONSTANT R27, desc[UR4][R16.64] ;  /* 0x00000004101b7981 */ /* 0x000f24000c1e9500 */
[----:B------:R-:W-:-:S02]  /*2640*/  IMAD.WIDE R40, R7, 0x2, R18 ;  /* 0x0000000207287825 */ /* 0x000fc400078e0212 */
[----:B------:R-:W4:Y:S04]  /*2650*/  LDG.E.U16.CONSTANT R26, desc[UR4][R18.64] ;  /* 0x00000004121a7981 */ /* 0x000f28000c1e9500 */
[----:B------:R-:W4:Y:S04]  /*2660*/  LDG.E.U16.CONSTANT R29, desc[UR4][R4.64] ;  /* 0x00000004041d7981 */ /* 0x000f28000c1e9500 */
[----:B------:R0:W4:Y:S01]  /*2670*/  LDG.E.U16.CONSTANT R28, desc[UR4][R40.64] ;  /* 0x00000004281c7981 */ /* 0x000122000c1e9500 */
[----:B------:R-:W-:-:S05]  /*2680*/  VIADD R10, R10, 0xfffffffc ;  /* 0xfffffffc0a0a7836 */ /* 0x000fca0000000000 */
[----:B------:R-:W-:Y:S01]  /*2690*/  ISETP.NE.AND P0, PT, R10, RZ, PT ;  /* 0x000000ff0a00720c */ /* 0x000fe20003f05270 */
[----:B---3--:R-:W-:-:S04]  /*26a0*/  IMAD.WIDE R36, R9, 0x2, R4 ;  /* 0x0000000209247825 */ /* 0x008fc800078e0204 */
[----:B0-----:R-:W-:-:S04]  /*26b0*/  IMAD.WIDE R40, R7, 0x2, R40 ;  /* 0x0000000207287825 */ /* 0x001fc800078e0228 */
[----:B------:R-:W-:Y:S01]  /*26c0*/  VIADD R6, R6, 0x4 ;  /* 0x0000000406067836 */ /* 0x000fe20000000000 */
[----:B--2---:R-:W-:Y:S02]  /*26d0*/  PRMT R8, R8, 0x9910, RZ ;  /* 0x0000991008087816 */ /* 0x004fe400000000ff */
[----:B----4-:R-:W-:-:S05]  /*26e0*/  PRMT R11, R11, 0x9910, RZ ;  /* 0x000099100b0b7816 */ /* 0x010fca00000000ff */
[----:B-----5:R-:W-:Y:S01]  /*26f0*/  IMAD R8, R11, R8, R0 ;  /* 0x000000080b087224 */ /* 0x020fe200078e0200 */
[----:B------:R-:W-:Y:S02]  /*2700*/  PRMT R11, R12, 0x9910, RZ ;  /* 0x000099100c0b7816 */ /* 0x000fe400000000ff */
[----:B------:R-:W-:Y:S02]  /*2710*/  PRMT R0, R14, 0x9910, RZ ;  /* 0x000099100e007816 */ /* 0x000fe400000000ff */
[----:B------:R-:W-:-:S03]  /*2720*/  PRMT R13, R27, 0x9910, RZ ;  /* 0x000099101b0d7816 */ /* 0x000fc600000000ff */
[----:B------:R-:W-:Y:S01]  /*2730*/  IMAD R0, R11, R0, R8 ;  /* 0x000000000b007224 */ /* 0x000fe200078e0208 */
[----:B------:R-:W-:Y:S02]  /*2740*/  PRMT R12, R26, 0x9910, RZ ;  /* 0x000099101a0c7816 */ /* 0x000fe400000000ff */
[----:B------:R-:W-:Y:S02]  /*2750*/  PRMT R29, R29, 0x9910, RZ ;  /* 0x000099101d1d7816 */ /* 0x000fe400000000ff */
[----:B------:R-:W-:Y:S01]  /*2760*/  PRMT R28, R28, 0x9910, RZ ;  /* 0x000099101c1c7816 */ /* 0x000fe200000000ff */
[----:B------:R-:W-:Y:S01]  /*2770*/  IMAD R0, R13, R12, R0 ;  /* 0x0000000c0d007224 */ /* 0x000fe200078e0200 */
[----:B------:R-:W-:Y:S02]  /*2780*/  MOV R11, R29 ;  /* 0x0000001d000b7202 */ /* 0x000fe40000000f00 */
[----:B------:R-:W-:-:S05]  /*2790*/  MOV R8, R28 ;  /* 0x0000001c00087202 */ /* 0x000fca0000000f00 */
[----:B------:R-:W-:Y:S01]  /*27a0*/  IMAD R0, R11, R8, R0 ;  /* 0x000000080b007224 */ /* 0x000fe200078e0200 */
[----:B------:R-:W-:Y:S06]  /*27b0*/  @P0 BRA `(.L_x_484) ;  /* 0xfffffffc00700947 */ /* 0x000fec000383ffff */
.L_x_483:
        /* <DEDUP_REMOVED lines=8> */
[----:B------:R-:W2:Y:S04]  /*2840*/  LDG.E.U16.CONSTANT R6, desc[UR4][R6.64] ;  /* 0x0000000406067981 */ /* 0x000ea8000c1e9500 */
[----:B------:R-:W3:Y:S01]  /*2850*/  LDG.E.U16.CONSTANT R4, desc[UR4][R4.64] ;  /* 0x0000000404047981 */ /* 0x000ee2000c1e9500 */
[----:B------:R-:W-:Y:S02]  /*2860*/  ISETP.NE.AND P0, PT, R2, 0x1, PT ;  /* 0x000000010200780c */ /* 0x000fe40003f05270 */
[----:B--2---:R-:W-:Y:S02]  /*2870*/  PRMT R8, R6, 0x9910, RZ ;  /* 0x0000991006087816 */ /* 0x004fe400000000ff */
[----:B---3--:R-:W-:-:S05]  /*2880*/  PRMT R9, R4, 0x9910, RZ ;  /* 0x0000991004097816 */ /* 0x008fca00000000ff */
[----:B-----5:R-:W-:-:S04]  /*2890*/  IMAD R0, R9, R8, R0 ;  /* 0x0000000809007224 */ /* 0x020fc800078e0200 */
[----:B------:R-:W-:Y:S05]  /*28a0*/  @!P0 BRA `(.L_x_488) ;  /* 0x0000000000548947 */ /* 0x000fea0003800000 */
[----:B------:R-:W-:Y:S02]  /*28b0*/  ISETP.NE.AND P0, PT, R2, 0x2, PT ;  /* 0x000000020200780c */ /* 0x000fe40003f05270 */
[----:B------:R-:W-:Y:S02]  /*28c0*/  IADD3 R13, R13, R12, RZ ;  /* 0x0000000c0d0d7210 */ /* 0x000fe40007ffe0ff */
[----:B------:R-:W-:-:S03]  /*28d0*/  IADD3 R9, R11, R10, RZ ;  /* 0x0000000a0b097210 */ /* 0x000fc60007ffe0ff */
[----:B------:R-:W-:-:S04]  /*28e0*/  IMAD.WIDE R6, R13, 0x2, R24 ;  /* 0x000000020d067825 */ /* 0x000fc800078e0218 */
[C---:B------:R-:W-:Y:S02]  /*28f0*/  IMAD.WIDE R4, R9.reuse, 0x2, R22 ;  /* 0x0000000209047825 */ /* 0x040fe400078e0216 */
[----:B------:R-:W-:Y:S01]  /*2900*/  @P0 IADD3 R9, R9, R10, RZ ;  /* 0x0000000a09090210 */ /* 0x000fe20007ffe0ff */
[----:B------:R-:W2:Y:S01]  /*2910*/  LDG.E.U16.CONSTANT R6, desc[UR4][R6.64] ;  /* 0x0000000406067981 */ /* 0x000ea2000c1e9500 */
[----:B------:R-:W-:-:S03]  /*2920*/  @P0 IMAD.IADD R11, R13, 0x1, R12 ;  /* 0x000000010d0b0824 */ /* 0x000fc600078e020c */
[----:B------:R-:W3:Y:S01]  /*2930*/  LDG.E.U16.CONSTANT R4, desc[UR4][R4.64] ;  /* 0x0000000404047981 */ /* 0x000ee2000c1e9500 */
[----:B------:R-:W-:-:S04]  /*2940*/  @P0 IMAD.WIDE R24, R11, 0x2, R24 ;  /* 0x000000020b180825 */ /* 0x000fc800078e0218 */
[----:B------:R-:W-:Y:S02]  /*2950*/  @P0 IMAD.WIDE R22, R9, 0x2, R22 ;  /* 0x0000000209160825 */ /* 0x000fe400078e0216 */
[----:B------:R-:W4:Y:S04]  /*2960*/  @P0 LDG.E.U16.CONSTANT R24, desc[UR4][R24.64] ;  /* 0x0000000418180981 */ /* 0x000f28000c1e9500 */
[----:B------:R-:W5:Y:S01]  /*2970*/  @P0 LDG.E.U16.CONSTANT R22, desc[UR4][R22.64] ;  /* 0x0000000416160981 */ /* 0x000f62000c1e9500 */
[----:B--2---:R-:W-:Y:S02]  /*2980*/  PRMT R2, R6, 0x9910, RZ ;  /* 0x0000991006027816 */ /* 0x004fe400000000ff */
[----:B---3--:R-:W-:Y:S02]  /*2990*/  PRMT R9, R4, 0x9910, RZ ;  /* 0x0000991004097816 */ /* 0x008fe400000000ff */
[----:B----4-:R-:W-:-:S03]  /*29a0*/  @P0 PRMT R8, R24, 0x9910, RZ ;  /* 0x0000991018080816 */ /* 0x010fc600000000ff */
[----:B------:R-:W-:Y:S01]  /*29b0*/  IMAD R0, R9, R2, R0 ;  /* 0x0000000209007224 */ /* 0x000fe200078e0200 */
[----:B-----5:R-:W-:Y:S02]  /*29c0*/  @P0 PRMT R5, R22, 0x9910, RZ ;  /* 0x0000991016050816 */ /* 0x020fe400000000ff */
[----:B------:R-:W-:-:S05]  /*29d0*/  @P0 MOV R2, R8 ;  /* 0x0000000800020202 */ /* 0x000fca0000000f00 */
[----:B------:R-:W-:-:S05]  /*29e0*/  @P0 IMAD R2, R5, R2, R0 ;  /* 0x0000000205020224 */ /* 0x000fca00078e0200 */
[----:B------:R-:W-:-:S07]  /*29f0*/  @P0 PRMT R0, R2, 0x7610, R0 ;  /* 0x0000761002000816 */ /* 0x000fce0000000000 */
.L_x_488:
[----:B-----5:R0:W-:Y:S02]  /*2a00*/  STG.E.U16 desc[UR4][R20.64], R0 ;  /* 0x0000000014007986 */ /* 0x0201e4000c101504 */
.L_x_482:
[----:B------:R-:W-:-:S07]  /*2a10*/  VIADD R3, R3, 0x80 ;  /* 0x0000008003037836 */ /* 0x000fce0000000000 */
.L_x_480:
[----:B------:R-:W-:Y:S05]  /*2a20*/  BSYNC B0 ;  /* 0x0000000000007941 */ /* 0x000fea0003800000 */
.L_x_479:
[----:B------:R-:W-:Y:S01]  /*2a30*/  ISETP.GE.AND P0, PT, R3, UR6, PT ;  /* 0x0000000603007c0c */ /* 0x000fe2000bf06270 */
[----:B------:R-:W-:Y:S04]  /*2a40*/  BSSY B1, `(.L_x_489) ;  /* 0x0001055000017945 */ /* 0x000fe80003800000 */
[----:B------:R-:W-:Y:S08]  /*2a50*/  BSSY B0, `(.L_x_490) ;  /* 0x0000d95000007945 */ /* 0x000ff00003800000 */
[----:B------:R-:W-:Y:S05]  /*2a60*/  @P0 BRA `(.L_x_491) ;  /* 0x00000054003c0947 */ /* 0x000fea0003800000 */
[----:B0-----:R-:W0:Y:S01]  /*2a70*/  LDC R0, c[0x0][0x218] ;  /* 0x00008600ff007b82 */ /* 0x001e220000000800 */
[----:B------:R-:W-:Y:S01]  /*2a80*/  HFMA2.MMA R24, -RZ, RZ, 0, 0 ;  /* 0x00000000ff187435 */ /* 0x000fe200000001ff */
[----:B------:R-:W-:Y:S01]  /*2a90*/  MOV R22, RZ ;  /* 0x000000ff00167202 */ /* 0x000fe20000000f00 */
[----:B------:R-:W-:Y:S01]  /*2aa0*/  IMAD.MOV.U32 R20, RZ, RZ, RZ ;  /* 0x000000ffff147224 */ /* 0x000fe200078e00ff */
        /* <DEDUP_REMOVED lines=350> */
.L_x_492:
        /* <DEDUP_REMOVED lines=10> */
[----:B------:R0:W5:Y:S01]  /*4130*/  LDG.E.U16 R6, desc[UR4][R20.64] ;  /* 0x0000000414067981 */ /* 0x000162000c1e1500 */
[----:B------:R-:W-:Y:S02]  /*4140*/  ISETP.GE.U32.AND P2, PT, R0, 0x3, PT ;  /* 0x000000030000780c */ /* 0x000fe40003f46070 */
[----:B------:R-:W-:Y:S02]  /*4150*/  IADD3 R24, P1, R24, UR10, RZ ;  /* 0x0000000a18187c10 */ /* 0x000fe4000ff3e0ff */
[----:B------:R-:W-:Y:S02]  /*4160*/  IADD3 R22, P0, R22, UR8, RZ ;  /* 0x0000000816167c10 */ /* 0x000fe4000ff1e0ff */
[----:B------:R-:W-:Y:S01]  /*4170*/  MOV R0, RZ ;  /* 0x000000ff00007202 */ /* 0x000fe20000000f00 */
[----:B------:R-:W-:Y:S01]  /*4180*/  IMAD.X R25, RZ, RZ, UR11, P1 ;  /* 0x0000000bff197e24 */ /* 0x000fe200088e06ff */
[----:B------:R-:W-:-:S05]  /*4190*/  IADD3.X R23, RZ, UR9, RZ, P0, !PT ;  /* 0x00000009ff177c10 */ /* 0x000fca00087fe4ff */
[----:B0-----:R-:W-:Y:S05]  /*41a0*/  @!P2 BRA `(.L_x_494) ;  /* 0x0000000c00eca947 */ /* 0x001fea0003800000 */
[C---:B------:R-:W-:Y:S01]  /*41b0*/  LOP3.LUT R5, R2.reuse, 0x3, RZ, 0xc0, !PT ;  /* 0x0000000302057812 */ /* 0x040fe200078ec0ff */
[----:B------:R-:W-:Y:S01]  /*41c0*/  IMAD.MOV.U32 R0, RZ, RZ, RZ ;  /* 0x000000ffff007224 */ /* 0x000fe200078e00ff */
[----:B------:R-:W-:Y:S01]  /*41d0*/  MOV R36, R22 ;  /* 0x0000001600247202 */ /* 0x000fe20000000f00 */
        /* <DEDUP_REMOVED lines=10> */
.L_x_497:
        /* <DEDUP_REMOVED lines=76> */
[----:B------:R-:W-:Y:S01]  /*4740*/  PRMT R12, R4, 0x9910, RZ ;  /* 0x00009910040c7816 */ /* 0x000fe200000000ff */
[----:B------:R-:W-:Y:S01]  /*4750*/  IMAD.MOV.U32 R4, RZ, RZ, R9 ;  /* 0x000000ffff047224 */ /* 0x000fe200078e0009 */
[----:B------:R-:W-:Y:S02]  /*4760*/  MOV R9, R11 ;  /* 0x0000000b00097202 */ /* 0x000fe40000000f00 */
[----:B------:R-:W-:Y:S01]  /*4770*/  MOV R11, R12 ;  /* 0x0000000c000b7202 */ /* 0x000fe20000000f00 */
[----:B------:R-:W-:Y:S01]  /*4780*/  IMAD R4, R5, R4, R6 ;  /* 0x0000000405047224 */ /* 0x000fe200078e0206 */
[----:B------:R-:W-:-:S02]  /*4790*/  PRMT R13, R13, 0x9910, RZ ;  /* 0x000099100d0d7816 */ /* 0x000fc400000000ff */
[----:B------:R-:W-:Y:S01]  /*47a0*/  PRMT R14, R14, 0x9910, RZ ;  /* 0x000099100e0e7816 */ /* 0x000fe200000000ff */
[----:B------:R-:W-:Y:S02]  /*47b0*/  IMAD R4, R9, R11, R4 ;  /* 0x0000000b09047224 */ /* 0x000fe400078e0204 */
[----:B------:R-:W-:Y:S01]  /*47c0*/  IMAD.MOV.U32 R5, RZ, RZ, R13 ;  /* 0x000000ffff057224 */ /* 0x000fe200078e000d */
[----:B------:R-:W-:-:S05]  /*47d0*/  MOV R6, R14 ;  /* 0x0000000e00067202 */ /* 0x000fca0000000f00 */
[----:B------:R-:W-:Y:S01]  /*47e0*/  IMAD R4, R5, R6, R4 ;  /* 0x0000000605047224 */ /* 0x000fe200078e0204 */
[----:B---3--:R-:W-:Y:S02]  /*47f0*/  PRMT R5, R45, 0x9910, RZ ;  /* 0x000099102d057816 */ /* 0x008fe400000000ff */
        /* <DEDUP_REMOVED lines=28> */
[----:B------:R-:W-:Y:S02]  /*49c0*/  PRMT R52, R52, 0x9910, RZ ;  /* 0x0000991034347816 */ /* 0x000fe400000000ff */
[----:B------:R-:W-:-:S03]  /*49d0*/  MOV R6, R53 ;  /* 0x0000003500067202 */ /* 0x000fc60000000f00 */
[----:B------:R-:W-:-:S04]  /*49e0*/  IMAD.MOV.U32 R5, RZ, RZ, R52 ;  /* 0x000000ffff057224 */ /* 0x000fc800078e0034 */
        /* <DEDUP_REMOVED lines=8> */
[----:B------:R-:W-:Y:S02]  /*4a70*/  PRMT R30, R30, 0x9910, RZ ;  /* 0x000099101e1e7816 */ /* 0x000fe400000000ff */
[----:B------:R-:W-:-:S03]  /*4a80*/  MOV R6, R38 ;  /* 0x0000002600067202 */ /* 0x000fc60000000f00 */
[----:B------:R-:W-:-:S04]  /*4a90*/  IMAD.MOV.U32 R5, RZ, RZ, R30 ;  /* 0x000000ffff057224 */ /* 0x000fc800078e001e */
[----:B------:R-:W-:Y:S01]  /*4aa0*/  IMAD R6, R5, R6, R4 ;  /* 0x0000000605067224 */ /* 0x000fe200078e0204 */
[----:B------:R-:W-:Y:S06]  /*4ab0*/  @P1 BRA `(.L_x_497) ;  /* 0xfffffff400f01947 */ /* 0x000fec000383ffff */
.L_x_496:
        /* <DEDUP_REMOVED lines=36> */
[----:B------:R-:W-:-:S03]  /*4d00*/  IADD3 R0, R0, 0x8, RZ ;  /* 0x0000000800007810 */ /* 0x000fc60007ffe0ff */
[----:B------:R-:W-:Y:S01]  /*4d10*/  VIADD R10, R10, 0xfffffff8 ;  /* 0xfffffff80a0a7836 */ /* 0x000fe20000000000 */
[----:B--2---:R-:W-:Y:S02]  /*4d20*/  PRMT R14, R14, 0x9910, RZ ;  /* 0x000099100e0e7816 */ /* 0x004fe400000000ff */
[----:B---3--:R-:W-:-:S05]  /*4d30*/  PRMT R15, R15, 0x9910, RZ ;  /* 0x000099100f0f7816 */ /* 0x008fca00000000ff */
[----:B-----5:R-:W-:Y:S01]  /*4d40*/  IMAD R14, R15, R14, R6 ;  /* 0x0000000e0f0e7224 */ /* 0x020fe200078e0206 */
[----:B------:R-:W-:Y:S02]  /*4d50*/  PRMT R16, R16, 0x9910, RZ ;  /* 0x0000991010107816 */ /* 0x000fe400000000ff */
[----:B----4-:R-:W-:-:S03]  /*4d60*/  PRMT R12, R17, 0x9910, RZ ;  /* 0x00009910110c7816 */ /* 0x010fc600000000ff */
[----:B------:R-:W-:Y:S01]  /*4d70*/  IMAD.MOV.U32 R17, RZ, RZ, R16 ;  /* 0x000000ffff117224 */ /* 0x000fe200078e0010 */
[----:B------:R-:W-:-:S03]  /*4d80*/  PRMT R13, R26, 0x9910, RZ ;  /* 0x000099101a0d7816 */ /* 0x000fc600000000ff */
[----:B------:R-:W-:Y:S01]  /*4d90*/  IMAD R12, R17, R12, R14 ;  /* 0x0000000c110c7224 */ /* 0x000fe200078e020e */
        /* <DEDUP_REMOVED lines=19> */
[----:B------:R-:W-:Y:S01]  /*4ed0*/  MOV R12, R33 ;  /* 0x00000021000c7202 */ /* 0x000fe20000000f00 */
[----:B------:R-:W-:-:S04]  /*4ee0*/  IMAD.WIDE R36, R11, 0x2, R4 ;  /* 0x000000020b247825 */ /* 0x000fc800078e0204 */
[----:B------:R-:W-:-:S07]  /*4ef0*/  IMAD R6, R13, R12, R6 ;  /* 0x0000000c0d067224 */ /* 0x000fce00078e0206 */
.L_x_498:
[----:B------:R-:W-:-:S13]  /*4f00*/  ISETP.NE.OR P0, PT, R10, RZ, P0 ;  /* 0x000000ff0a00720c */ /* 0x000fda0000705670 */
[----:B------:R-:W-:Y:S05]  /*4f10*/  @!P0 BRA `(.L_x_494) ;  /* 0x0000000000908947 */ /* 0x000fea0003800000 */
.L_x_495:
        /* <DEDUP_REMOVED lines=16> */
[----:B------:R-:W-:-:S04]  /*5020*/  IADD3 R10, R10, -0x4, RZ ;  /* 0xfffffffc0a0a7810 */ /* 0x000fc80007ffe0ff */
[----:B------:R-:W-:Y:S01]  /*5030*/  ISETP.NE.AND P0, PT, R10, RZ, PT ;  /* 0x000000ff0a00720c */ /* 0x000fe20003f05270 */
[----:B---3--:R-:W-:Y:S01]  /*5040*/  IMAD.WIDE R36, R9, 0x2, R4 ;  /* 0x0000000209247825 */ /* 0x008fe200078e0204 */
[----:B------:R-:W-:-:S03]  /*5050*/  IADD3 R0, R0, 0x4, RZ ;  /* 0x0000000400007810 */ /* 0x000fc60007ffe0ff */
[----:B0-----:R-:W-:Y:S01]  /*5060*/  IMAD.WIDE R40, R7, 0x2, R40 ;  /* 0x0000000207287825 */ /* 0x001fe200078e0228 */
        /* <DEDUP_REMOVED lines=11> */
[----:B------:R-:W-:-:S03]  /*5120*/  MOV R11, R29 ;  /* 0x0000001d000b7202 */ /* 0x000fc60000000f00 */
[----:B------:R-:W-:-:S04]  /*5130*/  IMAD.MOV.U32 R8, RZ, RZ, R28 ;  /* 0x000000ffff087224 */ /* 0x000fc800078e001c */
[----:B------:R-:W-:Y:S01]  /*5140*/  IMAD R6, R11, R8, R6 ;  /* 0x000000080b067224 */ /* 0x000fe200078e0206 */
[----:B------:R-:W-:Y:S06]  /*5150*/  @P0 BRA `(.L_x_495) ;  /* 0xfffffffc00700947 */ /* 0x000fec000383ffff */
.L_x_494:
[----:B------:R-:W-:-:S13]  /*5160*/  LOP3.LUT P0, R2, R2, 0x3, RZ, 0xc0, !PT ;  /* 0x0000000302027812 */ /* 0x000fda000780c0ff */
[----:B------:R-:W-:Y:S05]  /*5170*/  @!P0 BRA `(.L_x_499) ;  /* 0x0000000000888947 */ /* 0x000fea0003800000 */
[----:B------:R-:W0:Y:S08]  /*5180*/  LDC R12, c[0x0][0x498] ;  /* 0x00012600ff0c7b82 */ /* 0x000e300000000800 */
[----:B------:R-:W1:Y:S01]  /*5190*/  LDC R10, c[0x0][0x494] ;  /* 0x00012500ff0a7b82 */ /* 0x000e620000000800 */
[----:B0-----:R-:W-:-:S04]  /*51a0*/  IMAD R13, R0, R12, RZ ;  /* 0x0000000c000d7224 */ /* 0x001fc800078e02ff */
[----:B------:R-:W-:-:S04]  /*51b0*/  IMAD.WIDE R8, R13, 0x2, R24 ;  /* 0x000000020d087825 */ /* 0x000fc800078e0218 */
[----:B-1----:R-:W-:Y:S02]  /*51c0*/  IMAD R11, R0, R10, RZ ;  /* 0x0000000a000b7224 */ /* 0x002fe400078e02ff */
[----:B------:R-:W2:Y:S02]  /*51d0*/  LDG.E.U16.CONSTANT R8, desc[UR4][R8.64] ;  /* 0x0000000408087981 */ /* 0x000ea4000c1e9500 */
[----:B------:R-:W-:-:S06]  /*51e0*/  IMAD.WIDE R4, R11, 0x2, R22 ;  /* 0x000000020b047825 */ /* 0x000fcc00078e0216 */
[----:B------:R-:W3:Y:S01]  /*51f0*/  LDG.E.U16.CONSTANT R4, desc[UR4][R4.64] ;  /* 0x0000000404047981 */ /* 0x000ee2000c1e9500 */
[----:B------:R-:W-:Y:S02]  /*5200*/  ISETP.NE.AND P0, PT, R2, 0x1, PT ;  /* 0x000000010200780c */ /* 0x000fe40003f05270 */
[----:B--2---:R-:W-:Y:S02]  /*5210*/  PRMT R0, R8, 0x9910, RZ ;  /* 0x0000991008007816 */ /* 0x004fe400000000ff */
[----:B---3--:R-:W-:-:S05]  /*5220*/  PRMT R7, R4, 0x9910, RZ ;  /* 0x0000991004077816 */ /* 0x008fca00000000ff */
[----:B-----5:R-:W-:-:S04]  /*5230*/  IMAD R6, R7, R0, R6 ;  /* 0x0000000007067224 */ /* 0x020fc800078e0206 */
[----:B------:R-:W-:Y:S05]  /*5240*/  @!P0 BRA `(.L_x_499) ;  /* 0x0000000000548947 */ /* 0x000fea0003800000 */
[----:B------:R-:W-:Y:S01]  /*5250*/  ISETP.NE.AND P0, PT, R2, 0x2, PT ;  /* 0x000000020200780c */ /* 0x000fe20003f05270 */
[----:B------:R-:W-:Y:S01]  /*5260*/  IMAD.IADD R7, R11, 0x1, R10 ;  /* 0x000000010b077824 */ /* 0x000fe200078e020a */
[----:B------:R-:W-:-:S03]  /*5270*/  IADD3 R13, R13, R12, RZ ;  /* 0x0000000c0d0d7210 */ /* 0x000fc60007ffe0ff */
[----:B------:R-:W-:-:S04]  /*5280*/  IMAD.WIDE R4, R7, 0x2, R22 ;  /* 0x0000000207047825 */ /* 0x000fc800078e0216 */
[C-C-:B------:R-:W-:Y:S02]  /*5290*/  IMAD.WIDE R8, R13.reuse, 0x2, R24.reuse ;  /* 0x000000020d087825 */ /* 0x140fe400078e0218 */
[----:B------:R-:W2:Y:S02]  /*52a0*/  LDG.E.U16.CONSTANT R4, desc[UR4][R4.64] ;  /* 0x0000000404047981 */ /* 0x000ea4000c1e9500 */
[----:B------:R-:W-:Y:S02]  /*52b0*/  @P0 IADD3 R11, R13, R12, RZ ;  /* 0x0000000c0d0b0210 */ /* 0x000fe40007ffe0ff */
[----:B------:R-:W-:Y:S01]  /*52c0*/  @P0 IADD3 R7, R7, R10, RZ ;  /* 0x0000000a07070210 */ /* 0x000fe20007ffe0ff */
[----:B------:R-:W3:Y:S02]  /*52d0*/  LDG.E.U16.CONSTANT R8, desc[UR4][R8.64] ;  /* 0x0000000408087981 */ /* 0x000ee4000c1e9500 */
        /* <DEDUP_REMOVED lines=8> */
[----:B-----5:R-:W-:Y:S01]  /*5360*/  @P0 PRMT R5, R22, 0x9910, RZ ;  /* 0x0000991016050816 */ /* 0x020fe200000000ff */
[----:B------:R-:W-:-:S04]  /*5370*/  @P0 IMAD.MOV.U32 R0, RZ, RZ, R2 ;  /* 0x000000ffff000224 */ /* 0x000fc800078e0002 */
[----:B------:R-:W-:-:S05]  /*5380*/  @P0 IMAD R0, R5, R0, R6 ;  /* 0x0000000005000224 */ /* 0x000fca00078e0206 */
[----:B------:R-:W-:-:S07]  /*5390*/  @P0 PRMT R6, R0, 0x7610, R6 ;  /* 0x0000761000060816 */ /* 0x000fce0000000006 */
.L_x_499:
[----:B-----5:R0:W-:Y:S02]  /*53a0*/  STG.E.U16 desc[UR4][R20.64], R6 ;  /* 0x0000000614007986 */ /* 0x0201e4000c101504 */
.L_x_493:
[----:B------:R-:W-:-:S04]  /*53b0*/  IADD3 R3, R3, 0x80, RZ ;  /* 0x0000008003037810 */ /* 0x000fc80007ffe0ff */
[----:B------:R-:W-:-:S13]  /*53c0*/  ISETP.GE.AND P0, PT, R3, UR6, PT ;  /* 0x0000000603007c0c */ /* 0x000fda000bf06270 */
[----:B------:R-:W-:Y:S05]  /*53d0*/  @P0 BRA `(.L_x_500) ;  /* 0x0000005400e00947 */ /* 0x000fea0003800000 */
[----:B------:R-:W1:Y:S01]  /*53e0*/  LDC R0, c[0x0][0x218] ;  /* 0x00008600ff007b82 */ /* 0x000e620000000800 */
[----:B------:R-:W-:Y:S01]  /*53f0*/  HFMA2.MMA R24, -RZ, RZ, 0, 0 ;  /* 0x00000000ff187435 */ /* 0x000fe200000001ff */
[----:B------:R-:W-:Y:S01]  /*5400*/  IMAD.MOV.U32 R22, RZ, RZ, RZ ;  /* 0x000000ffff167224 */ /* 0x000fe200078e00ff */
[----:B0-----:R-:W-:Y:S02]  /*5410*/  MOV R20, RZ ;  /* 0x000000ff00147202 */ /* 0x001fe40000000f00 */
        /* <DEDUP_REMOVED lines=350> */
.L_x_501:
        /* <DEDUP_REMOVED lines=10> */
[----:B------:R1:W5:Y:S01]  /*6aa0*/  LDG.E.U16 R53, desc[UR4][R20.64] ;  /* 0x0000000414357981 */ /* 0x000362000c1e1500 */
[----:B------:R-:W-:Y:S01]  /*6ab0*/  IADD3 R2, R0, -0x1, RZ ;  /* 0xffffffff00027810 */ /* 0x000fe20007ffe0ff */
[----:B------:R-:W-:Y:S01]  /*6ac0*/  HFMA2.MMA R9, -RZ, RZ, 0, 0 ;  /* 0x00000000ff097435 */ /* 0x000fe200000001ff */
[----:B------:R-:W-:Y:S02]  /*6ad0*/  IADD3 R22, P0, R22, UR8, RZ ;  /* 0x0000000816167c10 */ /* 0x000fe4000ff1e0ff */
[----:B------:R-:W-:Y:S02]  /*6ae0*/  ISETP.GE.U32.AND P2, PT, R2, 0x3, PT ;  /* 0x000000030200780c */ /* 0x000fe40003f46070 */
[----:B------:R-:W-:Y:S01]  /*6af0*/  IADD3 R24, P1, R24, UR10, RZ ;  /* 0x0000000a18187c10 */ /* 0x000fe2000ff3e0ff */
[----:B------:R-:W-:Y:S01]  /*6b00*/  IMAD.X R23, RZ, RZ, UR9, P0 ;  /* 0x00000009ff177e24 */ /* 0x000fe200080e06ff */
[----:B------:R-:W-:Y:S02]  /*6b10*/  LOP3.LUT R5, R0, 0x3, RZ, 0xc0, !PT ;  /* 0x0000000300057812 */ /* 0x000fe400078ec0ff */
[----:B------:R-:W-:-:S07]  /*6b20*/  IADD3.X R25, RZ, UR11, RZ, P1, !PT ;  /* 0x0000000bff197c10 */ /* 0x000fce0008ffe4ff */
[----:B-1----:R-:W-:Y:S05]  /*6b30*/  @!P2 BRA `(.L_x_503) ;  /* 0x000000100070a947 */ /* 0x002fea0003800000 */
[----:B------:R-:W1:Y:S01]  /*6b40*/  LDC R6, c[0x0][0x494] ;  /* 0x00012500ff067b82 */ /* 0x000e620000000800 */
[----:B------:R-:W-:Y:S01]  /*6b50*/  IMAD.IADD R0, R0, 0x1, -R5 ;  /* 0x0000000100007824 */ /* 0x000fe200078e0a05 */
[----:B0-----:R-:W-:Y:S01]  /*6b60*/  SHF.R.S32.HI R11, RZ, 0x1f, R4 ;  /* 0x0000001fff0b7819 */ /* 0x001fe20000011404 */
[----:B------:R-:W-:Y:S01]  /*6b70*/  IMAD.SHL.U32 R7, R4, 0x2, RZ ;  /* 0x0000000204077824 */ /* 0x000fe200078e00ff */
[----:B------:R-:W-:Y:S01]  /*6b80*/  MOV R10, R24 ;  /* 0x00000018000a7202 */ /* 0x000fe20000000f00 */
[----:B------:R-:W-:Y:S01]  /*6b90*/  IMAD.MOV.U32 R15, RZ, RZ, R23 ;  /* 0x000000ffff0f7224 */ /* 0x000fe200078e0017 */
[----:B------:R-:W-:Y:S02]  /*6ba0*/  ISETP.GT.AND P0, PT, R0, RZ, PT ;  /* 0x000000ff0000720c */ /* 0x000fe40003f04270 */
[----:B------:R-:W-:Y:S02]  /*6bb0*/  MOV R13, R25 ;  /* 0x00000019000d7202 */ /* 0x000fe40000000f00 */
[----:B------:R-:W-:-:S02]  /*6bc0*/  MOV R9, RZ ;  /* 0x000000ff00097202 */ /* 0x000fc40000000f00 */
[----:B------:R-:W-:Y:S02]  /*6bd0*/  MOV R14, R22 ;  /* 0x00000016000e7202 */ /* 0x000fe40000000f00 */
[----:B------:R-:W-:-:S05]  /*6be0*/  SHF.L.U64.HI R2, R4, 0x1, R11 ;  /* 0x0000000104027819 */ /* 0x000fca000001020b */
[----:B------:R-:W-:Y:S05]  /*6bf0*/  @!P0 BRA `(.L_x_504) ;  /* 0x0000000c009c8947 */ /* 0x000fea0003800000 */
[----:B------:R-:W-:Y:S02]  /*6c00*/  ISETP.GT.AND P1, PT, R0, 0xc, PT ;  /* 0x0000000c0000780c */ /* 0x000fe40003f24270 */
[----:B------:R-:W-:-:S11]  /*6c10*/  PLOP3.LUT P0, PT, PT, PT, PT, 0x80, 0x0 ;  /* 0x000000000000781c */ /* 0x000fd60003f0f070 */
[----:B------:R-:W-:Y:S05]  /*6c20*/  @!P1 BRA `(.L_x_505) ;  /* 0x0000000800589947 */ /* 0x000fea0003800000 */
[----:B------:R-:W-:-:S13]  /*6c30*/  PLOP3.LUT P0, PT, PT, PT, PT, 0x8, 0x0 ;  /* 0x000000000000781c */ /* 0x000fda0003f0e170 */
.L_x_506:
[----:B------:R-:W0:Y:S01]  /*6c40*/  LDC R8, c[0x0][0x494] ;  /* 0x00012500ff087b82 */ /* 0x000e220000000800 */
[-C--:B------:R-:W-:Y:S01]  /*6c50*/  IADD3 R34, P1, R10, R7.reuse, RZ ;  /* 0x000000070a227210 */ /* 0x080fe20007f3e0ff */
[----:B------:R2:W3:Y:S01]  /*6c60*/  LDG.E.U16.CONSTANT R11, desc[UR4][R14.64] ;  /* 0x000000040e0b7981 */ /* 0x0004e2000c1e9500 */
[----:B------:R-:W-:Y:S02]  /*6c70*/  MOV R12, R10 ;  /* 0x0000000a000c7202 */ /* 0x000fe40000000f00 */
[----:B------:R-:W-:Y:S02]  /*6c80*/  IADD3.X R35, R13, R2, RZ, P1, !PT ;  /* 0x000000020d237210 */ /* 0x000fe40000ffe4ff */
[----:B------:R-:W-:Y:S02]  /*6c90*/  IADD3 R18, P1, R34, R7, RZ ;  /* 0x0000000722127210 */ /* 0x000fe40007f3e0ff */
[----:B------:R-:W4:Y:S01]  /*6ca0*/  LDG.E.U16.CONSTANT R12, desc[UR4][R12.64] ;  /* 0x000000040c0c7981 */ /* 0x000f22000c1e9500 */
[----:B0-----:R-:W-:-:S03]  /*6cb0*/  IMAD.WIDE R16, R8, 0x2, R14 ;  /* 0x0000000208107825 */ /* 0x001fc600078e020e */
[----:B------:R0:W4:Y:S01]  /*6cc0*/  LDG.E.U16.CONSTANT R47, desc[UR4][R34.64] ;  /* 0x00000004222f7981 */ /* 0x000122000c1e9500 */
[----:B------:R-:W-:-:S03]  /*6cd0*/  IMAD.X R19, R35, 0x1, R2, P1 ;  /* 0x0000000123137824 */ /* 0x000fc600008e0602 */
[----:B------:R-:W4:Y:S01]  /*6ce0*/  LDG.E.U16.CONSTANT R10, desc[UR4][R16.64] ;  /* 0x00000004100a7981 */ /* 0x000f22000c1e9500 */
[----:B------:R-:W-:Y:S01]  /*6cf0*/  IMAD.WIDE R30, R8, 0x2, R16 ;  /* 0x00000002081e7825 */ /* 0x000fe200078e0210 */
[-C--:B------:R-:W-:Y:S02]  /*6d00*/  IADD3 R26, P1, R18, R7.reuse, RZ ;  /* 0x00000007121a7210 */ /* 0x080fe40007f3e0ff */
[----:B------:R-:W4:Y:S01]  /*6d10*/  LDG.E.U16.CONSTANT R51, desc[UR4][R18.64] ;  /* 0x0000000412337981 */ /* 0x000f22000c1e9500 */
[----:B------:R-:W-:Y:S01]  /*6d20*/  IMAD.WIDE R36, R8, 0x2, R30 ;  /* 0x0000000208247825 */ /* 0x000fe200078e021e */
[----:B------:R-:W-:Y:S02]  /*6d30*/  IADD3.X R27, R19, R2, RZ, P1, !PT ;  /* 0x00000002131b7210 */ /* 0x000fe40000ffe4ff */
[----:B------:R1:W4:Y:S01]  /*6d40*/  LDG.E.U16.CONSTANT R48, desc[UR4][R30.64] ;  /* 0x000000041e307981 */ /* 0x000322000c1e9500 */
[----:B------:R-:W-:Y:S01]  /*6d50*/  IADD3 R32, P1, R26, R7, RZ ;  /* 0x000000071a207210 */ /* 0x000fe20007f3e0ff */
[----:B--2---:R-:W-:-:S03]  /*6d60*/  IMAD.WIDE R14, R8, 0x2, R36 ;  /* 0x00000002080e7825 */ /* 0x004fc600078e0224 */
[----:B------:R-:W-:Y:S01]  /*6d70*/  IADD3.X R33, R27, R2, RZ, P1, !PT ;  /* 0x000000021b217210 */ /* 0x000fe20000ffe4ff */
[----:B------:R-:W2:Y:S01]  /*6d80*/  LDG.E.U16.CONSTANT R49, desc[UR4][R36.64] ;  /* 0x0000000424317981 */ /* 0x000ea2000c1e9500 */
[-C--:B------:R-:W-:Y:S01]  /*6d90*/  IADD3 R28, P1, R32, R7.reuse, RZ ;  /* 0x00000007201c7210 */ /* 0x080fe20007f3e0ff */
[C---:B0-----:R-:W-:Y:S02]  /*6da0*/  IMAD.WIDE R34, R8.reuse, 0x2, R14 ;  /* 0x0000000208227825 */ /* 0x041fe400078e020e */
[----:B------:R0:W2:Y:S02]  /*6db0*/  LDG.E.U16.CONSTANT R41, desc[UR4][R32.64] ;  /* 0x0000000420297981 */ /* 0x0000a4000c1e9500 */
[----:B------:R-:W-:Y:S02]  /*6dc0*/  IMAD.X R29, R33, 0x1, R2, P1 ;  /* 0x00000001211d7824 */ /* 0x000fe400008e0602 */
[----:B------:R0:W2:Y:S01]  /*6dd0*/  LDG.E.U16.CONSTANT R50, desc[UR4][R26.64] ;  /* 0x000000041a327981 */ /* 0x0000a2000c1e9500 */
[----:B-1----:R-:W-:Y:S01]  /*6de0*/  IMAD.WIDE R30, R8, 0x2, R34 ;  /* 0x00000002081e7825 */ /* 0x002fe200078e0222 */
[----:B------:R-:W-:-:S02]  /*6df0*/  IADD3 R16, P1, R28, R7, RZ ;  /* 0x000000071c107210 */ /* 0x000fc40007f3e0ff */
[----:B------:R1:W2:Y:S02]  /*6e00*/  LDG.E.U16.CONSTANT R46, desc[UR4][R14.64] ;  /* 0x000000040e2e7981 */ /* 0x0002a4000c1e9500 */
[-C--:B------:R-:W-:Y:S01]  /*6e10*/  IADD3.X R17, R29, R2.reuse, RZ, P1, !PT ;  /* 0x000000021d117210 */ /* 0x080fe20000ffe4ff */
[----:B0-----:R-:W-:Y:S01]  /*6e20*/  IMAD.WIDE R32, R8, 0x2, R30 ;  /* 0x0000000208207825 */ /* 0x001fe200078e021e */
[-C--:B------:R-:W-:Y:S01]  /*6e30*/  IADD3 R18, P1, R16, R7.reuse, RZ ;  /* 0x0000000710127210 */ /* 0x080fe20007f3e0ff */
[----:B------:R-:W2:Y:S03]  /*6e40*/  LDG.E.U16.CONSTANT R42, desc[UR4][R34.64] ;  /* 0x00000004222a7981 */ /* 0x000ea6000c1e9500 */
[----:B------:R-:W-:Y:S01]  /*6e50*/  IADD3.X R19, R17, R2, RZ, P1, !PT ;  /* 0x0000000211137210 */ /* 0x000fe20000ffe4ff */
[----:B------:R-:W-:Y:S01]  /*6e60*/  IMAD.WIDE R36, R8, 0x2, R32 ;  /* 0x0000000208247825 */ /* 0x000fe200078e0220 */
[-C--:B------:R-:W-:Y:S01]  /*6e70*/  IADD3 R26, P1, R18, R7.reuse, RZ ;  /* 0x00000007121a7210 */ /* 0x080fe20007f3e0ff */
[----:B------:R-:W2:Y:S04]  /*6e80*/  LDG.E.U16.CONSTANT R45, desc[UR4][R28.64] ;  /* 0x000000041c2d7981 */ /* 0x000ea8000c1e9500 */
[----:B------:R0:W2:Y:S01]  /*6e90*/  LDG.E.U16.CONSTANT R43, desc[UR4][R30.64] ;  /* 0x000000041e2b7981 */ /* 0x0000a2000c1e9500 */
[----:B------:R-:W-:Y:S01]  /*6ea0*/  IMAD.X R27, R19, 0x1, R2, P1 ;  /* 0x00000001131b7824 */ /* 0x000fe200008e0602 */
[----:B-1----:R-:W-:-:S02]  /*6eb0*/  IADD3 R14, P1, R26, R7, RZ ;  /* 0x000000071a0e7210 */ /* 0x002fc40007f3e0ff */
[----:B------:R1:W2:Y:S02]  /*6ec0*/  LDG.E.U16.CONSTANT R44, desc[UR4][R16.64] ;  /* 0x00000004102c7981 */ /* 0x0002a4000c1e9500 */
[-C--:B------:R-:W-:Y:S02]  /*6ed0*/  IADD3.X R15, R27, R2.reuse, RZ, P1, !PT ;  /* 0x000000021b0f7210 */ /* 0x080fe40000ffe4ff */
[----:B------:R-:W2:Y:S01]  /*6ee0*/  LDG.E.U16.CONSTANT R40, desc[UR4][R32.64] ;  /* 0x0000000420287981 */ /* 0x000ea2000c1e9500 */
[----:B0-----:R-:W-:Y:S01]  /*6ef0*/  IMAD.WIDE R30, R8, 0x2, R36 ;  /* 0x00000002081e7825 */ /* 0x001fe200078e0224 */
[----:B------:R-:W-:Y:S02]  /*6f00*/  IADD3 R28, P1, R14, R7, RZ ;  /* 0x000000070e1c7210 */ /* 0x000fe40007f3e0ff */
[----:B------:R-:W2:Y:S04]  /*6f10*/  LDG.E.U16.CONSTANT R19, desc[UR4][R18.64] ;  /* 0x0000000412137981 */ /* 0x000ea8000c1e9500 */
[----:B------:R0:W2:Y:S01]  /*6f20*/  LDG.E.U16.CONSTANT R35, desc[UR4][R30.64] ;  /* 0x000000041e237981 */ /* 0x0000a2000c1e9500 */
[----:B------:R-:W-:-:S02]  /*6f30*/  IADD3.X R29, R15, R2, RZ, P1, !PT ;  /* 0x000000020f1d7210 */ /* 0x000fc40000ffe4ff */
[----:B-1----:R-:W-:Y:S01]  /*6f40*/  IADD3 R16, P1, R28, R7, RZ ;  /* 0x000000071c107210 */ /* 0x002fe20007f3e0ff */
[----:B------:R1:W2:Y:S04]  /*6f50*/  LDG.E.U16.CONSTANT R34, desc[UR4][R36.64] ;  /* 0x0000000424227981 */ /* 0x0002a8000c1e9500 */
[----:B------:R-:W2:Y:S01]  /*6f60*/  LDG.E.U16.CONSTANT R39, desc[UR4][R26.64] ;  /* 0x000000041a277981 */ /* 0x000ea2000c1e9500 */
[----:B0-----:R-:W-:-:S03]  /*6f70*/  IMAD.WIDE R30, R8, 0x2, R30 ;  /* 0x00000002081e7825 */ /* 0x001fc600078e021e */
[----:B------:R-:W2:Y:S01]  /*6f80*/  LDG.E.U16.CONSTANT R38, desc[UR4][R14.64] ;  /* 0x000000040e267981 */ /* 0x000ea2000c1e9500 */
[----:B-1----:R-:W-:-:S03]  /*6f90*/  IMAD.WIDE R36, R8, 0x2, R30 ;  /* 0x0000000208247825 */ /* 0x002fc600078e021e */
[----:B------:R0:W2:Y:S01]  /*6fa0*/  LDG.E.U16.CONSTANT R13, desc[UR4][R28.64] ;  /* 0x000000041c0d7981 */ /* 0x0000a2000c1e9500 */
[----:B------:R-:W-:Y:S01]  /*6fb0*/  IMAD.X R17, R29, 0x1, R2, P1 ;  /* 0x000000011d117824 */ /* 0x000fe200008e0602 */
[-C--:B------:R-:W-:Y:S02]  /*6fc0*/  IADD3 R32, P1, R16, R7.reuse, RZ ;  /* 0x0000000710207210 */ /* 0x080fe40007f3e0ff */
[----:B------:R1:W2:Y:S02]  /*6fd0*/  LDG.E.U16.CONSTANT R18, desc[UR4][R30.64] ;  /* 0x000000041e127981 */ /* 0x0002a4000c1e9500 */
[----:B------:R-:W-:Y:S02]  /*6fe0*/  IADD3.X R33, R17, R2, RZ, P1, !PT ;  /* 0x0000000211217210 */ /* 0x000fe40000ffe4ff */
[----:B------:R-:W2:Y:S01]  /*6ff0*/  LDG.E.U16.CONSTANT R14, desc[UR4][R36.64] ;  /* 0x00000004240e7981 */ /* 0x000ea2000c1e9500 */
[----:B0-----:R-:W-:Y:S01]  /*7000*/  IMAD.WIDE R28, R8, 0x2, R36 ;  /* 0x00000002081c7825 */ /* 0x001fe200078e0224 */
[----:B------:R-:W-:-:S02]  /*7010*/  IADD3 R26, P1, R32, R7, RZ ;  /* 0x00000007201a7210 */ /* 0x000fc40007f3e0ff */
[----:B------:R-:W2:Y:S02]  /*7020*/  LDG.E.U16.CONSTANT R17, desc[UR4][R16.64] ;  /* 0x0000000410117981 */ /* 0x000ea4000c1e9500 */
[----:B------:R-:W-:Y:S02]  /*7030*/  IADD3.X R27, R33, R2, RZ, P1, !PT ;  /* 0x00000002211b7210 */ /* 0x000fe40000ffe4ff */
[----:B------:R0:W2:Y:S01]  /*7040*/  LDG.E.U16.CONSTANT R15, desc[UR4][R28.64] ;  /* 0x000000041c0f7981 */ /* 0x0000a2000c1e9500 */
[----:B-1----:R-:W-:-:S03]  /*7050*/  IADD3 R30, P1, R26, R7, RZ ;  /* 0x000000071a1e7210 */ /* 0x002fc60007f3e0ff */
[----:B------:R-:W2:Y:S04]  /*7060*/  LDG.E.U16.CONSTANT R26, desc[UR4][R26.64] ;  /* 0x000000041a1a7981 */ /* 0x000ea8000c1e9500 */
[----:B------:R1:W2:Y:S01]  /*7070*/  LDG.E.U16.CONSTANT R16, desc[UR4][R32.64] ;  /* 0x0000000420107981 */ /* 0x0002a2000c1e9500 */
[----:B0-----:R-:W-:-:S04]  /*7080*/  IMAD.WIDE R28, R8, 0x2, R28 ;  /* 0x00000002081c7825 */ /* 0x001fc800078e021c */
[----:B------:R-:W-:Y:S01]  /*7090*/  IMAD.X R31, R27, 0x1, R2, P1 ;  /* 0x000000011b1f7824 */ /* 0x000fe200008e0602 */
[----:B------:R-:W-:Y:S01]  /*70a0*/  IADD3 R36, P1, R30, R7, RZ ;  /* 0x000000071e247210 */ /* 0x000fe20007f3e0ff */
[----:B-1----:R-:W-:-:S03]  /*70b0*/  IMAD.WIDE R32, R8, 0x2, R28 ;  /* 0x0000000208207825 */ /* 0x002fc600078e021c */
[----:B------:R-:W2:Y:S01]  /*70c0*/  LDG.E.U16.CONSTANT R30, desc[UR4][R30.64] ;  /* 0x000000041e1e7981 */ /* 0x000ea2000c1e9500 */
[----:B------:R-:W-:-:S03]  /*70d0*/  IADD3.X R37, R31, R2, RZ, P1, !PT ;  /* 0x000000021f257210 */ /* 0x000fc60000ffe4ff */
[----:B------:R-:W2:Y:S04]  /*70e0*/  LDG.E.U16.CONSTANT R28, desc[UR4][R28.64] ;  /* 0x000000041c1c7981 */ /* 0x000ea8000c1e9500 */
[----:B------:R0:W2:Y:S04]  /*70f0*/  LDG.E.U16.CONSTANT R52, desc[UR4][R32.64] ;  /* 0x0000000420347981 */ /* 0x0000a8000c1e9500 */
[----:B------:R-:W2:Y:S01]  /*7100*/  LDG.E.U16.CONSTANT R29, desc[UR4][R36.64] ;  /* 0x00000004241d7981 */ /* 0x000ea2000c1e9500 */
[----:B0-----:R-:W-:-:S05]  /*7110*/  IMAD.WIDE R32, R8, 0x2, R32 ;  /* 0x0000000208207825 */ /* 0x001fca00078e0220 */
[----:B------:R-:W2:Y:S01]  /*7120*/  LDG.E.U16.CONSTANT R27, desc[UR4][R32.64] ;  /* 0x00000004201b7981 */ /* 0x000ea2000c1e9500 */
[----:B------:R-:W-:-:S04]  /*7130*/  IADD3 R0, R0, -0x10, RZ ;  /* 0xfffffff000007810 */ /* 0x000fc80007ffe0ff */
[----:B------:R-:W-:Y:S02]  /*7140*/  ISETP.GT.AND P1, PT, R0, 0xc, PT ;  /* 0x0000000c0000780c */ /* 0x000fe40003f24270 */
[----:B------:R-:W-:Y:S02]  /*7150*/  IADD3 R9, R9, 0x10, RZ ;  /* 0x0000001009097810 */ /* 0x000fe40007ffe0ff */
[----:B---3--:R-:W-:Y:S02]  /*7160*/  PRMT R11, R11, 0x9910, RZ ;  /* 0x000099100b0b7816 */ /* 0x008fe400000000ff */
[----:B----4-:R-:W-:Y:S02]  /*7170*/  PRMT R31, R12, 0x9910, RZ ;  /* 0x000099100c1f7816 */ /* 0x010fe400000000ff */
[----:B------:R-:W-:-:S03]  /*7180*/  MOV R12, R11 ;  /* 0x0000000b000c7202 */ /* 0x000fc60000000f00 */
[----:B------:R-:W-:-:S04]  /*7190*/  IMAD.MOV.U32 R11, RZ, RZ, R31 ;  /* 0x000000ffff0b7224 */ /* 0x000fc800078e001f */
[----:B-----5:R-:W-:Y:S01]  /*71a0*/  IMAD R53, R12, R11, R53 ;  /* 0x0000000b0c357224 */ /* 0x020fe200078e0235 */
[----:B------:R-:W-:Y:S02]  /*71b0*/  PRMT R31, R47, 0x9910, RZ ;  /* 0x000099102f1f7816 */ /* 0x000fe400000000ff */
[----:B------:R-:W-:Y:S02]  /*71c0*/  PRMT R10, R10, 0x9910, RZ ;  /* 0x000099100a0a7816 */ /* 0x000fe400000000ff */
[----:B------:R-:W-:-:S03]  /*71d0*/  PRMT R12, R51, 0x9910, RZ ;  /* 0x00009910330c7816 */ /* 0x000fc600000000ff */
[----:B------:R-:W-:Y:S01]  /*71e0*/  IMAD R10, R10, R31, R53 ;  /* 0x0000001f0a0a7224 */ /* 0x000fe200078e0235 */
[----:B------:R-:W-:Y:S02]  /*71f0*/  PRMT R11, R48, 0x9910, RZ ;  /* 0x00009910300b7816 */ /* 0x000fe400000000ff */
[----:B--2---:R-:W-:-:S03]  /*7200*/  PRMT R49, R49, 0x9910, RZ ;  /* 0x0000991031317816 */ /* 0x004fc600000000ff */
[----:B------:R-:W-:Y:S01]  /*7210*/  IMAD R10, R11, R12, R10 ;  /* 0x0000000c0b0a7224 */ /* 0x000fe200078e020a */
[----:B------:R-:W-:Y:S02]  /*7220*/  MOV R31, R49 ;  /* 0x00000031001f7202 */ /* 0x000fe40000000f00 */
[----:B------:R-:W-:Y:S02]  /*7230*/  PRMT R47, R50, 0x9910, RZ ;  /* 0x00009910322f7816 */ /* 0x000fe400000000ff */
[----:B------:R-:W-:Y:S02]  /*7240*/  PRMT R12, R41, 0x9910, RZ ;  /* 0x00009910290c7816 */ /* 0x000fe400000000ff */
[----:B------:R-:W-:Y:S01]  /*7250*/  PRMT R11, R46, 0x9910, RZ ;  /* 0x000099102e0b7816 */ /* 0x000fe200000000ff */
[----:B------:R-:W-:Y:S01]  /*7260*/  IMAD R10, R31, R47, R10 ;  /* 0x0000002f1f0a7224 */ /* 0x000fe200078e020a */
[----:B------:R-:W-:-:S03]  /*7270*/  PRMT R31, R42, 0x9910, RZ ;  /* 0x000099102a1f7816 */ /* 0x000fc600000000ff */
[----:B------:R-:W-:Y:S01]  /*7280*/  IMAD R10, R11, R12, R10 ;  /* 0x0000000c0b0a7224 */ /* 0x000fe200078e020a */
[----:B------:R-:W-:Y:S02]  /*7290*/  PRMT R41, R45, 0x9910, RZ ;  /* 0x000099102d297816 */ /* 0x000fe400000000ff */
[----:B------:R-:W-:Y:S02]  /*72a0*/  PRMT R43, R43, 0x9910, RZ ;  /* 0x000099102b2b7816 */ /* 0x000fe400000000ff */
[----:B------:R-:W-:Y:S01]  /*72b0*/  PRMT R44, R44, 0x9910, RZ ;  /* 0x000099102c2c7816 */ /* 0x000fe200000000ff */
[----:B------:R-:W-:Y:S01]  /*72c0*/  IMAD R10, R31, R41, R10 ;  /* 0x000000291f0a7224 */ /* 0x000fe200078e020a */
[----:B------:R-:W-:Y:S02]  /*72d0*/  MOV R11, R43 ;  /* 0x0000002b000b7202 */ /* 0x000fe40000000f00 */
[----:B------:R-:W-:Y:S01]  /*72e0*/  PRMT R40, R40, 0x9910, RZ ;  /* 0x0000991028287816 */ /* 0x000fe200000000ff */
[----:B------:R-:W-:-:S04]  /*72f0*/  IMAD.MOV.U32 R12, RZ, RZ, R44 ;  /* 0x000000ffff0c7224 */ /* 0x000fc800078e002c */
[----:B------:R-:W-:Y:S01]  /*7300*/  IMAD R10, R11, R12, R10 ;  /* 0x0000000c0b0a7224 */ /* 0x000fe200078e020a */
[----:B------:R-:W-:Y:S02]  /*7310*/  PRMT R12, R19, 0x9910, RZ ;  /* 0x00009910130c7816 */ /* 0x000fe400000000ff */
[----:B------:R-:W-:Y:S02]  /*7320*/  MOV R11, R40 ;  /* 0x00000028000b7202 */ /* 0x000fe40000000f00 */
[----:B------:R-:W-:Y:S02]  /*7330*/  PRMT R35, R35, 0x9910, RZ ;  /* 0x0000991023237816 */ /* 0x000fe400000000ff */
[----:B------:R-:W-:Y:S01]  /*7340*/  PRMT R19, R34, 0x9910, RZ ;  /* 0x0000991022137816 */ /* 0x000fe200000000ff */
[----:B------:R-:W-:Y:S01]  /*7350*/  IMAD R10, R11, R12, R10 ;  /* 0x0000000c0b0a7224 */ /* 0x000fe200078e020a */
[----:B------:R-:W-:Y:S02]  /*7360*/  PRMT R31, R39, 0x9910, RZ ;  /* 0x00009910271f7816 */ /* 0x000fe400000000ff */
[----:B------:R-:W-:-:S03]  /*7370*/  PRMT R38, R38, 0x9910, RZ ;  /* 0x0000991026267816 */ /* 0x000fc600000000ff */
[----:B------:R-:W-:Y:S01]  /*7380*/  IMAD R10, R19, R31, R10 ;  /* 0x0000001f130a7224 */ /* 0x000fe200078e020a */
[----:B------:R-:W-:Y:S01]  /*7390*/  MOV R11, R35 ;  /* 0x00000023000b7202 */ /* 0x000fe20000000f00 */
[----:B------:R-:W-:Y:S01]  /*73a0*/  IMAD.MOV.U32 R12, RZ, RZ, R38 ;  /* 0x000000ffff0c7224 */ /* 0x000fe200078e0026 */
[----:B------:R-:W-:-:S03]  /*73b0*/  PRMT R18, R18, 0x9910, RZ ;  /* 0x0000991012127816 */ /* 0x000fc600000000ff */
[----:B------:R-:W-:Y:S01]  /*73c0*/  IMAD R10, R11, R12, R10 ;  /* 0x0000000c0b0a7224 */ /* 0x000fe200078e020a */
[----:B------:R-:W-:Y:S02]  /*73d0*/  PRMT R12, R13, 0x9910, RZ ;  /* 0x000099100d0c7816 */ /* 0x000fe400000000ff */
[----:B------:R-:W-:Y:S02]  /*73e0*/  MOV R11, R18 ;  /* 0x00000012000b7202 */ /* 0x000fe40000000f00 */
[----:B------:R-:W-:Y:S02]  /*73f0*/  PRMT R13, R14, 0x9910, RZ ;  /* 0x000099100e0d7816 */ /* 0x000fe400000000ff */
[----:B------:R-:W-:Y:S01]  /*7400*/  PRMT R14, R17, 0x9910, RZ ;  /* 0x00009910110e7816 */ /* 0x000fe200000000ff */
[----:B------:R-:W-:Y:S01]  /*7410*/  IMAD R10, R11, R12, R10 ;  /* 0x0000000c0b0a7224 */ /* 0x000fe200078e020a */
[----:B------:R-:W-:-:S03]  /*7420*/  PRMT R15, R15, 0x9910, RZ ;  /* 0x000099100f0f7816 */ /* 0x000fc600000000ff */
[----:B------:R-:W-:Y:S01]  /*7430*/  IMAD R10, R13, R14, R10 ;  /* 0x0000000e0d0a7224 */ /* 0x000fe200078e020a */
[----:B------:R-:W-:Y:S02]  /*7440*/  MOV R11, R15 ;  /* 0x0000000f000b7202 */ /* 0x000fe40000000f00 */
[----:B------:R-:W-:-:S05]  /*7450*/  PRMT R16, R16, 0x9910, RZ ;  /* 0x0000991010107816 */ /* 0x000fca00000000ff */
[----:B------:R-:W-:-:S04]  /*7460*/  IMAD.MOV.U32 R12, RZ, RZ, R16 ;  /* 0x000000ffff0c7224 */ /* 0x000fc800078e0010 */
[----:B------:R-:W-:Y:S01]  /*7470*/  IMAD R10, R11, R12, R10 ;  /* 0x0000000c0b0a7224 */ /* 0x000fe200078e020a */
[----:B------:R-:W-:Y:S02]  /*7480*/  PRMT R12, R26, 0x9910, RZ ;  /* 0x000099101a0c7816 */ /* 0x000fe400000000ff */
[----:B------:R-:W-:-:S04]  /*7490*/  PRMT R28, R28, 0x9910, RZ ;  /* 0x000099101c1c7816 */ /* 0x000fc800000000ff */
        /* <DEDUP_REMOVED lines=8> */
[----:B------:R-:W-:Y:S01]  /*7520*/  IMAD.MOV.U32 R12, RZ, RZ, R27 ;  /* 0x000000ffff0c7224 */ /* 0x000fe200078e001b */
[----:B------:R-:W-:-:S03]  /*7530*/  IADD3 R10, P2, R36, R7, RZ ;  /* 0x00000007240a7210 */ /* 0x000fc60007f5e0ff */
[----:B------:R-:W-:Y:S02]  /*7540*/  IMAD R11, R12, R11, R13 ;  /* 0x0000000b0c0b7224 */ /* 0x000fe400078e020d */
[----:B------:R-:W-:-:S03]  /*7550*/  IMAD.WIDE R14, R8, 0x2, R32 ;  /* 0x00000002080e7825 */ /* 0x000fc600078e0220 */
[----:B------:R-:W-:Y:S01]  /*7560*/  PRMT R53, R11, 0x7610, R53 ;  /* 0x000076100b357816 */ /* 0x000fe20000000035 */
[----:B------:R-:W-:Y:S01]  /*7570*/  IMAD.X R13, R37, 0x1, R2, P2 ;  /* 0x00000001250d7824 */ /* 0x000fe200010e0602 */
[----:B------:R-:W-:Y:S06]  /*7580*/  @P1 BRA `(.L_x_506) ;  /* 0xfffffff400ac1947 */ /* 0x000fec000383ffff */
.L_x_505:
[----:B------:R-:W-:-:S13]  /*7590*/  ISETP.GT.AND P1, PT, R0, 0x4, PT ;  /* 0x000000040000780c */ /* 0x000fda0003f24270 */
[----:B------:R-:W-:Y:S05]  /*75a0*/  @!P1 BRA `(.L_x_507) ;  /* 0x0000000400289947 */ /* 0x000fea0003800000 */
[----:B------:R-:W0:Y:S01]  /*75b0*/  LDC R31, c[0x0][0x494] ;  /* 0x00012500ff1f7b82 */ /* 0x000e220000000800 */
[----:B------:R-:W-:Y:S01]  /*75c0*/  IADD3 R26, P0, R10, R7, RZ ;  /* 0x000000070a1a7210 */ /* 0x000fe20007f1e0ff */
[----:B------:R-:W2:Y:S01]  /*75d0*/  LDG.E.U16.CONSTANT R8, desc[UR4][R14.64] ;  /* 0x000000040e087981 */ /* 0x000ea2000c1e9500 */
[----:B------:R-:W-:Y:S02]  /*75e0*/  MOV R11, R13 ;  /* 0x0000000d000b7202 */ /* 0x000fe40000000f00 */
[----:B------:R-:W-:Y:S02]  /*75f0*/  IADD3.X R27, R13, R2, RZ, P0, !PT ;  /* 0x000000020d1b7210 */ /* 0x000fe400007fe4ff */
[----:B------:R-:W-:Y:S01]  /*7600*/  IADD3 R44, P0, R26, R7, RZ ;  /* 0x000000071a2c7210 */ /* 0x000fe20007f1e0ff */
[----:B------:R3:W4:Y:S04]  /*7610*/  LDG.E.U16.CONSTANT R32, desc[UR4][R10.64] ;  /* 0x000000040a207981 */ /* 0x000728000c1e9500 */
[----:B------:R-:W-:-:S02]  /*7620*/  IMAD.X R45, R27, 0x1, R2, P0 ;  /* 0x000000011b2d7824 */ /* 0x000fc400000e0602 */
[C---:B0-----:R-:W-:Y:S01]  /*7630*/  IMAD.WIDE R12, R31.reuse, 0x2, R14 ;  /* 0x000000021f0c7825 */ /* 0x041fe200078e020e */
[-C--:B------:R-:W-:Y:S01]  /*7640*/  IADD3 R34, P0, R44, R7.reuse, RZ ;  /* 0x000000072c227210 */ /* 0x080fe20007f1e0ff */
[----:B------:R0:W4:Y:S02]  /*7650*/  LDG.E.U16.CONSTANT R33, desc[UR4][R26.64] ;  /* 0x000000041a217981 */ /* 0x000124000c1e9500 */
[----:B------:R-:W-:Y:S01]  /*7660*/  IMAD.WIDE R16, R31, 0x2, R12 ;  /* 0x000000021f107825 */ /* 0x000fe200078e020c */
[-C--:B------:R-:W-:Y:S01]  /*7670*/  IADD3.X R35, R45, R2.reuse, RZ, P0, !PT ;  /* 0x000000022d237210 */ /* 0x080fe200007fe4ff */
[----:B------:R1:W4:Y:S02]  /*7680*/  LDG.E.U16.CONSTANT R30, desc[UR4][R12.64] ;  /* 0x000000040c1e7981 */ /* 0x000324000c1e9500 */
[C---:B------:R-:W-:Y:S01]  /*7690*/  IMAD.WIDE R42, R31.reuse, 0x2, R16 ;  /* 0x000000021f2a7825 */ /* 0x040fe200078e0210 */
[-C--:B------:R-:W-:Y:S01]  /*76a0*/  IADD3 R28, P0, R34, R7.reuse, RZ ;  /* 0x00000007221c7210 */ /* 0x080fe20007f1e0ff */
[----:B------:R-:W4:Y:S02]  /*76b0*/  LDG.E.U16.CONSTANT R36, desc[UR4][R44.64] ;  /* 0x000000042c247981 */ /* 0x000f24000c1e9500 */
[----:B------:R-:W-:Y:S01]  /*76c0*/  IMAD.WIDE R18, R31, 0x2, R42 ;  /* 0x000000021f127825 */ /* 0x000fe200078e022a */
[----:B------:R-:W-:Y:S01]  /*76d0*/  IADD3.X R29, R35, R2, RZ, P0, !PT ;  /* 0x00000002231d7210 */ /* 0x000fe200007fe4ff */
[----:B------:R-:W4:Y:S01]  /*76e0*/  LDG.E.U16.CONSTANT R38, desc[UR4][R16.64] ;  /* 0x0000000410267981 */ /* 0x000f22000c1e9500 */
[----:B---3--:R-:W-:Y:S01]  /*76f0*/  IADD3 R10, P0, R28, R7, RZ ;  /* 0x000000071c0a7210 */ /* 0x008fe20007f1e0ff */
[----:B0-----:R-:W-:-:S02]  /*7700*/  IMAD.WIDE R26, R31, 0x2, R18 ;  /* 0x000000021f1a7825 */ /* 0x001fc400078e0212 */
[----:B------:R-:W3:Y:S04]  /*7710*/  LDG.E.U16.CONSTANT R37, desc[UR4][R42.64] ;  /* 0x000000042a257981 */ /* 0x000ee8000c1e9500 */
[----:B------:R-:W3:Y:S01]  /*7720*/  LDG.E.U16.CONSTANT R34, desc[UR4][R34.64] ;  /* 0x0000000422227981 */ /* 0x000ee2000c1e9500 */
[----:B------:R-:W-:-:S03]  /*7730*/  IMAD.X R11, R29, 0x1, R2, P0 ;  /* 0x000000011d0b7824 */ /* 0x000fc600000e0602 */
[----:B------:R0:W3:Y:S01]  /*7740*/  LDG.E.U16.CONSTANT R39, desc[UR4][R28.64] ;  /* 0x000000041c277981 */ /* 0x0000e2000c1e9500 */
[----:B------:R-:W-:-:S03]  /*7750*/  IMAD.WIDE R14, R31, 0x2, R26 ;  /* 0x000000021f0e7825 */ /* 0x000fc600078e021a */
[----:B------:R-:W3:Y:S01]  /*7760*/  LDG.E.U16.CONSTANT R40, desc[UR4][R18.64] ;  /* 0x0000000412287981 */ /* 0x000ee2000c1e9500 */
[----:B-1----:R-:W-:-:S03]  /*7770*/  IADD3 R12, P0, R10, R7, RZ ;  /* 0x000000070a0c7210 */ /* 0x002fc60007f1e0ff */
[----:B------:R-:W3:Y:S01]  /*7780*/  LDG.E.U16.CONSTANT R26, desc[UR4][R26.64] ;  /* 0x000000041a1a7981 */ /* 0x000ee2000c1e9500 */
[-C--:B------:R-:W-:Y:S01]  /*7790*/  IADD3.X R13, R11, R2.reuse, RZ, P0, !PT ;  /* 0x000000020b0d7210 */ /* 0x080fe200007fe4ff */
[----:B0-----:R-:W-:Y:S01]  /*77a0*/  IMAD.WIDE R28, R31, 0x2, R14 ;  /* 0x000000021f1c7825 */ /* 0x001fe200078e020e */
[----:B------:R-:W-:Y:S01]  /*77b0*/  IADD3 R16, P0, R12, R7, RZ ;  /* 0x000000070c107210 */ /* 0x000fe20007f1e0ff */
[----:B------:R4:W3:Y:S03]  /*77c0*/  LDG.E.U16.CONSTANT R10, desc[UR4][R10.64] ;  /* 0x000000040a0a7981 */ /* 0x0008e6000c1e9500 */
[----:B------:R-:W-:Y:S01]  /*77d0*/  IADD3.X R17, R13, R2, RZ, P0, !PT ;  /* 0x000000020d117210 */ /* 0x000fe200007fe4ff */
[----:B------:R0:W3:Y:S04]  /*77e0*/  LDG.E.U16.CONSTANT R35, desc[UR4][R14.64] ;  /* 0x000000040e237981 */ /* 0x0000e8000c1e9500 */
[----:B------:R1:W3:Y:S04]  /*77f0*/  LDG.E.U16.CONSTANT R12, desc[UR4][R12.64] ;  /* 0x000000040c0c7981 */ /* 0x0002e8000c1e9500 */
[----:B------:R-:W3:Y:S04]  /*7800*/  LDG.E.U16.CONSTANT R19, desc[UR4][R28.64] ;  /* 0x000000041c137981 */ /* 0x000ee8000c1e9500 */
[----:B------:R-:W3:Y:S01]  /*7810*/  LDG.E.U16.CONSTANT R18, desc[UR4][R16.64] ;  /* 0x0000000410127981 */ /* 0x000ee2000c1e9500 */
[----:B------:R-:W-:-:S02]  /*7820*/  PLOP3.LUT P0, PT, PT, PT, PT, 0x8, 0x0 ;  /* 0x000000000000781c */ /* 0x000fc40003f0e170 */
[----:B------:R-:W-:Y:S02]  /*7830*/  IADD3 R9, R9, 0x8, RZ ;  /* 0x0000000809097810 */ /* 0x000fe40007ffe0ff */
[----:B------:R-:W-:Y:S02]  /*7840*/  IADD3 R0, R0, -0x8, RZ ;  /* 0xfffffff800007810 */ /* 0x000fe40007ffe0ff */
[----:B--2---:R-:W-:Y:S02]  /*7850*/  PRMT R8, R8, 0x9910, RZ ;  /* 0x0000991008087816 */ /* 0x004fe400000000ff */
[----:B----4-:R-:W-:-:S05]  /*7860*/  PRMT R11, R32, 0x9910, RZ ;  /* 0x00009910200b7816 */ /* 0x010fca00000000ff */
[----:B-----5:R-:W-:Y:S01]  /*7870*/  IMAD R8, R8, R11, R53 ;  /* 0x0000000b08087224 */ /* 0x020fe200078e0235 */
[----:B0-----:R-:W-:Y:S02]  /*7880*/  PRMT R14, R33, 0x9910, RZ ;  /* 0x00009910210e7816 */ /* 0x001fe400000000ff */
[----:B------:R-:W-:-:S05]  /*7890*/  PRMT R15, R30, 0x9910, RZ ;  /* 0x000099101e0f7816 */ /* 0x000fca00000000ff */
[----:B------:R-:W-:Y:S01]  /*78a0*/  IMAD R8, R15, R14, R8 ;  /* 0x0000000e0f087224 */ /* 0x000fe200078e0208 */
[----:B-1----:R-:W-:Y:S02]  /*78b0*/  PRMT R13, R36, 0x9910, RZ ;  /* 0x00009910240d7816 */ /* 0x002fe400000000ff */
[----:B------:R-:W-:Y:S02]  /*78c0*/  PRMT R11, R38, 0x9910, RZ ;  /* 0x00009910260b7816 */ /* 0x000fe400000000ff */
[----:B---3--:R-:W-:-:S03]  /*78d0*/  PRMT R15, R37, 0x9910, RZ ;  /* 0x00009910250f7816 */ /* 0x008fc600000000ff */
[----:B------:R-:W-:Y:S01]  /*78e0*/  IMAD R8, R11, R13, R8 ;  /* 0x0000000d0b087224 */ /* 0x000fe200078e0208 */
[----:B------:R-:W-:Y:S02]  /*78f0*/  PRMT R14, R34, 0x9910, RZ ;  /* 0x00009910220e7816 */ /* 0x000fe400000000ff */
[----:B------:R-:W-:Y:S02]  /*7900*/  PRMT R39, R39, 0x9910, RZ ;  /* 0x0000991027277816 */ /* 0x000fe400000000ff */
[----:B------:R-:W-:Y:S01]  /*7910*/  PRMT R40, R40, 0x9910, RZ ;  /* 0x0000991028287816 */ /* 0x000fe200000000ff */
[----:B------:R-:W-:Y:S01]  /*7920*/  IMAD R8, R15, R14, R8 ;  /* 0x0000000e0f087224 */ /* 0x000fe200078e0208 */
[----:B------:R-:W-:Y:S02]  /*7930*/  MOV R13, R39 ;  /* 0x00000027000d7202 */ /* 0x000fe40000000f00 */
[----:B------:R-:W-:Y:S01]  /*7940*/  PRMT R26, R26, 0x9910, RZ ;  /* 0x000099101a1a7816 */ /* 0x000fe200000000ff */
[----:B------:R-:W-:Y:S01]  /*7950*/  IMAD.MOV.U32 R11, RZ, RZ, R40 ;  /* 0x000000ffff0b7224 */ /* 0x000fe200078e0028 */
[----:B------:R-:W-:-:S03]  /*7960*/  PRMT R10, R10, 0x9910, RZ ;  /* 0x000099100a0a7816 */ /* 0x000fc600000000ff */
[----:B------:R-:W-:Y:S01]  /*7970*/  IMAD R8, R11, R13, R8 ;  /* 0x0000000d0b087224 */ /* 0x000fe200078e0208 */
[----:B------:R-:W-:Y:S02]  /*7980*/  MOV R11, R26 ;  /* 0x0000001a000b7202 */ /* 0x000fe40000000f00 */
[----:B------:R-:W-:-:S03]  /*7990*/  PRMT R13, R35, 0x9910, RZ ;  /* 0x00009910230d7816 */ /* 0x000fc600000000ff */
[----:B------:R-:W-:Y:S01]  /*79a0*/  IMAD R8, R11, R10, R8 ;  /* 0x0000000a0b087224 */ /* 0x000fe200078e0208 */
[----:B------:R-:W-:Y:S02]  /*79b0*/  PRMT R12, R12, 0x9910, RZ ;  /* 0x000099100c0c7816 */ /* 0x000fe400000000ff */
[----:B------:R-:W-:-:S03]  /*79c0*/  PRMT R19, R19, 0x9910, RZ ;  /* 0x0000991013137816 */ /* 0x000fc600000000ff */
[----:B------:R-:W-:Y:S01]  /*79d0*/  IMAD R8, R13, R12, R8 ;  /* 0x0000000c0d087224 */ /* 0x000fe200078e0208 */
[----:B------:R-:W-:Y:S01]  /*79e0*/  PRMT R14, R18, 0x9910, RZ ;  /* 0x00009910120e7816 */ /* 0x000fe200000000ff */
[----:B------:R-:W-:Y:S01]  /*79f0*/  IMAD.MOV.U32 R11, RZ, RZ, R19 ;  /* 0x000000ffff0b7224 */ /* 0x000fe200078e0013 */
[----:B------:R-:W-:-:S03]  /*7a00*/  IADD3 R10, P1, R16, R7, RZ ;  /* 0x00000007100a7210 */ /* 0x000fc60007f3e0ff */
[----:B------:R-:W-:Y:S02]  /*7a10*/  IMAD R8, R11, R14, R8 ;  /* 0x0000000e0b087224 */ /* 0x000fe400078e0208 */
[----:B------:R-:W-:-:S03]  /*7a20*/  IMAD.WIDE R14, R31, 0x2, R28 ;  /* 0x000000021f0e7825 */ /* 0x000fc600078e021c */
[----:B------:R-:W-:Y:S01]  /*7a30*/  PRMT R53, R8, 0x7610, R53 ;  /* 0x0000761008357816 */ /* 0x000fe20000000035 */
[----:B------:R-:W-:-:S07]  /*7a40*/  IMAD.X R13, R17, 0x1, R2, P1 ;  /* 0x00000001110d7824 */ /* 0x000fce00008e0602 */
.L_x_507:
[----:B------:R-:W-:-:S13]  /*7a50*/  ISETP.NE.OR P0, PT, R0, RZ, P0 ;  /* 0x000000ff0000720c */ /* 0x000fda0000705670 */
[----:B------:R-:W-:Y:S05]  /*7a60*/  @!P0 BRA `(.L_x_503) ;  /* 0x0000000000a48947 */ /* 0x000fea0003800000 */
.L_x_504:
[-C--:B------:R-:W-:Y:S01]  /*7a70*/  IADD3 R18, P0, R10, R7.reuse, RZ ;  /* 0x000000070a127210 */ /* 0x080fe20007f1e0ff */
[----:B-1----:R-:W-:Y:S01]  /*7a80*/  IMAD.WIDE R16, R6, 0x2, R14 ;  /* 0x0000000206107825 */ /* 0x002fe200078e020e */
[----:B------:R-:W-:Y:S01]  /*7a90*/  MOV R12, R10 ;  /* 0x0000000a000c7202 */ /* 0x000fe20000000f00 */
[----:B------:R0:W2:Y:S01]  /*7aa0*/  LDG.E.U16.CONSTANT R30, desc[UR4][R14.64] ;  /* 0x000000040e1e7981 */ /* 0x0000a2000c1e9500 */
[----:B------:R-:W-:Y:S02]  /*7ab0*/  IADD3.X R19, R13, R2, RZ, P0, !PT ;  /* 0x000000020d137210 */ /* 0x000fe400007fe4ff */
[----:B------:R-:W-:Y:S01]  /*7ac0*/  IADD3 R28, P0, R18, R7, RZ ;  /* 0x00000007121c7210 */ /* 0x000fe20007f1e0ff */
[----:B------:R-:W3:Y:S01]  /*7ad0*/  LDG.E.U16.CONSTANT R8, desc[UR4][R12.64] ;  /* 0x000000040c087981 */ /* 0x000ee2000c1e9500 */
[----:B------:R-:W-:-:S03]  /*7ae0*/  IMAD.WIDE R26, R6, 0x2, R16 ;  /* 0x00000002061a7825 */ /* 0x000fc600078e0210 */
[----:B------:R-:W4:Y:S01]  /*7af0*/  LDG.E.U16.CONSTANT R31, desc[UR4][R16.64] ;  /* 0x00000004101f7981 */ /* 0x000f22000c1e9500 */
[----:B------:R-:W-:Y:S01]  /*7b00*/  IMAD.X R29, R19, 0x1, R2, P0 ;  /* 0x00000001131d7824 */ /* 0x000fe200000e0602 */
[----:B------:R-:W-:Y:S01]  /*7b10*/  IADD3 R10, P0, R28, R7, RZ ;  /* 0x000000071c0a7210 */ /* 0x000fe20007f1e0ff */
[----:B0-----:R-:W-:Y:S01]  /*7b20*/  IMAD.WIDE R14, R6, 0x2, R26 ;  /* 0x00000002060e7825 */ /* 0x001fe200078e021a */
[----:B------:R-:W4:Y:S02]  /*7b30*/  LDG.E.U16.CONSTANT R18, desc[UR4][R18.64] ;  /* 0x0000000412127981 */ /* 0x000f24000c1e9500 */
[----:B------:R-:W-:Y:S02]  /*7b40*/  IADD3.X R11, R29, R2, RZ, P0, !PT ;  /* 0x000000021d0b7210 */ /* 0x000fe400007fe4ff */
[----:B------:R-:W4:Y:S04]  /*7b50*/  LDG.E.U16.CONSTANT R32, desc[UR4][R26.64] ;  /* 0x000000041a207981 */ /* 0x000f28000c1e9500 */
[----:B------:R-:W4:Y:S04]  /*7b60*/  LDG.E.U16.CONSTANT R28, desc[UR4][R28.64] ;  /* 0x000000041c1c7981 */ /* 0x000f28000c1e9500 */
[----:B------:R0:W4:Y:S04]  /*7b70*/  LDG.E.U16.CONSTANT R34, desc[UR4][R14.64] ;  /* 0x000000040e227981 */ /* 0x000128000c1e9500 */
[----:B------:R1:W4:Y:S01]  /*7b80*/  LDG.E.U16.CONSTANT R33, desc[UR4][R10.64] ;  /* 0x000000040a217981 */ /* 0x000322000c1e9500 */
[----:B------:R-:W-:-:S02]  /*7b90*/  VIADD R0, R0, 0xfffffffc ;  /* 0xfffffffc00007836 */ /* 0x000fc40000000000 */
[----:B------:R-:W-:-:S03]  /*7ba0*/  VIADD R9, R9, 0x4 ;  /* 0x0000000409097836 */ /* 0x000fc60000000000 */
[----:B------:R-:W-:Y:S01]  /*7bb0*/  ISETP.NE.AND P0, PT, R0, RZ, PT ;  /* 0x000000ff0000720c */ /* 0x000fe20003f05270 */
[----:B0-----:R-:W-:Y:S01]  /*7bc0*/  IMAD.WIDE R14, R6, 0x2, R14 ;  /* 0x00000002060e7825 */ /* 0x001fe200078e020e */
[----:B-1----:R-:W-:Y:S02]  /*7bd0*/  IADD3 R10, P1, R10, R7, RZ ;  /* 0x000000070a0a7210 */ /* 0x002fe40007f3e0ff */
[----:B--2---:R-:W-:Y:S02]  /*7be0*/  PRMT R30, R30, 0x9910, RZ ;  /* 0x000099101e1e7816 */ /* 0x004fe400000000ff */
[----:B---3--:R-:W-:Y:S02]  /*7bf0*/  PRMT R12, R8, 0x9910, RZ ;  /* 0x00009910080c7816 */ /* 0x008fe400000000ff */
[----:B------:R-:W-:Y:S02]  /*7c00*/  MOV R8, R30 ;  /* 0x0000001e00087202 */ /* 0x000fe40000000f00 */
[----:B----4-:R-:W-:-:S03]  /*7c10*/  PRMT R13, R31, 0x9910, RZ ;  /* 0x000099101f0d7816 */ /* 0x010fc600000000ff */
[----:B-----5:R-:W-:Y:S01]  /*7c20*/  IMAD R8, R8, R12, R53 ;  /* 0x0000000c08087224 */ /* 0x020fe200078e0235 */
[----:B------:R-:W-:Y:S02]  /*7c30*/  PRMT R12, R18, 0x9910, RZ ;  /* 0x00009910120c7816 */ /* 0x000fe400000000ff */
[----:B------:R-:W-:-:S03]  /*7c40*/  PRMT R17, R32, 0x9910, RZ ;  /* 0x0000991020117816 */ /* 0x000fc600000000ff */
[----:B------:R-:W-:Y:S01]  /*7c50*/  IMAD R8, R13, R12, R8 ;  /* 0x0000000c0d087224 */ /* 0x000fe200078e0208 */
[----:B------:R-:W-:Y:S02]  /*7c60*/  PRMT R16, R28, 0x9910, RZ ;  /* 0x000099101c107816 */ /* 0x000fe400000000ff */
[----:B------:R-:W-:-:S03]  /*7c70*/  PRMT R34, R34, 0x9910, RZ ;  /* 0x0000991022227816 */ /* 0x000fc600000000ff */
[----:B------:R-:W-:Y:S01]  /*7c80*/  IMAD R8, R17, R16, R8 ;  /* 0x0000001011087224 */ /* 0x000fe200078e0208 */
[----:B------:R-:W-:Y:S02]  /*7c90*/  PRMT R33, R33, 0x9910, RZ ;  /* 0x0000991021217816 */ /* 0x000fe400000000ff */
[----:B------:R-:W-:Y:S02]  /*7ca0*/  MOV R13, R34 ;  /* 0x00000022000d7202 */ /* 0x000fe40000000f00 */
[----:B------:R-:W-:-:S05]  /*7cb0*/  MOV R12, R33 ;  /* 0x00000021000c7202 */ /* 0x000fca0000000f00 */
[----:B------:R-:W-:Y:S01]  /*7cc0*/  IMAD R8, R13, R12, R8 ;  /* 0x0000000c0d087224 */ /* 0x000fe200078e0208 */
[----:B------:R-:W-:-:S04]  /*7cd0*/  IADD3.X R13, R11, R2, RZ, P1, !PT ;  /* 0x000000020b0d7210 */ /* 0x000fc80000ffe4ff */
[----:B------:R-:W-:Y:S01]  /*7ce0*/  PRMT R53, R8, 0x7610, R53 ;  /* 0x0000761008357816 */ /* 0x000fe20000000035 */
[----:B------:R-:W-:Y:S06]  /*7cf0*/  @P0 BRA `(.L_x_504) ;  /* 0xfffffffc005c0947 */ /* 0x000fec000383ffff */
.L_x_503:
[----:B------:R-:W-:-:S13]  /*7d00*/  ISETP.NE.AND P0, PT, R5, RZ, PT ;  /* 0x000000ff0500720c */ /* 0x000fda0003f05270 */
[----:B------:R-:W-:Y:S05]  /*7d10*/  @!P0 BRA `(.L_x_508) ;  /* 0x0000000000888947 */ /* 0x000fea0003800000 */
[----:B------:R-:W2:Y:S01]  /*7d20*/  LDC R10, c[0x0][0x494] ;  /* 0x00012500ff0a7b82 */ /* 0x000ea20000000800 */
[C---:B0-----:R-:W-:Y:S02]  /*7d30*/  IMAD R13, R9.reuse, R4, RZ ;  /* 0x00000004090d7224 */ /* 0x041fe400078e02ff */
[----:B--2---:R-:W-:Y:S02]  /*7d40*/  IMAD R11, R9, R10, RZ ;  /* 0x0000000a090b7224 */ /* 0x004fe400078e02ff */
[----:B------:R-:W-:-:S04]  /*7d50*/  IMAD.WIDE R8, R13, 0x2, R24 ;  /* 0x000000020d087825 */ /* 0x000fc800078e0218 */
[----:B-1----:R-:W-:Y:S02]  /*7d60*/  IMAD.WIDE R6, R11, 0x2, R22 ;  /* 0x000000020b067825 */ /* 0x002fe400078e0216 */
[----:B------:R-:W2:Y:S04]  /*7d70*/  LDG.E.U16.CONSTANT R8, desc[UR4][R8.64] ;  /* 0x0000000408087981 */ /* 0x000ea8000c1e9500 */
        /* <DEDUP_REMOVED lines=20> */
[----:B---3--:R-:W-:-:S05]  /*7ec0*/  PRMT R2, R8, 0x9910, RZ ;  /* 0x0000991008027816 */ /* 0x008fca00000000ff */
[----:B------:R-:W-:Y:S01]  /*7ed0*/  IMAD R53, R0, R2, R53 ;  /* 0x0000000200357224 */ /* 0x000fe200078e0235 */
[----:B----4-:R-:W-:Y:S02]  /*7ee0*/  @P0 PRMT R5, R24, 0x9910, RZ ;  /* 0x0000991018050816 */ /* 0x010fe400000000ff */
[----:B-----5:R-:W-:-:S03]  /*7ef0*/  @P0 PRMT R4, R22, 0x9910, RZ ;  /* 0x0000991016040816 */ /* 0x020fc600000000ff */
[----:B------:R-:W-:Y:S01]  /*7f00*/  @P0 IMAD.MOV.U32 R2, RZ, RZ, R5 ;  /* 0x000000ffff020224 */ /* 0x000fe200078e0005 */
[----:B------:R-:W-:-:S05]  /*7f10*/  @P0 MOV R0, R4 ;  /* 0x0000000400000202 */ /* 0x000fca0000000f00 */
[----:B------:R-:W-:-:S05]  /*7f20*/  @P0 IMAD R0, R0, R2, R53 ;  /* 0x0000000200000224 */ /* 0x000fca00078e0235 */
[----:B------:R-:W-:-:S07]  /*7f30*/  @P0 PRMT R53, R0, 0x7610, R53 ;  /* 0x0000761000350816 */ /* 0x000fce0000000035 */
.L_x_508:
[----:B-----5:R2:W-:Y:S02]  /*7f40*/  STG.E.U16 desc[UR4][R20.64], R53 ;  /* 0x0000003514007986 */ /* 0x0205e4000c101504 */
.L_x_502:
[----:B------:R-:W-:-:S07]  /*7f50*/  IADD3 R3, R3, 0x80, RZ ;  /* 0x0000008003037810 */ /* 0x000fce0007ffe0ff */
.L_x_491:
[----:B------:R-:W-:-:S13]  /*7f60*/  ISETP.GE.AND P0, PT, R3, UR6, PT ;  /* 0x0000000603007c0c */ /* 0x000fda000bf06270 */
[----:B------:R-:W-:Y:S05]  /*7f70*/  @P0 BRA `(.L_x_509) ;  /* 0x0000005400f80947 */ /* 0x000fea0003800000 */
[----:B0-----:R-:W0:Y:S01]  /*7f80*/  LDC R0, c[0x0][0x218] ;  /* 0x00008600ff007b82 */ /* 0x001e220000000800 */
[----:B------:R-:W-:Y:S01]  /*7f90*/  HFMA2.MMA R22, -RZ, RZ, 0, 0 ;  /* 0x00000000ff167435 */ /* 0x000fe200000001ff */
[----:B------:R-:W-:Y:S01]  /*7fa0*/  IMAD.MOV.U32 R24, RZ, RZ, RZ ;  /* 0x000000ffff187224 */ /* 0x000fe200078e00ff */
[----:B--2---:R-:W-:Y:S02]  /*7fb0*/  MOV R20, RZ ;  /* 0x000000ff00147202 */ /* 0x004fe40000000f00 */
        /* <DEDUP_REMOVED lines=20> */
[----:B-1----:R-:W-:-:S05]  /*8100*/  IMAD.HI.U32 R6, R5, UR9, R4 ;  /* 0x0000000905067c27 */ /* 0x002fca000f8e0004 */
        /* <DEDUP_REMOVED lines=329> */
.L_x_510:
        /* <DEDUP_REMOVED lines=17> */
[----:B------:R-:W-:Y:S02]  /*96b0*/  IADD3.X R25, RZ, UR11, RZ, P1, !PT ;  /* 0x0000000bff197c10 */ /* 0x000fe40008ffe4ff */
[----:B------:R-:W-:-:S03]  /*96c0*/  LOP3.LUT R5, R0, 0x3, RZ, 0xc0, !PT ;  /* 0x0000000300057812 */ /* 0x000fc600078ec0ff */
[----:B--2---:R-:W-:Y:S05]  /*96d0*/  @!P2 BRA `(.L_x_512) ;  /* 0x000000100088a947 */ /* 0x004fea0003800000 */
[----:B-1----:R-:W1:Y:S01]  /*96e0*/  LDC R6, c[0x0][0x494] ;  /* 0x00012500ff067b82 */ /* 0x002e620000000800 */
[----:B------:R-:W-:Y:S01]  /*96f0*/  IADD3 R0, R0, -R5, RZ ;  /* 0x8000000500007210 */ /* 0x000fe20007ffe0ff */
[----:B------:R-:W-:Y:S01]  /*9700*/  BSSY B2, `(.L_x_512) ;  /* 0x000011f000027945 */ /* 0x000fe20003800000 */
[----:B0-----:R-:W-:Y:S01]  /*9710*/  SHF.R.S32.HI R11, RZ, 0x1f, R4 ;  /* 0x0000001fff0b7819 */ /* 0x001fe20000011404 */
[----:B------:R-:W-:Y:S01]  /*9720*/  HFMA2.MMA R9, -RZ, RZ, 0, 0 ;  /* 0x00000000ff097435 */ /* 0x000fe200000001ff */
[----:B------:R-:W-:Y:S01]  /*9730*/  ISETP.GT.AND P0, PT, R0, RZ, PT ;  /* 0x000000ff0000720c */ /* 0x000fe20003f04270 */
[----:B------:R-:W-:Y:S01]  /*9740*/  IMAD.MOV.U32 R13, RZ, RZ, R25 ;  /* 0x000000ffff0d7224 */ /* 0x000fe200078e0019 */
[----:B------:R-:W-:Y:S01]  /*9750*/  MOV R10, R24 ;  /* 0x00000018000a7202 */ /* 0x000fe20000000f00 */
[----:B------:R-:W-:Y:S01]  /*9760*/  IMAD.MOV.U32 R14, RZ, RZ, R22 ;  /* 0x000000ffff0e7224 */ /* 0x000fe200078e0016 */
[----:B------:R-:W-:Y:S02]  /*9770*/  SHF.L.U32 R7, R4, 0x1, RZ ;  /* 0x0000000104077819 */ /* 0x000fe400000006ff */
[----:B------:R-:W-:-:S02]  /*9780*/  MOV R15, R23 ;  /* 0x00000017000f7202 */ /* 0x000fc40000000f00 */
[----:B------:R-:W-:-:S05]  /*9790*/  SHF.L.U64.HI R2, R4, 0x1, R11 ;  /* 0x0000000104027819 */ /* 0x000fca000001020b */
[----:B------:R-:W-:Y:S05]  /*97a0*/  @!P0 BRA `(.L_x_513) ;  /* 0x0000000c00ac8947 */ /* 0x000fea0003800000 */
[----:B------:R-:W-:Y:S01]  /*97b0*/  ISETP.GT.AND P1, PT, R0, 0xc, PT ;  /* 0x0000000c0000780c */ /* 0x000fe20003f24270 */
[----:B------:R-:W-:Y:S01]  /*97c0*/  BSSY B3, `(.L_x_514) ;  /* 0x0000099000037945 */ /* 0x000fe20003800000 */
[----:B------:R-:W-:-:S11]  /*97d0*/  PLOP3.LUT P0, PT, PT, PT, PT, 0x80, 0x0 ;  /* 0x000000000000781c */ /* 0x000fd60003f0f070 */
[----:B------:R-:W-:Y:S05]  /*97e0*/  @!P1 BRA `(.L_x_515) ;  /* 0x0000000800589947 */ /* 0x000fea0003800000 */
[----:B------:R-:W-:-:S13]  /*97f0*/  PLOP3.LUT P0, PT, PT, PT, PT, 0x8, 0x0 ;  /* 0x000000000000781c */ /* 0x000fda0003f0e170 */
.L_x_516:
[----:B------:R-:W0:Y:S01]  /*9800*/  LDC R8, c[0x0][0x494] ;  /* 0x00012500ff087b82 */ /* 0x000e220000000800 */
[----:B------:R-:W-:Y:S01]  /*9810*/  IADD3 R34, P1, R10, R7, RZ ;  /* 0x000000070a227210 */ /* 0x000fe20007f3e0ff */
[----:B------:R2:W3:Y:S01]  /*9820*/  LDG.E.U16.CONSTANT R11, desc[UR4][R14.64] ;  /* 0x000000040e0b7981 */ /* 0x0004e2000c1e9500 */
[----:B------:R-:W-:-:S03]  /*9830*/  MOV R12, R10 ;  /* 0x0000000a000c7202 */ /* 0x000fc60000000f00 */
[----:B------:R-:W-:Y:S01]  /*9840*/  IMAD.X R35, R13, 0x1, R2, P1 ;  /* 0x000000010d237824 */ /* 0x000fe200008e0602 */
[-C--:B------:R-:W-:Y:S02]  /*9850*/  IADD3 R18, P1, R34, R7.reuse, RZ ;  /* 0x0000000722127210 */ /* 0x080fe40007f3e0ff */
[----:B------:R-:W4:Y:S01]  /*9860*/  LDG.E.U16.CONSTANT R12, desc[UR4][R12.64] ;  /* 0x000000040c0c7981 */ /* 0x000f22000c1e9500 */
[C---:B0-----:R-:W-:Y:S01]  /*9870*/  IMAD.WIDE R16, R8.reuse, 0x2, R14 ;  /* 0x0000000208107825 */ /* 0x041fe200078e020e */
[-C--:B------:R-:W-:Y:S02]  /*9880*/  IADD3.X R19, R35, R2.reuse, RZ, P1, !PT ;  /* 0x0000000223137210 */ /* 0x080fe40000ffe4ff */
[----:B------:R0:W4:Y:S01]  /*9890*/  LDG.E.U16.CONSTANT R47, desc[UR4][R34.64] ;  /* 0x00000004222f7981 */ /* 0x000122000c1e9500 */
[----:B------:R-:W-:Y:S01]  /*98a0*/  IMAD.WIDE R30, R8, 0x2, R16 ;  /* 0x00000002081e7825 */ /* 0x000fe200078e0210 */
[----:B------:R-:W-:Y:S02]  /*98b0*/  IADD3 R26, P1, R18, R7, RZ ;  /* 0x00000007121a7210 */ /* 0x000fe40007f3e0ff */
[----:B------:R-:W4:Y:S01]  /*98c0*/  LDG.E.U16.CONSTANT R10, desc[UR4][R16.64] ;  /* 0x00000004100a7981 */ /* 0x000f22000c1e9500 */
[----:B------:R-:W-:Y:S01]  /*98d0*/  IMAD.WIDE R36, R8, 0x2, R30 ;  /* 0x0000000208247825 */ /* 0x000fe200078e021e */
[----:B------:R-:W-:-:S02]  /*98e0*/  IADD3.X R27, R19, R2, RZ, P1, !PT ;  /* 0x00000002131b7210 */ /* 0x000fc40000ffe4ff */
[----:B------:R1:W4:Y:S01]  /*98f0*/  LDG.E.U16.CONSTANT R48, desc[UR4][R30.64] ;  /* 0x000000041e307981 */ /* 0x000322000c1e9500 */
[-C--:B------:R-:W-:Y:S01]  /*9900*/  IADD3 R32, P1, R26, R7.reuse, RZ ;  /* 0x000000071a207210 */ /* 0x080fe20007f3e0ff */
[C---:B--2---:R-:W-:Y:S02]  /*9910*/  IMAD.WIDE R14, R8.reuse, 0x2, R36 ;  /* 0x00000002080e7825 */ /* 0x044fe400078e0224 */
[----:B------:R-:W2:Y:S02]  /*9920*/  LDG.E.U16.CONSTANT R51, desc[UR4][R18.64] ;  /* 0x0000000412337981 */ /* 0x000ea4000c1e9500 */
[----:B------:R-:W-:Y:S02]  /*9930*/  IMAD.X R33, R27, 0x1, R2, P1 ;  /* 0x000000011b217824 */ /* 0x000fe400008e0602 */
[----:B------:R-:W2:Y:S01]  /*9940*/  LDG.E.U16.CONSTANT R49, desc[UR4][R36.64] ;  /* 0x0000000424317981 */ /* 0x000ea2000c1e9500 */
[----:B0-----:R-:W-:Y:S01]  /*9950*/  IMAD.WIDE R34, R8, 0x2, R14 ;  /* 0x0000000208227825 */ /* 0x001fe200078e020e */
[----:B------:R-:W-:-:S02]  /*9960*/  IADD3 R28, P1, R32, R7, RZ ;  /* 0x00000007201c7210 */ /* 0x000fc40007f3e0ff */
[----:B------:R0:W2:Y:S02]  /*9970*/  LDG.E.U16.CONSTANT R41, desc[UR4][R32.64] ;  /* 0x0000000420297981 */ /* 0x0000a4000c1e9500 */
[-C--:B------:R-:W-:Y:S01]  /*9980*/  IADD3.X R29, R33, R2.reuse, RZ, P1, !PT ;  /* 0x00000002211d7210 */ /* 0x080fe20000ffe4ff */
[----:B-1----:R-:W-:Y:S01]  /*9990*/  IMAD.WIDE R30, R8, 0x2, R34 ;  /* 0x00000002081e7825 */ /* 0x002fe200078e0222 */
[-C--:B------:R-:W-:Y:S01]  /*99a0*/  IADD3 R16, P1, R28, R7.reuse, RZ ;  /* 0x000000071c107210 */ /* 0x080fe20007f3e0ff */
[----:B------:R1:W2:Y:S03]  /*99b0*/  LDG.E.U16.CONSTANT R50, desc[UR4][R26.64] ;  /* 0x000000041a327981 */ /* 0x0002a6000c1e9500 */
[----:B------:R-:W-:Y:S01]  /*99c0*/  IADD3.X R17, R29, R2, RZ, P1, !PT ;  /* 0x000000021d117210 */ /* 0x000fe20000ffe4ff */
[----:B------:R1:W2:Y:S01]  /*99d0*/  LDG.E.U16.CONSTANT R46, desc[UR4][R14.64] ;  /* 0x000000040e2e7981 */ /* 0x0002a2000c1e9500 */
[----:B0-----:R-:W-:Y:S01]  /*99e0*/  IMAD.WIDE R32, R8, 0x2, R30 ;  /* 0x0000000208207825 */ /* 0x001fe200078e021e */
[----:B------:R-:W-:-:S02]  /*99f0*/  IADD3 R18, P1, R16, R7, RZ ;  /* 0x0000000710127210 */ /* 0x000fc40007f3e0ff */
[----:B------:R-:W2:Y:S03]  /*9a00*/  LDG.E.U16.CONSTANT R42, desc[UR4][R34.64] ;  /* 0x00000004222a7981 */ /* 0x000ea6000c1e9500 */
[----:B------:R-:W-:Y:S01]  /*9a10*/  IMAD.X R19, R17, 0x1, R2, P1 ;  /* 0x0000000111137824 */ /* 0x000fe200008e0602 */
[-C--:B-1----:R-:W-:Y:S01]  /*9a20*/  IADD3 R26, P1, R18, R7.reuse, RZ ;  /* 0x00000007121a7210 */ /* 0x082fe20007f3e0ff */
[----:B------:R-:W-:Y:S01]  /*9a30*/  IMAD.WIDE R36, R8, 0x2, R32 ;  /* 0x0000000208247825 */ /* 0x000fe200078e0220 */
[----:B------:R-:W2:Y:S02]  /*9a40*/  LDG.E.U16.CONSTANT R45, desc[UR4][R28.64] ;  /* 0x000000041c2d7981 */ /* 0x000ea4000c1e9500 */
[----:B------:R-:W-:Y:S02]  /*9a50*/  IADD3.X R27, R19, R2, RZ, P1, !PT ;  /* 0x00000002131b7210 */ /* 0x000fe40000ffe4ff */
[----:B------:R0:W2:Y:S01]  /*9a60*/  LDG.E.U16.CONSTANT R43, desc[UR4][R30.64] ;  /* 0x000000041e2b7981 */ /* 0x0000a2000c1e9500 */
[----:B------:R-:W-:-:S03]  /*9a70*/  IADD3 R14, P1, R26, R7, RZ ;  /* 0x000000071a0e7210 */ /* 0x000fc60007f3e0ff */
[----:B------:R1:W2:Y:S01]  /*9a80*/  LDG.E.U16.CONSTANT R44, desc[UR4][R16.64] ;  /* 0x00000004102c7981 */ /* 0x0002a2000c1e9500 */
[----:B------:R-:W-:-:S03]  /*9a90*/  IADD3.X R15, R27, R2, RZ, P1, !PT ;  /* 0x000000021b0f7210 */ /* 0x000fc60000ffe4ff */
[----:B------:R-:W2:Y:S01]  /*9aa0*/  LDG.E.U16.CONSTANT R40, desc[UR4][R32.64] ;  /* 0x0000000420287981 */ /* 0x000ea2000c1e9500 */
[----:B0-----:R-:W-:Y:S01]  /*9ab0*/  IMAD.WIDE R30, R8, 0x2, R36 ;  /* 0x00000002081e7825 */ /* 0x001fe200078e0224 */
[-C--:B------:R-:W-:Y:S02]  /*9ac0*/  IADD3 R28, P1, R14, R7.reuse, RZ ;  /* 0x000000070e1c7210 */ /* 0x080fe40007f3e0ff */
[----:B------:R-:W2:Y:S04]  /*9ad0*/  LDG.E.U16.CONSTANT R19, desc[UR4][R18.64] ;  /* 0x0000000412137981 */ /* 0x000ea8000c1e9500 */
[----:B------:R0:W2:Y:S01]  /*9ae0*/  LDG.E.U16.CONSTANT R35, desc[UR4][R30.64] ;  /* 0x000000041e237981 */ /* 0x0000a2000c1e9500 */
[----:B------:R-:W-:Y:S01]  /*9af0*/  IMAD.X R29, R15, 0x1, R2, P1 ;  /* 0x000000010f1d7824 */ /* 0x000fe200008e0602 */
[----:B-1----:R-:W-:-:S02]  /*9b00*/  IADD3 R16, P1, R28, R7, RZ ;  /* 0x000000071c107210 */ /* 0x002fc40007f3e0ff */
[----:B------:R1:W2:Y:S04]  /*9b10*/  LDG.E.U16.CONSTANT R34, desc[UR4][R36.64] ;  /* 0x0000000424227981 */ /* 0x0002a8000c1e9500 */
[----:B------:R1:W2:Y:S01]  /*9b20*/  LDG.E.U16.CONSTANT R39, desc[UR4][R26.64] ;  /* 0x000000041a277981 */ /* 0x0002a2000c1e9500 */
[----:B0-----:R-:W-:-:S03]  /*9b30*/  IMAD.WIDE R30, R8, 0x2, R30 ;  /* 0x00000002081e7825 */ /* 0x001fc600078e021e */
[----:B------:R-:W2:Y:S01]  /*9b40*/  LDG.E.U16.CONSTANT R38, desc[UR4][R14.64] ;  /* 0x000000040e267981 */ /* 0x000ea2000c1e9500 */
[-C--:B------:R-:W-:Y:S01]  /*9b50*/  IADD3.X R17, R29, R2.reuse, RZ, P1, !PT ;  /* 0x000000021d117210 */ /* 0x080fe20000ffe4ff */
[----:B-1----:R-:W-:Y:S01]  /*9b60*/  IMAD.WIDE R36, R8, 0x2, R30 ;  /* 0x0000000208247825 */ /* 0x002fe200078e021e */
[-C--:B------:R-:W-:Y:S01]  /*9b70*/  IADD3 R32, P1, R16, R7.reuse, RZ ;  /* 0x0000000710207210 */ /* 0x080fe20007f3e0ff */
[----:B------:R0:W2:Y:S03]  /*9b80*/  LDG.E.U16.CONSTANT R13, desc[UR4][R28.64] ;  /* 0x000000041c0d7981 */ /* 0x0000a6000c1e9500 */
[----:B------:R-:W-:Y:S01]  /*9b90*/  IADD3.X R33, R17, R2, RZ, P1, !PT ;  /* 0x0000000211217210 */ /* 0x000fe20000ffe4ff */
[----:B------:R1:W2:Y:S01]  /*9ba0*/  LDG.E.U16.CONSTANT R18, desc[UR4][R30.64] ;  /* 0x000000041e127981 */ /* 0x0002a2000c1e9500 */
[----:B------:R-:W-:-:S03]  /*9bb0*/  IADD3 R26, P1, R32, R7, RZ ;  /* 0x00000007201a7210 */ /* 0x000fc60007f3e0ff */
[----:B------:R-:W2:Y:S01]  /*9bc0*/  LDG.E.U16.CONSTANT R14, desc[UR4][R36.64] ;  /* 0x00000004240e7981 */ /* 0x000ea2000c1e9500 */
[----:B0-----:R-:W-:-:S03]  /*9bd0*/  IMAD.WIDE R28, R8, 0x2, R36 ;  /* 0x00000002081c7825 */ /* 0x001fc600078e0224 */
[----:B------:R-:W2:Y:S04]  /*9be0*/  LDG.E.U16.CONSTANT R17, desc[UR4][R16.64] ;  /* 0x0000000410117981 */ /* 0x000ea8000c1e9500 */
[----:B------:R0:W2:Y:S01]  /*9bf0*/  LDG.E.U16.CONSTANT R15, desc[UR4][R28.64] ;  /* 0x000000041c0f7981 */ /* 0x0000a2000c1e9500 */
[----:B------:R-:W-:Y:S01]  /*9c00*/  IMAD.X R27, R33, 0x1, R2, P1 ;  /* 0x00000001211b7824 */ /* 0x000fe200008e0602 */
[----:B-1----:R-:W-:Y:S02]  /*9c10*/  IADD3 R30, P1, R26, R7, RZ ;  /* 0x000000071a1e7210 */ /* 0x002fe40007f3e0ff */
[----:B------:R1:W2:Y:S01]  /*9c20*/  LDG.E.U16.CONSTANT R16, desc[UR4][R32.64] ;  /* 0x0000000420107981 */ /* 0x0002a2000c1e9500 */
[----:B0-----:R-:W-:Y:S01]  /*9c30*/  IMAD.WIDE R28, R8, 0x2, R28 ;  /* 0x00000002081c7825 */ /* 0x001fe200078e021c */
[----:B------:R-:W-:-:S02]  /*9c40*/  IADD3.X R31, R27, R2, RZ, P1, !PT ;  /* 0x000000021b1f7210 */ /* 0x000fc40000ffe4ff */
[----:B------:R-:W2:Y:S01]  /*9c50*/  LDG.E.U16.CONSTANT R26, desc[UR4][R26.64] ;  /* 0x000000041a1a7981 */ /* 0x000ea2000c1e9500 */
[----:B------:R-:W-:Y:S01]  /*9c60*/  IADD3 R36, P1, R30, R7, RZ ;  /* 0x000000071e247210 */ /* 0x000fe20007f3e0ff */
[----:B-1----:R-:W-:Y:S02]  /*9c70*/  IMAD.WIDE R32, R8, 0x2, R28 ;  /* 0x0000000208207825 */ /* 0x002fe400078e021c */
[----:B------:R-:W2:Y:S01]  /*9c80*/  LDG.E.U16.CONSTANT R30, desc[UR4][R30.64] ;  /* 0x000000041e1e7981 */ /* 0x000ea2000c1e9500 */
[----:B------:R-:W-:-:S03]  /*9c90*/  IADD3.X R37, R31, R2, RZ, P1, !PT ;  /* 0x000000021f257210 */ /* 0x000fc60000ffe4ff */
[----:B------:R-:W2:Y:S04]  /*9ca0*/  LDG.E.U16.CONSTANT R28, desc[UR4][R28.64] ;  /* 0x000000041c1c7981 */ /* 0x000ea8000c1e9500 */
[----:B------:R0:W2:Y:S04]  /*9cb0*/  LDG.E.U16.CONSTANT R52, desc[UR4][R32.64] ;  /* 0x0000000420347981 */ /* 0x0000a8000c1e9500 */
[----:B------:R-:W2:Y:S01]  /*9cc0*/  LDG.E.U16.CONSTANT R29, desc[UR4][R36.64] ;  /* 0x00000004241d7981 */ /* 0x000ea2000c1e9500 */
[----:B0-----:R-:W-:-:S05]  /*9cd0*/  IMAD.WIDE R32, R8, 0x2, R32 ;  /* 0x0000000208207825 */ /* 0x001fca00078e0220 */
[----:B------:R-:W2:Y:S01]  /*9ce0*/  LDG.E.U16.CONSTANT R27, desc[UR4][R32.64] ;  /* 0x00000004201b7981 */ /* 0x000ea2000c1e9500 */
[----:B------:R-:W-:-:S05]  /*9cf0*/  VIADD R0, R0, 0xfffffff0 ;  /* 0xfffffff000007836 */ /* 0x000fca0000000000 */
[----:B------:R-:W-:Y:S01]  /*9d00*/  ISETP.GT.AND P1, PT, R0, 0xc, PT ;  /* 0x0000000c0000780c */ /* 0x000fe20003f24270 */
[----:B------:R-:W-:Y:S01]  /*9d10*/  VIADD R9, R9, 0x10 ;  /* 0x0000001009097836 */ /* 0x000fe20000000000 */
[----:B---3--:R-:W-:Y:S02]  /*9d20*/  PRMT R11, R11, 0x9910, RZ ;  /* 0x000099100b0b7816 */ /* 0x008fe400000000ff */
[----:B----4-:R-:W-:-:S03]  /*9d30*/  PRMT R31, R12, 0x9910, RZ ;  /* 0x000099100c1f7816 */ /* 0x010fc600000000ff */
[----:B------:R-:W-:Y:S01]  /*9d40*/  IMAD.MOV.U32 R12, RZ, RZ, R11 ;  /* 0x000000ffff0c7224 */ /* 0x000fe200078e000b */
[----:B------:R-:W-:-:S05]  /*9d50*/  MOV R11, R31 ;  /* 0x0000001f000b7202 */ /* 0x000fca0000000f00 */
[----:B-----5:R-:W-:Y:S01]  /*9d60*/  IMAD R53, R12, R11, R53 ;  /* 0x0000000b0c357224 */ /* 0x020fe200078e0235 */
[----:B------:R-:W-:Y:S02]  /*9d70*/  PRMT R31, R47, 0x9910, RZ ;  /* 0x000099102f1f7816 */ /* 0x000fe400000000ff */
[----:B------:R-:W-:-:S05]  /*9d80*/  PRMT R10, R10, 0x9910, RZ ;  /* 0x000099100a0a7816 */ /* 0x000fca00000000ff */
[----:B------:R-:W-:Y:S01]  /*9d90*/  IMAD R10, R10, R31, R53 ;  /* 0x0000001f0a0a7224 */ /* 0x000fe200078e0235 */
[----:B------:R-:W-:Y:S02]  /*9da0*/  PRMT R11, R48, 0x9910, RZ ;  /* 0x00009910300b7816 */ /* 0x000fe400000000ff */
[----:B--2---:R-:W-:Y:S02]  /*9db0*/  PRMT R12, R51, 0x9910, RZ ;  /* 0x00009910330c7816 */ /* 0x004fe400000000ff */
[----:B------:R-:W-:-:S03]  /*9dc0*/  PRMT R49, R49, 0x9910, RZ ;  /* 0x0000991031317816 */ /* 0x000fc600000000ff */
        /* <DEDUP_REMOVED lines=10> */
[----:B------:R-:W-:-:S03]  /*9e70*/  PRMT R44, R44, 0x9910, RZ ;  /* 0x000099102c2c7816 */ /* 0x000fc600000000ff */
[----:B------:R-:W-:Y:S02]  /*9e80*/  IMAD.MOV.U32 R11, RZ, RZ, R43 ;  /* 0x000000ffff0b7224 */ /* 0x000fe400078e002b */
[----:B------:R-:W-:Y:S01]  /*9e90*/  IMAD R10, R31, R41, R10 ;  /* 0x000000291f0a7224 */ /* 0x000fe200078e020a */
[----:B------:R-:W-:Y:S02]  /*9ea0*/  MOV R12, R44 ;  /* 0x0000002c000c7202 */ /* 0x000fe40000000f00 */
[----:B------:R-:W-:-:S03]  /*9eb0*/  PRMT R40, R40, 0x9910, RZ ;  /* 0x0000991028287816 */ /* 0x000fc600000000ff */
[----:B------:R-:W-:Y:S01]  /*9ec0*/  IMAD R10, R11, R12, R10 ;  /* 0x0000000c0b0a7224 */ /* 0x000fe200078e020a */
[----:B------:R-:W-:Y:S02]  /*9ed0*/  PRMT R12, R19, 0x9910, RZ ;  /* 0x00009910130c7816 */ /* 0x000fe400000000ff */
[----:B------:R-:W-:Y:S02]  /*9ee0*/  MOV R11, R40 ;  /* 0x00000028000b7202 */ /* 0x000fe40000000f00 */
[----:B------:R-:W-:Y:S02]  /*9ef0*/  PRMT R35, R35, 0x9910, RZ ;  /* 0x0000991023237816 */ /* 0x000fe400000000ff */
[----:B------:R-:W-:Y:S01]  /*9f00*/  PRMT R19, R34, 0x9910, RZ ;  /* 0x0000991022137816 */ /* 0x000fe200000000ff */
[----:B------:R-:W-:Y:S01]  /*9f10*/  IMAD R10, R11, R12, R10 ;  /* 0x0000000c0b0a7224 */ /* 0x000fe200078e020a */
[----:B------:R-:W-:Y:S02]  /*9f20*/  PRMT R31, R39, 0x9910, RZ ;  /* 0x00009910271f7816 */ /* 0x000fe400000000ff */
[----:B------:R-:W-:Y:S01]  /*9f30*/  PRMT R38, R38, 0x9910, RZ ;  /* 0x0000991026267816 */ /* 0x000fe200000000ff */
[----:B------:R-:W-:-:S02]  /*9f40*/  IMAD.MOV.U32 R11, RZ, RZ, R35 ;  /* 0x000000ffff0b7224 */ /* 0x000fc400078e0023 */
        /* <DEDUP_REMOVED lines=24> */
[----:B------:R-:W-:-:S04]  /*a0d0*/  PRMT R27, R27, 0x9910, RZ ;  /* 0x000099101b1b7816 */ /* 0x000fc800000000ff */
[----:B------:R-:W-:Y:S02]  /*a0e0*/  MOV R12, R27 ;  /* 0x0000001b000c7202 */ /* 0x000fe40000000f00 */
[----:B------:R-:W-:-:S03]  /*a0f0*/  IADD3 R10, P2, R36, R7, RZ ;  /* 0x00000007240a7210 */ /* 0x000fc60007f5e0ff */
[----:B------:R-:W-:Y:S01]  /*a100*/  IMAD R11, R12, R11, R13 ;  /* 0x0000000b0c0b7224 */ /* 0x000fe200078e020d */
[----:B------:R-:W-:Y:S01]  /*a110*/  IADD3.X R13, R37, R2, RZ, P2, !PT ;  /* 0x00000002250d7210 */ /* 0x000fe200017fe4ff */
[----:B------:R-:W-:-:S03]  /*a120*/  IMAD.WIDE R14, R8, 0x2, R32 ;  /* 0x00000002080e7825 */ /* 0x000fc600078e0220 */
[----:B------:R-:W-:Y:S01]  /*a130*/  PRMT R53, R11, 0x7610, R53 ;  /* 0x000076100b357816 */ /* 0x000fe20000000035 */
[----:B------:R-:W-:Y:S06]  /*a140*/  @P1 BRA `(.L_x_516) ;  /* 0xfffffff400ac1947 */ /* 0x000fec000383ffff */
.L_x_515:
[----:B------:R-:W-:Y:S05]  /*a150*/  BSYNC B3 ;  /* 0x0000000000037941 */ /* 0x000fea0003800000 */
.L_x_514:
[----:B------:R-:W-:Y:S01]  /*a160*/  ISETP.GT.AND P1, PT, R0, 0x4, PT ;  /* 0x000000040000780c */ /* 0x000fe20003f24270 */
[----:B------:R-:W-:-:S12]  /*a170*/  BSSY B3, `(.L_x_517) ;  /* 0x000004c000037945 */ /* 0x000fd80003800000 */
[----:B------:R-:W-:Y:S05]  /*a180*/  @!P1 BRA `(.L_x_518) ;  /* 0x0000000400289947 */ /* 0x000fea0003800000 */
[----:B------:R-:W0:Y:S01]  /*a190*/  LDC R31, c[0x0][0x494] ;  /* 0x00012500ff1f7b82 */ /* 0x000e220000000800 */
[----:B------:R-:W-:Y:S01]  /*a1a0*/  IADD3 R26, P0, R10, R7, RZ ;  /* 0x000000070a1a7210 */ /* 0x000fe20007f1e0ff */
[----:B------:R-:W2:Y:S01]  /*a1b0*/  LDG.E.U16.CONSTANT R8, desc[UR4][R14.64] ;  /* 0x000000040e087981 */ /* 0x000ea2000c1e9500 */
[----:B------:R-:W-:-:S03]  /*a1c0*/  MOV R11, R13 ;  /* 0x0000000d000b7202 */ /* 0x000fc60000000f00 */
[----:B------:R-:W-:Y:S01]  /*a1d0*/  IMAD.X R27, R13, 0x1, R2, P0 ;  /* 0x000000010d1b7824 */ /* 0x000fe200000e0602 */
[-C--:B------:R-:W-:Y:S01]  /*a1e0*/  IADD3 R44, P0, R26, R7.reuse, RZ ;  /* 0x000000071a2c7210 */ /* 0x080fe20007f1e0ff */
[----:B------:R3:W4:Y:S03]  /*a1f0*/  LDG.E.U16.CONSTANT R32, desc[UR4][R10.64] ;  /* 0x000000040a207981 */ /* 0x000726000c1e9500 */
[-C--:B------:R-:W-:Y:S01]  /*a200*/  IADD3.X R45, R27, R2.reuse, RZ, P0, !PT ;  /* 0x000000021b2d7210 */ /* 0x080fe200007fe4ff */
[----:B------:R1:W4:Y:S01]  /*a210*/  LDG.E.U16.CONSTANT R33, desc[UR4][R26.64] ;  /* 0x000000041a217981 */ /* 0x000322000c1e9500 */
[C---:B0-----:R-:W-:Y:S01]  /*a220*/  IMAD.WIDE R12, R31.reuse, 0x2, R14 ;  /* 0x000000021f0c7825 */ /* 0x041fe200078e020e */
[----:B------:R-:W-:Y:S02]  /*a230*/  IADD3 R34, P0, R44, R7, RZ ;  /* 0x000000072c227210 */ /* 0x000fe40007f1e0ff */
[----:B------:R-:W4:Y:S01]  /*a240*/  LDG.E.U16.CONSTANT R36, desc[UR4][R44.64] ;  /* 0x000000042c247981 */ /* 0x000f22000c1e9500 */
[----:B------:R-:W-:Y:S01]  /*a250*/  IMAD.WIDE R16, R31, 0x2, R12 ;  /* 0x000000021f107825 */ /* 0x000fe200078e020c */
[----:B------:R-:W-:-:S02]  /*a260*/  IADD3.X R35, R45, R2, RZ, P0, !PT ;  /* 0x000000022d237210 */ /* 0x000fc400007fe4ff */
[----:B------:R0:W4:Y:S01]  /*a270*/  LDG.E.U16.CONSTANT R30, desc[UR4][R12.64] ;  /* 0x000000040c1e7981 */ /* 0x000122000c1e9500 */
[C---:B------:R-:W-:Y:S01]  /*a280*/  IMAD.WIDE R42, R31.reuse, 0x2, R16 ;  /* 0x000000021f2a7825 */ /* 0x040fe200078e0210 */
[----:B------:R-:W-:Y:S02]  /*a290*/  IADD3 R28, P0, R34, R7, RZ ;  /* 0x00000007221c7210 */ /* 0x000fe40007f1e0ff */
[----:B------:R0:W4:Y:S01]  /*a2a0*/  LDG.E.U16.CONSTANT R38, desc[UR4][R16.64] ;  /* 0x0000000410267981 */ /* 0x000122000c1e9500 */
[----:B------:R-:W-:-:S03]  /*a2b0*/  IMAD.WIDE R18, R31, 0x2, R42 ;  /* 0x000000021f127825 */ /* 0x000fc600078e022a */
[----:B------:R-:W4:Y:S01]  /*a2c0*/  LDG.E.U16.CONSTANT R37, desc[UR4][R42.64] ;  /* 0x000000042a257981 */ /* 0x000f22000c1e9500 */
[----:B------:R-:W-:Y:S01]  /*a2d0*/  IMAD.X R29, R35, 0x1, R2, P0 ;  /* 0x00000001231d7824 */ /* 0x000fe200000e0602 */
[-C--:B---3--:R-:W-:Y:S01]  /*a2e0*/  IADD3 R10, P0, R28, R7.reuse, RZ ;  /* 0x000000071c0a7210 */ /* 0x088fe20007f1e0ff */
[----:B-1----:R-:W-:Y:S01]  /*a2f0*/  IMAD.WIDE R26, R31, 0x2, R18 ;  /* 0x000000021f1a7825 */ /* 0x002fe200078e0212 */
[----:B------:R-:W3:Y:S02]  /*a300*/  LDG.E.U16.CONSTANT R34, desc[UR4][R34.64] ;  /* 0x0000000422227981 */ /* 0x000ee4000c1e9500 */
[----:B------:R-:W-:Y:S02]  /*a310*/  IADD3.X R11, R29, R2, RZ, P0, !PT ;  /* 0x000000021d0b7210 */ /* 0x000fe400007fe4ff */
[----:B------:R1:W3:Y:S01]  /*a320*/  LDG.E.U16.CONSTANT R39, desc[UR4][R28.64] ;  /* 0x000000041c277981 */ /* 0x0002e2000c1e9500 */
[----:B0-----:R-:W-:Y:S01]  /*a330*/  IADD3 R12, P0, R10, R7, RZ ;  /* 0x000000070a0c7210 */ /* 0x001fe20007f1e0ff */
[----:B------:R-:W-:-:S02]  /*a340*/  IMAD.WIDE R14, R31, 0x2, R26 ;  /* 0x000000021f0e7825 */ /* 0x000fc400078e021a */
[----:B------:R-:W3:Y:S01]  /*a350*/  LDG.E.U16.CONSTANT R40, desc[UR4][R18.64] ;  /* 0x0000000412287981 */ /* 0x000ee2000c1e9500 */
[----:B------:R-:W-:-:S03]  /*a360*/  IADD3.X R13, R11, R2, RZ, P0, !PT ;  /* 0x000000020b0d7210 */ /* 0x000fc600007fe4ff */
[----:B------:R-:W3:Y:S01]  /*a370*/  LDG.E.U16.CONSTANT R26, desc[UR4][R26.64] ;  /* 0x000000041a1a7981 */ /* 0x000ee2000c1e9500 */
[----:B------:R-:W-:Y:S01]  /*a380*/  IADD3 R16, P0, R12, R7, RZ ;  /* 0x000000070c107210 */ /* 0x000fe20007f1e0ff */
[----:B-1----:R-:W-:Y:S02]  /*a390*/  IMAD.WIDE R28, R31, 0x2, R14 ;  /* 0x000000021f1c7825 */ /* 0x002fe400078e020e */
[----:B------:R4:W3:Y:S02]  /*a3a0*/  LDG.E.U16.CONSTANT R10, desc[UR4][R10.64] ;  /* 0x000000040a0a7981 */ /* 0x0008e4000c1e9500 */
[----:B------:R-:W-:Y:S02]  /*a3b0*/  IMAD.X R17, R13, 0x1, R2, P0 ;  /* 0x000000010d117824 */ /* 0x000fe400000e0602 */
[----:B------:R0:W3:Y:S04]  /*a3c0*/  LDG.E.U16.CONSTANT R35, desc[UR4][R14.64] ;  /* 0x000000040e237981 */ /* 0x0000e8000c1e9500 */
[----:B------:R1:W3:Y:S04]  /*a3d0*/  LDG.E.U16.CONSTANT R12, desc[UR4][R12.64] ;  /* 0x000000040c0c7981 */ /* 0x0002e8000c1e9500 */
[----:B------:R-:W3:Y:S04]  /*a3e0*/  LDG.E.U16.CONSTANT R19, desc[UR4][R28.64] ;  /* 0x000000041c137981 */ /* 0x000ee8000c1e9500 */
[----:B------:R-:W3:Y:S01]  /*a3f0*/  LDG.E.U16.CONSTANT R18, desc[UR4][R16.64] ;  /* 0x0000000410127981 */ /* 0x000ee2000c1e9500 */
[----:B------:R-:W-:Y:S01]  /*a400*/  PLOP3.LUT P0, PT, PT, PT, PT, 0x8, 0x0 ;  /* 0x000000000000781c */ /* 0x000fe20003f0e170 */
[----:B------:R-:W-:Y:S01]  /*a410*/  VIADD R0, R0, 0xfffffff8 ;  /* 0xfffffff800007836 */ /* 0x000fe20000000000 */
[----:B------:R-:W-:-:S02]  /*a420*/  IADD3 R9, R9, 0x8, RZ ;  /* 0x0000000809097810 */ /* 0x000fc40007ffe0ff */
[----:B--2---:R-:W-:Y:S02]  /*a430*/  PRMT R8, R8, 0x9910, RZ ;  /* 0x0000991008087816 */ /* 0x004fe400000000ff */
[----:B----4-:R-:W-:Y:S02]  /*a440*/  PRMT R11, R32, 0x9910, RZ ;  /* 0x00009910200b7816 */ /* 0x010fe400000000ff */
[----:B0-----:R-:W-:-:S03]  /*a450*/  PRMT R14, R33, 0x9910, RZ ;  /* 0x00009910210e7816 */ /* 0x001fc600000000ff */
[----:B-----5:R-:W-:Y:S01]  /*a460*/  IMAD R8, R8, R11, R53 ;  /* 0x0000000b08087224 */ /* 0x020fe200078e0235 */
[----:B-1----:R-:W-:Y:S02]  /*a470*/  PRMT R13, R36, 0x9910, RZ ;  /* 0x00009910240d7816 */ /* 0x002fe400000000ff */
[----:B------:R-:W-:-:S05]  /*a480*/  PRMT R15, R30, 0x9910, RZ ;  /* 0x000099101e0f7816 */ /* 0x000fca00000000ff */
[----:B------:R-:W-:Y:S01]  /*a490*/  IMAD R8, R15, R14, R8 ;  /* 0x0000000e0f087224 */ /* 0x000fe200078e0208 */
[----:B------:R-:W-:Y:S02]  /*a4a0*/  PRMT R11, R38, 0x9910, RZ ;  /* 0x00009910260b7816 */ /* 0x000fe400000000ff */
[----:B------:R-:W-:-:S03]  /*a4b0*/  PRMT R15, R37, 0x9910, RZ ;  /* 0x00009910250f7816 */ /* 0x000fc600000000ff */
[----:B------:R-:W-:Y:S01]  /*a4c0*/  IMAD R8, R11, R13, R8 ;  /* 0x0000000d0b087224 */ /* 0x000fe200078e0208 */
[----:B---3--:R-:W-:Y:S02]  /*a4d0*/  PRMT R14, R34, 0x9910, RZ ;  /* 0x00009910220e7816 */ /* 0x008fe400000000ff */
[----:B------:R-:W-:Y:S02]  /*a4e0*/  PRMT R39, R39, 0x9910, RZ ;  /* 0x0000991027277816 */ /* 0x000fe400000000ff */
[----:B------:R-:W-:Y:S01]  /*a4f0*/  PRMT R40, R40, 0x9910, RZ ;  /* 0x0000991028287816 */ /* 0x000fe200000000ff */
[----:B------:R-:W-:Y:S01]  /*a500*/  IMAD R8, R15, R14, R8 ;  /* 0x0000000e0f087224 */ /* 0x000fe200078e0208 */
[----:B------:R-:W-:Y:S02]  /*a510*/  MOV R13, R39 ;  /* 0x00000027000d7202 */ /* 0x000fe40000000f00 */
[----:B------:R-:W-:Y:S02]  /*a520*/  MOV R11, R40 ;  /* 0x00000028000b7202 */ /* 0x000fe40000000f00 */
[----:B------:R-:W-:-:S02]  /*a530*/  PRMT R26, R26, 0x9910, RZ ;  /* 0x000099101a1a7816 */ /* 0x000fc400000000ff */
[----:B------:R-:W-:Y:S01]  /*a540*/  PRMT R10, R10, 0x9910, RZ ;  /* 0x000099100a0a7816 */ /* 0x000fe200000000ff */
[----:B------:R-:W-:Y:S02]  /*a550*/  IMAD R8, R11, R13, R8 ;  /* 0x0000000d0b087224 */ /* 0x000fe400078e0208 */
[----:B------:R-:W-:Y:S01]  /*a560*/  IMAD.MOV.U32 R11, RZ, RZ, R26 ;  /* 0x000000ffff0b7224 */ /* 0x000fe200078e001a */
[----:B------:R-:W-:-:S03]  /*a570*/  PRMT R13, R35, 0x9910, RZ ;  /* 0x00009910230d7816 */ /* 0x000fc600000000ff */
[----:B------:R-:W-:Y:S01]  /*a580*/  IMAD R8, R11, R10, R8 ;  /* 0x0000000a0b087224 */ /* 0x000fe200078e0208 */
[----:B------:R-:W-:Y:S02]  /*a590*/  PRMT R12, R12, 0x9910, RZ ;  /* 0x000099100c0c7816 */ /* 0x000fe400000000ff */
[----:B------:R-:W-:-:S03]  /*a5a0*/  PRMT R19, R19, 0x9910, RZ ;  /* 0x0000991013137816 */ /* 0x000fc600000000ff */
[----:B------:R-:W-:Y:S01]  /*a5b0*/  IMAD R8, R13, R12, R8 ;  /* 0x0000000c0d087224 */ /* 0x000fe200078e0208 */
[----:B------:R-:W-:Y:S02]  /*a5c0*/  PRMT R14, R18, 0x9910, RZ ;  /* 0x00009910120e7816 */ /* 0x000fe400000000ff */
[----:B------:R-:W-:Y:S02]  /*a5d0*/  MOV R11, R19 ;  /* 0x00000013000b7202 */ /* 0x000fe40000000f00 */
[----:B------:R-:W-:-:S03]  /*a5e0*/  IADD3 R10, P1, R16, R7, RZ ;  /* 0x00000007100a7210 */ /* 0x000fc60007f3e0ff */
[----:B------:R-:W-:Y:S01]  /*a5f0*/  IMAD R8, R11, R14, R8 ;  /* 0x0000000e0b087224 */ /* 0x000fe200078e0208 */
[----:B------:R-:W-:Y:S01]  /*a600*/  IADD3.X R13, R17, R2, RZ, P1, !PT ;  /* 0x00000002110d7210 */ /* 0x000fe20000ffe4ff */
[----:B------:R-:W-:-:S03]  /*a610*/  IMAD.WIDE R14, R31, 0x2, R28 ;  /* 0x000000021f0e7825 */ /* 0x000fc600078e021c */
[----:B------:R-:W-:-:S07]  /*a620*/  PRMT R53, R8, 0x7610, R53 ;  /* 0x0000761008357816 */ /* 0x000fce0000000035 */
.L_x_518:
[----:B------:R-:W-:Y:S05]  /*a630*/  BSYNC B3 ;  /* 0x0000000000037941 */ /* 0x000fea0003800000 */
.L_x_517:
[----:B------:R-:W-:-:S13]  /*a640*/  ISETP.NE.OR P0, PT, R0, RZ, P0 ;  /* 0x000000ff0000720c */ /* 0x000fda0000705670 */
[----:B------:R-:W-:Y:S05]  /*a650*/  @!P0 BRA `(.L_x_519) ;  /* 0x0000000000a48947 */ /* 0x000fea0003800000 */
.L_x_513:
[-C--:B------:R-:W-:Y:S01]  /*a660*/  IADD3 R18, P0, R10, R7.reuse, RZ ;  /* 0x000000070a127210 */ /* 0x080fe20007f1e0ff */
[----:B-1----:R-:W-:Y:S01]  /*a670*/  IMAD.WIDE R16, R6, 0x2, R14 ;  /* 0x0000000206107825 */ /* 0x002fe200078e020e */
[----:B------:R-:W-:Y:S01]  /*a680*/  MOV R12, R10 ;  /* 0x0000000a000c7202 */ /* 0x000fe20000000f00 */
[----:B------:R0:W2:Y:S02]  /*a690*/  LDG.E.U16.CONSTANT R30, desc[UR4][R14.64] ;  /* 0x000000040e1e7981 */ /* 0x0000a4000c1e9500 */
[----:B------:R-:W-:Y:S01]  /*a6a0*/  IMAD.X R19, R13, 0x1, R2, P0 ;  /* 0x000000010d137824 */ /* 0x000fe200000e0602 */
[----:B------:R-:W-:Y:S01]  /*a6b0*/  IADD3 R28, P0, R18, R7, RZ ;  /* 0x00000007121c7210 */ /* 0x000fe20007f1e0ff */
[----:B------:R-:W-:Y:S01]  /*a6c0*/  IMAD.WIDE R26, R6, 0x2, R16 ;  /* 0x00000002061a7825 */ /* 0x000fe200078e0210 */
[----:B------:R-:W3:Y:S02]  /*a6d0*/  LDG.E.U16.CONSTANT R8, desc[UR4][R12.64] ;  /* 0x000000040c087981 */ /* 0x000ee4000c1e9500 */
[----:B------:R-:W-:-:S02]  /*a6e0*/  IADD3.X R29, R19, R2, RZ, P0, !PT ;  /* 0x00000002131d7210 */ /* 0x000fc400007fe4ff */
[----:B------:R-:W-:Y:S01]  /*a6f0*/  IADD3 R10, P0, R28, R7, RZ ;  /* 0x000000071c0a7210 */ /* 0x000fe20007f1e0ff */
[----:B0-----:R-:W-:Y:S01]  /*a700*/  IMAD.WIDE R14, R6, 0x2, R26 ;  /* 0x00000002060e7825 */ /* 0x001fe200078e021a */
[----:B------:R-:W4:Y:S02]  /*a710*/  LDG.E.U16.CONSTANT R31, desc[UR4][R16.64] ;  /* 0x00000004101f7981 */ /* 0x000f24000c1e9500 */
[----:B------:R-:W-:Y:S02]  /*a720*/  IADD3.X R11, R29, R2, RZ, P0, !PT ;  /* 0x000000021d0b7210 */ /* 0x000fe400007fe4ff */
[----:B------:R-:W4:Y:S04]  /*a730*/  LDG.E.U16.CONSTANT R18, desc[UR4][R18.64] ;  /* 0x0000000412127981 */ /* 0x000f28000c1e9500 */
[----:B------:R-:W4:Y:S04]  /*a740*/  LDG.E.U16.CONSTANT R32, desc[UR4][R26.64] ;  /* 0x000000041a207981 */ /* 0x000f28000c1e9500 */
[----:B------:R-:W4:Y:S04]  /*a750*/  LDG.E.U16.CONSTANT R28, desc[UR4][R28.64] ;  /* 0x000000041c1c7981 */ /* 0x000f28000c1e9500 */
[----:B------:R0:W4:Y:S04]  /*a760*/  LDG.E.U16.CONSTANT R34, desc[UR4][R14.64] ;  /* 0x000000040e227981 */ /* 0x000128000c1e9500 */
[----:B------:R1:W4:Y:S01]  /*a770*/  LDG.E.U16.CONSTANT R33, desc[UR4][R10.64] ;  /* 0x000000040a217981 */ /* 0x000322000c1e9500 */
[----:B------:R-:W-:-:S02]  /*a780*/  IADD3 R0, R0, -0x4, RZ ;  /* 0xfffffffc00007810 */ /* 0x000fc40007ffe0ff */
[----:B------:R-:W-:Y:S02]  /*a790*/  IADD3 R9, R9, 0x4, RZ ;  /* 0x0000000409097810 */ /* 0x000fe40007ffe0ff */
[----:B------:R-:W-:Y:S01]  /*a7a0*/  ISETP.NE.AND P0, PT, R0, RZ, PT ;  /* 0x000000ff0000720c */ /* 0x000fe20003f05270 */
[----:B0-----:R-:W-:Y:S01]  /*a7b0*/  IMAD.WIDE R14, R6, 0x2, R14 ;  /* 0x00000002060e7825 */ /* 0x001fe200078e020e */
[----:B-1----:R-:W-:Y:S02]  /*a7c0*/  IADD3 R10, P1, R10, R7, RZ ;  /* 0x000000070a0a7210 */ /* 0x002fe40007f3e0ff */
[----:B--2---:R-:W-:Y:S02]  /*a7d0*/  PRMT R30, R30, 0x9910, RZ ;  /* 0x000099101e1e7816 */ /* 0x004fe400000000ff */
[----:B---3--:R-:W-:-:S03]  /*a7e0*/  PRMT R12, R8, 0x9910, RZ ;  /* 0x00009910080c7816 */ /* 0x008fc600000000ff */
[----:B------:R-:W-:-:S04]  /*a7f0*/  IMAD.MOV.U32 R8, RZ, RZ, R30 ;  /* 0x000000ffff087224 */ /* 0x000fc800078e001e */
[----:B-----5:R-:W-:Y:S01]  /*a800*/  IMAD R8, R8, R12, R53 ;  /* 0x0000000c08087224 */ /* 0x020fe200078e0235 */
[----:B----4-:R-:W-:Y:S02]  /*a810*/  PRMT R13, R31, 0x9910, RZ ;  /* 0x000099101f0d7816 */ /* 0x010fe400000000ff */
[----:B------:R-:W-:Y:S02]  /*a820*/  PRMT R12, R18, 0x9910, RZ ;  /* 0x00009910120c7816 */ /* 0x000fe400000000ff */
[----:B------:R-:W-:-:S03]  /*a830*/  PRMT R17, R32, 0x9910, RZ ;  /* 0x0000991020117816 */ /* 0x000fc600000000ff */
[----:B------:R-:W-:Y:S01]  /*a840*/  IMAD R8, R13, R12, R8 ;  /* 0x0000000c0d087224 */ /* 0x000fe200078e0208 */
[----:B------:R-:W-:Y:S02]  /*a850*/  PRMT R16, R28, 0x9910, RZ ;  /* 0x000099101c107816 */ /* 0x000fe400000000ff */
[----:B------:R-:W-:-:S03]  /*a860*/  PRMT R34, R34, 0x9910, RZ ;  /* 0x0000991022227816 */ /* 0x000fc600000000ff */
[----:B------:R-:W-:Y:S01]  /*a870*/  IMAD R8, R17, R16, R8 ;  /* 0x0000001011087224 */ /* 0x000fe200078e0208 */
[----:B------:R-:W-:Y:S02]  /*a880*/  PRMT R33, R33, 0x9910, RZ ;  /* 0x0000991021217816 */ /* 0x000fe400000000ff */
[----:B------:R-:W-:-:S03]  /*a890*/  MOV R13, R34 ;  /* 0x00000022000d7202 */ /* 0x000fc60000000f00 */
[----:B------:R-:W-:-:S04]  /*a8a0*/  IMAD.MOV.U32 R12, RZ, RZ, R33 ;  /* 0x000000ffff0c7224 */ /* 0x000fc800078e0021 */
[----:B------:R-:W-:Y:S01]  /*a8b0*/  IMAD R8, R13, R12, R8 ;  /* 0x0000000c0d087224 */ /* 0x000fe200078e0208 */
[----:B------:R-:W-:-:S04]  /*a8c0*/  IADD3.X R13, R11, R2, RZ, P1, !PT ;  /* 0x000000020b0d7210 */ /* 0x000fc80000ffe4ff */
[----:B------:R-:W-:Y:S01]  /*a8d0*/  PRMT R53, R8, 0x7610, R53 ;  /* 0x0000761008357816 */ /* 0x000fe20000000035 */
[----:B------:R-:W-:Y:S06]  /*a8e0*/  @P0 BRA `(.L_x_513) ;  /* 0xfffffffc005c0947 */ /* 0x000fec000383ffff */
.L_x_519:
[----:B------:R-:W-:Y:S05]  /*a8f0*/  BSYNC B2 ;  /* 0x0000000000027941 */ /* 0x000fea0003800000 */
.L_x_512:
[----:B------:R-:W-:-:S13]  /*a900*/  ISETP.NE.AND P0, PT, R5, RZ, PT ;  /* 0x000000ff0500720c */ /* 0x000fda0003f05270 */
[----:B------:R-:W-:Y:S05]  /*a910*/  @!P0 BRA `(.L_x_520) ;  /* 0x0000000000888947 */ /* 0x000fea0003800000 */
[----:B------:R-:W-:Y:S01]  /*a920*/  ULDC UR7, c[0x0][0x494] ;  /* 0x0001250000077ab9 */ /* 0x000fe20000000800 */
[C---:B0-----:R-:W-:Y:S02]  /*a930*/  IMAD R13, R9.reuse, R4, RZ ;  /* 0x00000004090d7224 */ /* 0x041fe400078e02ff */
[----:B------:R-:W-:Y:S02]  /*a940*/  IMAD R11, R9, UR7, RZ ;  /* 0x00000007090b7c24 */ /* 0x000fe4000f8e02ff */
        /* <DEDUP_REMOVED lines=11> */
[----:B------:R-:W-:-:S03]  /*aa00*/  IADD3 R5, R11, UR7, RZ ;  /* 0x000000070b057c10 */ /* 0x000fc6000fffe0ff */
[----:B------:R-:W-:-:S04]  /*aa10*/  IMAD.WIDE R8, R13, 0x2, R24 ;  /* 0x000000020d087825 */ /* 0x000fc800078e0218 */
[----:B------:R-:W-:Y:S02]  /*aa20*/  IMAD.WIDE R6, R5, 0x2, R22 ;  /* 0x0000000205067825 */ /* 0x000fe400078e0216 */
[----:B------:R-:W2:Y:S02]  /*aa30*/  LDG.E.U16.CONSTANT R8, desc[UR4][R8.64] ;  /* 0x0000000408087981 */ /* 0x000ea4000c1e9500 */
[----:B------:R-:W-:Y:S01]  /*aa40*/  @P0 IADD3 R11, R13, R4, RZ ;  /* 0x000000040d0b0210 */ /* 0x000fe20007ffe0ff */
[----:B------:R-:W-:Y:S01]  /*aa50*/  @P0 VIADD R5, R5, UR7 ;  /* 0x0000000705050c36 */ /* 0x000fe20008000000 */
[----:B------:R-:W3:Y:S03]  /*aa60*/  LDG.E.U16.CONSTANT R6, desc[UR4][R6.64] ;  /* 0x0000000406067981 */ /* 0x000ee6000c1e9500 */
        /* <DEDUP_REMOVED lines=8> */
[----:B-----5:R-:W-:Y:S02]  /*aaf0*/  @P0 PRMT R4, R22, 0x9910, RZ ;  /* 0x0000991016040816 */ /* 0x020fe400000000ff */
[----:B------:R-:W-:Y:S02]  /*ab00*/  @P0 MOV R2, R5 ;  /* 0x0000000500020202 */ /* 0x000fe40000000f00 */
[----:B------:R-:W-:-:S05]  /*ab10*/  @P0 MOV R0, R4 ;  /* 0x0000000400000202 */ /* 0x000fca0000000f00 */
[----:B------:R-:W-:-:S05]  /*ab20*/  @P0 IMAD R0, R0, R2, R53 ;  /* 0x0000000200000224 */ /* 0x000fca00078e0235 */
[----:B------:R-:W-:-:S07]  /*ab30*/  @P0 PRMT R53, R0, 0x7610, R53 ;  /* 0x0000761000350816 */ /* 0x000fce0000000035 */
.L_x_520:
[----:B-----5:R2:W-:Y:S02]  /*ab40*/  STG.E.U16 desc[UR4][R20.64], R53 ;  /* 0x0000003514007986 */ /* 0x0205e4000c101504 */
.L_x_511:
[----:B------:R-:W-:-:S07]  /*ab50*/  VIADD R3, R3, 0x80 ;  /* 0x0000008003037836 */ /* 0x000fce0000000000 */
.L_x_500:
[----:B------:R-:W-:-:S13]  /*ab60*/  ISETP.GE.AND P0, PT, R3, UR6, PT ;  /* 0x0000000603007c0c */ /* 0x000fda000bf06270 */
[----:B------:R-:W-:Y:S05]  /*ab70*/  @P0 BRA `(.L_x_521) ;  /* 0x0000005400fc0947 */ /* 0x000fea0003800000 */
[----:B------:R-:W3:Y:S01]  /*ab80*/  LDC R0, c[0x0][0x218] ;  /* 0x00008600ff007b82 */ /* 0x000ee20000000800 */
[----:B------:R-:W-:Y:S01]  /*ab90*/  HFMA2.MMA R24, -RZ, RZ, 0, 0 ;  /* 0x00000000ff187435 */ /* 0x000fe200000001ff */
[----:B------:R-:W-:Y:S01]  /*aba0*/  MOV R22, RZ ;  /* 0x000000ff00167202 */ /* 0x000fe20000000f00 */
[----:B0-2---:R-:W-:Y:S01]  /*abb0*/  IMAD.MOV.U32 R20, RZ, RZ, RZ ;  /* 0x000000ffff147224 */ /* 0x005fe200078e00ff */
        /* <DEDUP_REMOVED lines=20> */
[----:B-1----:R-:W-:-:S05]  /*ad00*/  IMAD.HI.U32 R6, R5, UR9, R4 ;  /* 0x0000000905067c27 */ /* 0x002fca000f8e0004 */
        /* <DEDUP_REMOVED lines=329> */
.L_x_522:
[----:B------:R-:W0:Y:S02]  /*c1a0*/  LDC R0, c[0x0][0x490] ;  /* 0x00012400ff007b82 */ /* 0x000e240000000800 */
[----:B0-----:R-:W-:-:S13]  /*c1b0*/  ISETP.GE.AND P0, PT, R0, 0x1, PT ;  /* 0x000000010000780c */ /* 0x001fda0003f06270 */
[----:B------:R-:W-:Y:S05]  /*c1c0*/  @!P0 BRA `(.L_x_523) ;  /* 0x0000001400608947 */ /* 0x000fea0003800000 */
[----:B------:R-:W-:Y:S01]  /*c1d0*/  ULDC.64 UR8, c[0x0][0x478] ;  /* 0x00011e0000087ab9 */ /* 0x000fe20000000a00 */
[----:B------:R-:W-:Y:S01]  /*c1e0*/  VIMNMX R0, R0, 0x1, !PT ;  /* 0x0000000100007848 */ /* 0x000fe20007fe0100 */
[----:B------:R-:W0:Y:S01]  /*c1f0*/  LDC R4, c[0x0][0x498] ;  /* 0x00012600ff047b82 */ /* 0x000e220000000800 */
[----:B------:R-:W-:Y:S01]  /*c200*/  IADD3 R20, P0, R20, UR8, RZ ;  /* 0x0000000814147c10 */ /* 0x000fe2000ff1e0ff */
[----:B------:R-:W-:-:S04]  /*c210*/  ULDC.64 UR10, c[0x0][0x488] ;  /* 0x00012200000a7ab9 */ /* 0x000fc80000000a00 */
        /* <DEDUP_REMOVED lines=9> */
[----:B------:R-:W-:Y:S02]  /*c2b0*/  IADD3.X R23, RZ, UR9, RZ, P0, !PT ;  /* 0x00000009ff177c10 */ /* 0x000fe400087fe4ff */
[----:B------:R-:W-:-:S03]  /*c2c0*/  LOP3.LUT R5, R0, 0x3, RZ, 0xc0, !PT ;  /* 0x0000000300057812 */ /* 0x000fc600078ec0ff */
[----:B--2---:R-:W-:Y:S05]  /*c2d0*/  @!P2 BRA `(.L_x_524) ;  /* 0x000000100088a947 */ /* 0x004fea0003800000 */
[----:B-1----:R-:W1:Y:S01]  /*c2e0*/  LDC R6, c[0x0][0x494] ;  /* 0x00012500ff067b82 */ /* 0x002e620000000800 */
[----:B------:R-:W-:Y:S01]  /*c2f0*/  IADD3 R0, R0, -R5, RZ ;  /* 0x8000000500007210 */ /* 0x000fe20007ffe0ff */
[----:B------:R-:W-:Y:S01]  /*c300*/  BSSY B2, `(.L_x_524) ;  /* 0x000011f000027945 */ /* 0x000fe20003800000 */
[----:B0-----:R-:W-:Y:S01]  /*c310*/  SHF.R.S32.HI R11, RZ, 0x1f, R4 ;  /* 0x0000001fff0b7819 */ /* 0x001fe20000011404 */
[----:B------:R-:W-:Y:S01]  /*c320*/  IMAD.MOV.U32 R10, RZ, RZ, R24 ;  /* 0x000000ffff0a7224 */ /* 0x000fe200078e0018 */
[----:B------:R-:W-:Y:S01]  /*c330*/  ISETP.GT.AND P0, PT, R0, RZ, PT ;  /* 0x000000ff0000720c */ /* 0x000fe20003f04270 */
[----:B------:R-:W-:Y:S01]  /*c340*/  IMAD.MOV.U32 R9, RZ, RZ, RZ ;  /* 0x000000ffff097224 */ /* 0x000fe200078e00ff */
[----:B------:R-:W-:Y:S02]  /*c350*/  MOV R13, R25 ;  /* 0x00000019000d7202 */ /* 0x000fe40000000f00 */
[----:B------:R-:W-:Y:S02]  /*c360*/  SHF.L.U32 R7, R4, 0x1, RZ ;  /* 0x0000000104077819 */ /* 0x000fe400000006ff */
[----:B------:R-:W-:-:S02]  /*c370*/  MOV R14, R22 ;  /* 0x00000016000e7202 */ /* 0x000fc40000000f00 */
        /* <DEDUP_REMOVED lines=8> */
.L_x_528:
[----:B------:R-:W0:Y:S01]  /*c400*/  LDC R8, c[0x0][0x494] ;  /* 0x00012500ff087b82 */ /* 0x000e220000000800 */
[-C--:B------:R-:W-:Y:S01]  /*c410*/  IADD3 R34, P1, R10, R7.reuse, RZ ;  /* 0x000000070a227210 */ /* 0x080fe20007f3e0ff */
[----:B------:R-:W-:Y:S01]  /*c420*/  IMAD.MOV.U32 R12, RZ, RZ, R10 ;  /* 0x000000ffff0c7224 */ /* 0x000fe200078e000a */
[----:B------:R2:W3:Y:S02]  /*c430*/  LDG.E.U16.CONSTANT R11, desc[UR4][R14.64] ;  /* 0x000000040e0b7981 */ /* 0x0004e4000c1e9500 */
[-C--:B------:R-:W-:Y:S02]  /*c440*/  IADD3.X R35, R13, R2.reuse, RZ, P1, !PT ;  /* 0x000000020d237210 */ /* 0x080fe40000ffe4ff */
[-C--:B------:R-:W-:Y:S01]  /*c450*/  IADD3 R18, P1, R34, R7.reuse, RZ ;  /* 0x0000000722127210 */ /* 0x080fe20007f3e0ff */
[----:B------:R-:W4:Y:S01]  /*c460*/  LDG.E.U16.CONSTANT R12, desc[UR4][R12.64] ;  /* 0x000000040c0c7981 */ /* 0x000f22000c1e9500 */
[C---:B0-----:R-:W-:Y:S02]  /*c470*/  IMAD.WIDE R16, R8.reuse, 0x2, R14 ;  /* 0x0000000208107825 */ /* 0x041fe400078e020e */
[----:B------:R-:W-:Y:S01]  /*c480*/  IADD3.X R19, R35, R2, RZ, P1, !PT ;  /* 0x0000000223137210 */ /* 0x000fe20000ffe4ff */
[----:B------:R0:W4:Y:S01]  /*c490*/  LDG.E.U16.CONSTANT R47, desc[UR4][R34.64] ;  /* 0x00000004222f7981 */ /* 0x000122000c1e9500 */
[----:B------:R-:W-:Y:S01]  /*c4a0*/  IMAD.WIDE R30, R8, 0x2, R16 ;  /* 0x00000002081e7825 */ /* 0x000fe200078e0210 */
[----:B------:R-:W-:-:S02]  /*c4b0*/  IADD3 R26, P1, R18, R7, RZ ;  /* 0x00000007121a7210 */ /* 0x000fc40007f3e0ff */
[----:B------:R-:W4:Y:S01]  /*c4c0*/  LDG.E.U16.CONSTANT R10, desc[UR4][R16.64] ;  /* 0x00000004100a7981 */ /* 0x000f22000c1e9500 */
[----:B------:R-:W-:-:S03]  /*c4d0*/  IMAD.WIDE R36, R8, 0x2, R30 ;  /* 0x0000000208247825 */ /* 0x000fc600078e021e */
[----:B------:R1:W4:Y:S01]  /*c4e0*/  LDG.E.U16.CONSTANT R48, desc[UR4][R30.64] ;  /* 0x000000041e307981 */ /* 0x000322000c1e9500 */
[----:B------:R-:W-:-:S03]  /*c4f0*/  IMAD.X R27, R19, 0x1, R2, P1 ;  /* 0x00000001131b7824 */ /* 0x000fc600008e0602 */
[----:B------:R1:W4:Y:S01]  /*c500*/  LDG.E.U16.CONSTANT R51, desc[UR4][R18.64] ;  /* 0x0000000412337981 */ /* 0x000322000c1e9500 */
[----:B--2---:R-:W-:Y:S01]  /*c510*/  IMAD.WIDE R14, R8, 0x2, R36 ;  /* 0x00000002080e7825 */ /* 0x004fe200078e0224 */
[-C--:B------:R-:W-:Y:S02]  /*c520*/  IADD3 R32, P1, R26, R7.reuse, RZ ;  /* 0x000000071a207210 */ /* 0x080fe40007f3e0ff */
[----:B------:R-:W2:Y:S02]  /*c530*/  LDG.E.U16.CONSTANT R49, desc[UR4][R36.64] ;  /* 0x0000000424317981 */ /* 0x000ea4000c1e9500 */
[-C--:B------:R-:W-:Y:S01]  /*c540*/  IADD3.X R33, R27, R2.reuse, RZ, P1, !PT ;  /* 0x000000021b217210 */ /* 0x080fe20000ffe4ff */
[----:B0-----:R-:W-:Y:S01]  /*c550*/  IMAD.WIDE R34, R8, 0x2, R14 ;  /* 0x0000000208227825 */ /* 0x001fe200078e020e */
[-C--:B------:R-:W-:Y:S01]  /*c560*/  IADD3 R28, P1, R32, R7.reuse, RZ ;  /* 0x00000007201c7210 */ /* 0x080fe20007f3e0ff */
[----:B------:R-:W2:Y:S03]  /*c570*/  LDG.E.U16.CONSTANT R50, desc[UR4][R26.64] ;  /* 0x000000041a327981 */ /* 0x000ea6000c1e9500 */
[----:B------:R-:W-:Y:S01]  /*c580*/  IADD3.X R29, R33, R2, RZ, P1, !PT ;  /* 0x00000002211d7210 */ /* 0x000fe20000ffe4ff */
[----:B-1----:R-:W-:Y:S01]  /*c590*/  IMAD.WIDE R30, R8, 0x2, R34 ;  /* 0x00000002081e7825 */ /* 0x002fe200078e0222 */
[-C--:B------:R-:W-:Y:S01]  /*c5a0*/  IADD3 R16, P1, R28, R7.reuse, RZ ;  /* 0x000000071c107210 */ /* 0x080fe20007f3e0ff */
[----:B------:R0:W2:Y:S04]  /*c5b0*/  LDG.E.U16.CONSTANT R41, desc[UR4][R32.64] ;  /* 0x0000000420297981 */ /* 0x0000a8000c1e9500 */
[----:B------:R-:W-:Y:S01]  /*c5c0*/  IMAD.X R17, R29, 0x1, R2, P1 ;  /* 0x000000011d117824 */ /* 0x000fe200008e0602 */
[----:B------:R-:W-:Y:S01]  /*c5d0*/  IADD3 R18, P1, R16, R7, RZ ;  /* 0x0000000710127210 */ /* 0x000fe20007f3e0ff */
[----:B------:R1:W2:Y:S01]  /*c5e0*/  LDG.E.U16.CONSTANT R46, desc[UR4][R14.64] ;  /* 0x000000040e2e7981 */ /* 0x0002a2000c1e9500 */
[----:B0-----:R-:W-:-:S02]  /*c5f0*/  IMAD.WIDE R32, R8, 0x2, R30 ;  /* 0x0000000208207825 */ /* 0x001fc400078e021e */
[----:B------:R-:W-:Y:S01]  /*c600*/  IADD3.X R19, R17, R2, RZ, P1, !PT ;  /* 0x0000000211137210 */ /* 0x000fe20000ffe4ff */
[----:B------:R-:W2:Y:S01]  /*c610*/  LDG.E.U16.CONSTANT R42, desc[UR4][R34.64] ;  /* 0x00000004222a7981 */ /* 0x000ea2000c1e9500 */
[----:B------:R-:W-:Y:S01]  /*c620*/  IADD3 R26, P1, R18, R7, RZ ;  /* 0x00000007121a7210 */ /* 0x000fe20007f3e0ff */
[----:B------:R-:W-:-:S03]  /*c630*/  IMAD.WIDE R36, R8, 0x2, R32 ;  /* 0x0000000208247825 */ /* 0x000fc600078e0220 */
[----:B------:R-:W-:Y:S01]  /*c640*/  IADD3.X R27, R19, R2, RZ, P1, !PT ;  /* 0x00000002131b7210 */ /* 0x000fe20000ffe4ff */
[----:B------:R-:W2:Y:S01]  /*c650*/  LDG.E.U16.CONSTANT R45, desc[UR4][R28.64] ;  /* 0x000000041c2d7981 */ /* 0x000ea2000c1e9500 */
[----:B-1----:R-:W-:-:S03]  /*c660*/  IADD3 R14, P1, R26, R7, RZ ;  /* 0x000000071a0e7210 */ /* 0x002fc60007f3e0ff */
[----:B------:R0:W2:Y:S04]  /*c670*/  LDG.E.U16.CONSTANT R43, desc[UR4][R30.64] ;  /* 0x000000041e2b7981 */ /* 0x0000a8000c1e9500 */
[----:B------:R1:W2:Y:S01]  /*c680*/  LDG.E.U16.CONSTANT R44, desc[UR4][R16.64] ;  /* 0x00000004102c7981 */ /* 0x0002a2000c1e9500 */
[----:B------:R-:W-:-:S03]  /*c690*/  IMAD.X R15, R27, 0x1, R2, P1 ;  /* 0x000000011b0f7824 */ /* 0x000fc600008e0602 */
[----:B------:R-:W2:Y:S01]  /*c6a0*/  LDG.E.U16.CONSTANT R40, desc[UR4][R32.64] ;  /* 0x0000000420287981 */ /* 0x000ea2000c1e9500 */
[----:B0-----:R-:W-:Y:S01]  /*c6b0*/  IMAD.WIDE R30, R8, 0x2, R36 ;  /* 0x00000002081e7825 */ /* 0x001fe200078e0224 */
[-C--:B------:R-:W-:Y:S02]  /*c6c0*/  IADD3 R28, P1, R14, R7.reuse, RZ ;  /* 0x000000070e1c7210 */ /* 0x080fe40007f3e0ff */
[----:B------:R-:W2:Y:S04]  /*c6d0*/  LDG.E.U16.CONSTANT R19, desc[UR4][R18.64] ;  /* 0x0000000412137981 */ /* 0x000ea8000c1e9500 */
[----:B------:R0:W2:Y:S01]  /*c6e0*/  LDG.E.U16.CONSTANT R35, desc[UR4][R30.64] ;  /* 0x000000041e237981 */ /* 0x0000a2000c1e9500 */
[-C--:B------:R-:W-:Y:S02]  /*c6f0*/  IADD3.X R29, R15, R2.reuse, RZ, P1, !PT ;  /* 0x000000020f1d7210 */ /* 0x080fe40000ffe4ff */
[----:B-1----:R-:W-:Y:S01]  /*c700*/  IADD3 R16, P1, R28, R7, RZ ;  /* 0x000000071c107210 */ /* 0x002fe20007f3e0ff */
[----:B------:R1:W2:Y:S04]  /*c710*/  LDG.E.U16.CONSTANT R34, desc[UR4][R36.64] ;  /* 0x0000000424227981 */ /* 0x0002a8000c1e9500 */
[----:B------:R1:W2:Y:S01]  /*c720*/  LDG.E.U16.CONSTANT R39, desc[UR4][R26.64] ;  /* 0x000000041a277981 */ /* 0x0002a2000c1e9500 */
[----:B0-----:R-:W-:Y:S01]  /*c730*/  IMAD.WIDE R30, R8, 0x2, R30 ;  /* 0x00000002081e7825 */ /* 0x001fe200078e021e */
[----:B------:R-:W-:-:S02]  /*c740*/  IADD3.X R17, R29, R2, RZ, P1, !PT ;  /* 0x000000021d117210 */ /* 0x000fc40000ffe4ff */
[----:B------:R-:W2:Y:S01]  /*c750*/  LDG.E.U16.CONSTANT R38, desc[UR4][R14.64] ;  /* 0x000000040e267981 */ /* 0x000ea2000c1e9500 */
[-C--:B------:R-:W-:Y:S01]  /*c760*/  IADD3 R32, P1, R16, R7.reuse, RZ ;  /* 0x0000000710207210 */ /* 0x080fe20007f3e0ff */
[----:B-1----:R-:W-:Y:S02]  /*c770*/  IMAD.WIDE R36, R8, 0x2, R30 ;  /* 0x0000000208247825 */ /* 0x002fe400078e021e */
[----:B------:R0:W2:Y:S02]  /*c780*/  LDG.E.U16.CONSTANT R13, desc[UR4][R28.64] ;  /* 0x000000041c0d7981 */ /* 0x0000a4000c1e9500 */
[----:B------:R-:W-:Y:S02]  /*c790*/  IMAD.X R33, R17, 0x1, R2, P1 ;  /* 0x0000000111217824 */ /* 0x000fe400008e0602 */
[----:B------:R1:W2:Y:S01]  /*c7a0*/  LDG.E.U16.CONSTANT R18, desc[UR4][R30.64] ;  /* 0x000000041e127981 */ /* 0x0002a2000c1e9500 */
[----:B------:R-:W-:-:S03]  /*c7b0*/  IADD3 R26, P1, R32, R7, RZ ;  /* 0x00000007201a7210 */ /* 0x000fc60007f3e0ff */
[----:B------:R-:W2:Y:S01]  /*c7c0*/  LDG.E.U16.CONSTANT R14, desc[UR4][R36.64] ;  /* 0x00000004240e7981 */ /* 0x000ea2000c1e9500 */
[----:B0-----:R-:W-:Y:S01]  /*c7d0*/  IMAD.WIDE R28, R8, 0x2, R36 ;  /* 0x00000002081c7825 */ /* 0x001fe200078e0224 */
[----:B------:R-:W-:Y:S02]  /*c7e0*/  IADD3.X R27, R33, R2, RZ, P1, !PT ;  /* 0x00000002211b7210 */ /* 0x000fe40000ffe4ff */
[----:B------:R-:W2:Y:S04]  /*c7f0*/  LDG.E.U16.CONSTANT R17, desc[UR4][R16.64] ;  /* 0x0000000410117981 */ /* 0x000ea8000c1e9500 */
[----:B------:R0:W2:Y:S01]  /*c800*/  LDG.E.U16.CONSTANT R15, desc[UR4][R28.64] ;  /* 0x000000041c0f7981 */ /* 0x0000a2000c1e9500 */
[----:B-1----:R-:W-:-:S03]  /*c810*/  IADD3 R30, P1, R26, R7, RZ ;  /* 0x000000071a1e7210 */ /* 0x002fc60007f3e0ff */
[----:B------:R-:W2:Y:S04]  /*c820*/  LDG.E.U16.CONSTANT R26, desc[UR4][R26.64] ;  /* 0x000000041a1a7981 */ /* 0x000ea8000c1e9500 */
[----:B------:R1:W2:Y:S01]  /*c830*/  LDG.E.U16.CONSTANT R16, desc[UR4][R32.64] ;  /* 0x0000000420107981 */ /* 0x0002a2000c1e9500 */
[----:B0-----:R-:W-:Y:S01]  /*c840*/  IMAD.WIDE R28, R8, 0x2, R28 ;  /* 0x00000002081c7825 */ /* 0x001fe200078e021c */
[----:B------:R-:W-:Y:S02]  /*c850*/  IADD3.X R31, R27, R2, RZ, P1, !PT ;  /* 0x000000021b1f7210 */ /* 0x000fe40000ffe4ff */
[----:B------:R-:W-:-:S03]  /*c860*/  IADD3 R36, P1, R30, R7, RZ ;  /* 0x000000071e247210 */ /* 0x000fc60007f3e0ff */
[----:B------:R-:W2:Y:S01]  /*c870*/  LDG.E.U16.CONSTANT R30, desc[UR4][R30.64] ;  /* 0x000000041e1e7981 */ /* 0x000ea2000c1e9500 */
[----:B-1----:R-:W-:-:S03]  /*c880*/  IMAD.WIDE R32, R8, 0x2, R28 ;  /* 0x0000000208207825 */ /* 0x002fc600078e021c */
[----:B------:R-:W2:Y:S01]  /*c890*/  LDG.E.U16.CONSTANT R28, desc[UR4][R28.64] ;  /* 0x000000041c1c7981 */ /* 0x000ea2000c1e9500 */
[----:B------:R-:W-:-:S03]  /*c8a0*/  IMAD.X R37, R31, 0x1, R2, P1 ;  /* 0x000000011f257824 */ /* 0x000fc600008e0602 */
        /* <DEDUP_REMOVED lines=9> */
[----:B------:R-:W-:Y:S02]  /*c940*/  MOV R12, R11 ;  /* 0x0000000b000c7202 */ /* 0x000fe40000000f00 */
[----:B------:R-:W-:-:S05]  /*c950*/  MOV R11, R31 ;  /* 0x0000001f000b7202 */ /* 0x000fca0000000f00 */
        /* <DEDUP_REMOVED lines=8> */
[----:B------:R-:W-:Y:S01]  /*c9e0*/  PRMT R47, R50, 0x9910, RZ ;  /* 0x00009910322f7816 */ /* 0x000fe200000000ff */
[----:B------:R-:W-:-:S04]  /*c9f0*/  IMAD.MOV.U32 R31, RZ, RZ, R49 ;  /* 0x000000ffff1f7224 */ /* 0x000fc800078e0031 */
[----:B------:R-:W-:Y:S01]  /*ca00*/  IMAD R10, R31, R47, R10 ;  /* 0x0000002f1f0a7224 */ /* 0x000fe200078e020a */
[----:B------:R-:W-:Y:S02]  /*ca10*/  PRMT R12, R41, 0x9910, RZ ;  /* 0x00009910290c7816 */ /* 0x000fe400000000ff */
[----:B------:R-:W-:-:S05]  /*ca20*/  PRMT R11, R46, 0x9910, RZ ;  /* 0x000099102e0b7816 */ /* 0x000fca00000000ff */
[----:B------:R-:W-:Y:S01]  /*ca30*/  IMAD R10, R11, R12, R10 ;  /* 0x0000000c0b0a7224 */ /* 0x000fe200078e020a */
[----:B------:R-:W-:Y:S02]  /*ca40*/  PRMT R31, R42, 0x9910, RZ ;  /* 0x000099102a1f7816 */ /* 0x000fe400000000ff */
[----:B------:R-:W-:Y:S02]  /*ca50*/  PRMT R41, R45, 0x9910, RZ ;  /* 0x000099102d297816 */ /* 0x000fe400000000ff */
[----:B------:R-:W-:Y:S02]  /*ca60*/  PRMT R43, R43, 0x9910, RZ ;  /* 0x000099102b2b7816 */ /* 0x000fe400000000ff */
[----:B------:R-:W-:Y:S01]  /*ca70*/  PRMT R44, R44, 0x9910, RZ ;  /* 0x000099102c2c7816 */ /* 0x000fe200000000ff */
[----:B------:R-:W-:Y:S01]  /*ca80*/  IMAD R10, R31, R41, R10 ;  /* 0x000000291f0a7224 */ /* 0x000fe200078e020a */
[----:B------:R-:W-:Y:S02]  /*ca90*/  MOV R11, R43 ;  /* 0x0000002b000b7202 */ /* 0x000fe40000000f00 */
[----:B------:R-:W-:-:S02]  /*caa0*/  MOV R12, R44 ;  /* 0x0000002c000c7202 */ /* 0x000fc40000000f00 */
[----:B------:R-:W-:-:S03]  /*cab0*/  PRMT R40, R40, 0x9910, RZ ;  /* 0x0000991028287816 */ /* 0x000fc600000000ff */
[----:B------:R-:W-:Y:S01]  /*cac0*/  IMAD R10, R11, R12, R10 ;  /* 0x0000000c0b0a7224 */ /* 0x000fe200078e020a */
[----:B------:R-:W-:Y:S01]  /*cad0*/  PRMT R12, R19, 0x9910, RZ ;  /* 0x00009910130c7816 */ /* 0x000fe200000000ff */
[----:B------:R-:W-:Y:S01]  /*cae0*/  IMAD.MOV.U32 R11, RZ, RZ, R40 ;  /* 0x000000ffff0b7224 */ /* 0x000fe200078e0028 */
[----:B------:R-:W-:-:S03]  /*caf0*/  PRMT R35, R35, 0x9910, RZ ;  /* 0x0000991023237816 */ /* 0x000fc600000000ff */
[----:B------:R-:W-:Y:S01]  /*cb00*/  IMAD R10, R11, R12, R10 ;  /* 0x0000000c0b0a7224 */ /* 0x000fe200078e020a */
[----:B------:R-:W-:Y:S02]  /*cb10*/  PRMT R19, R34, 0x9910, RZ ;  /* 0x0000991022137816 */ /* 0x000fe400000000ff */
[----:B------:R-:W-:Y:S02]  /*cb20*/  PRMT R31, R39, 0x9910, RZ ;  /* 0x00009910271f7816 */ /* 0x000fe400000000ff */
[----:B------:R-:W-:-:S03]  /*cb30*/  PRMT R38, R38, 0x9910, RZ ;  /* 0x0000991026267816 */ /* 0x000fc600000000ff */
[----:B------:R-:W-:Y:S01]  /*cb40*/  IMAD R10, R19, R31, R10 ;  /* 0x0000001f130a7224 */ /* 0x000fe200078e020a */
[----:B------:R-:W-:Y:S02]  /*cb50*/  MOV R11, R35 ;  /* 0x00000023000b7202 */ /* 0x000fe40000000f00 */
[----:B------:R-:W-:Y:S02]  /*cb60*/  MOV R12, R38 ;  /* 0x00000026000c7202 */ /* 0x000fe40000000f00 */
[----:B------:R-:W-:-:S03]  /*cb70*/  PRMT R18, R18, 0x9910, RZ ;  /* 0x0000991012127816 */ /* 0x000fc600000000ff */
[----:B------:R-:W-:Y:S01]  /*cb80*/  IMAD R10, R11, R12, R10 ;  /* 0x0000000c0b0a7224 */ /* 0x000fe200078e020a */
[----:B------:R-:W-:Y:S01]  /*cb90*/  PRMT R12, R13, 0x9910, RZ ;  /* 0x000099100d0c7816 */ /* 0x000fe200000000ff */
[----:B------:R-:W-:Y:S01]  /*cba0*/  IMAD.MOV.U32 R11, RZ, RZ, R18 ;  /* 0x000000ffff0b7224 */ /* 0x000fe200078e0012 */
[----:B------:R-:W-:Y:S02]  /*cbb0*/  PRMT R13, R14, 0x9910, RZ ;  /* 0x000099100e0d7816 */ /* 0x000fe400000000ff */
[----:B------:R-:W-:Y:S01]  /*cbc0*/  PRMT R14, R17, 0x9910, RZ ;  /* 0x00009910110e7816 */ /* 0x000fe200000000ff */
[----:B------:R-:W-:Y:S01]  /*cbd0*/  IMAD R10, R11, R12, R10 ;  /* 0x0000000c0b0a7224 */ /* 0x000fe200078e020a */
[----:B------:R-:W-:-:S03]  /*cbe0*/  PRMT R15, R15, 0x9910, RZ ;  /* 0x000099100f0f7816 */ /* 0x000fc600000000ff */
[----:B------:R-:W-:Y:S01]  /*cbf0*/  IMAD R10, R13, R14, R10 ;  /* 0x0000000e0d0a7224 */ /* 0x000fe200078e020a */
[----:B------:R-:W-:Y:S02]  /*cc00*/  MOV R11, R15 ;  /* 0x0000000f000b7202 */ /* 0x000fe40000000f00 */
[----:B------:R-:W-:-:S04]  /*cc10*/  PRMT R16, R16, 0x9910, RZ ;  /* 0x0000991010107816 */ /* 0x000fc800000000ff */
[----:B------:R-:W-:-:S05]  /*cc20*/  MOV R12, R16 ;  /* 0x00000010000c7202 */ /* 0x000fca0000000f00 */
[----:B------:R-:W-:Y:S01]  /*cc30*/  IMAD R10, R11, R12, R10 ;  /* 0x0000000c0b0a7224 */ /* 0x000fe200078e020a */
[----:B------:R-:W-:Y:S02]  /*cc40*/  PRMT R28, R28, 0x9910, RZ ;  /* 0x000099101c1c7816 */ /* 0x000fe400000000ff */
[----:B------:R-:W-:-:S03]  /*cc50*/  PRMT R12, R26, 0x9910, RZ ;  /* 0x000099101a0c7816 */ /* 0x000fc600000000ff */
[----:B------:R-:W-:Y:S01]  /*cc60*/  IMAD.MOV.U32 R11, RZ, RZ, R28 ;  /* 0x000000ffff0b7224 */ /* 0x000fe200078e001c */
[----:B------:R-:W-:Y:S02]  /*cc70*/  PRMT R13, R52, 0x9910, RZ ;  /* 0x00009910340d7816 */ /* 0x000fe400000000ff */
[----:B------:R-:W-:Y:S01]  /*cc80*/  PRMT R14, R30, 0x9910, RZ ;  /* 0x000099101e0e7816 */ /* 0x000fe200000000ff */
[----:B------:R-:W-:Y:S01]  /*cc90*/  IMAD R10, R11, R12, R10 ;  /* 0x0000000c0b0a7224 */ /* 0x000fe200078e020a */
[----:B------:R-:W-:-:S03]  /*cca0*/  PRMT R29, R29, 0x9910, RZ ;  /* 0x000099101d1d7816 */ /* 0x000fc600000000ff */
[----:B------:R-:W-:Y:S01]  /*ccb0*/  IMAD R13, R13, R14, R10 ;  /* 0x0000000e0d0d7224 */ /* 0x000fe200078e020a */
[----:B------:R-:W-:Y:S01]  /*ccc0*/  PRMT R27, R27, 0x9910, RZ ;  /* 0x000099101b1b7816 */ /* 0x000fe200000000ff */
[----:B------:R-:W-:-:S03]  /*ccd0*/  IMAD.MOV.U32 R11, RZ, RZ, R29 ;  /* 0x000000ffff0b7224 */ /* 0x000fc600078e001d */
[----:B------:R-:W-:Y:S02]  /*cce0*/  MOV R12, R27 ;  /* 0x0000001b000c7202 */ /* 0x000fe40000000f00 */
[----:B------:R-:W-:-:S03]  /*ccf0*/  IADD3 R10, P2, R36, R7, RZ ;  /* 0x00000007240a7210 */ /* 0x000fc60007f5e0ff */
[----:B------:R-:W-:Y:S01]  /*cd00*/  IMAD R11, R12, R11, R13 ;  /* 0x0000000b0c0b7224 */ /* 0x000fe200078e020d */
[----:B------:R-:W-:Y:S01]  /*cd10*/  IADD3.X R13, R37, R2, RZ, P2, !PT ;  /* 0x00000002250d7210 */ /* 0x000fe200017fe4ff */
[----:B------:R-:W-:-:S03]  /*cd20*/  IMAD.WIDE R14, R8, 0x2, R32 ;  /* 0x00000002080e7825 */ /* 0x000fc600078e0220 */
[----:B------:R-:W-:Y:S01]  /*cd30*/  PRMT R53, R11, 0x7610, R53 ;  /* 0x000076100b357816 */ /* 0x000fe20000000035 */
[----:B------:R-:W-:Y:S06]  /*cd40*/  @P1 BRA `(.L_x_528) ;  /* 0xfffffff400ac1947 */ /* 0x000fec000383ffff */
.L_x_527:
[----:B------:R-:W-:Y:S05]  /*cd50*/  BSYNC B3 ;  /* 0x0000000000037941 */ /* 0x000fea0003800000 */
.L_x_526:
[----:B------:R-:W-:Y:S01]  /*cd60*/  ISETP.GT.AND P1, PT, R0, 0x4, PT ;  /* 0x000000040000780c */ /* 0x000fe20003f24270 */
[----:B------:R-:W-:-:S12]  /*cd70*/  BSSY B3, `(.L_x_529) ;  /* 0x000004c000037945 */ /* 0x000fd80003800000 */
[----:B------:R-:W-:Y:S05]  /*cd80*/  @!P1 BRA `(.L_x_530) ;  /* 0x0000000400289947 */ /* 0x000fea0003800000 */
[----:B------:R-:W0:Y:S01]  /*cd90*/  LDC R31, c[0x0][0x494] ;  /* 0x00012500ff1f7b82 */ /* 0x000e220000000800 */
[-C--:B------:R-:W-:Y:S01]  /*cda0*/  IADD3 R26, P0, R10, R7.reuse, RZ ;  /* 0x000000070a1a7210 */ /* 0x080fe20007f1e0ff */
[----:B------:R-:W-:Y:S01]  /*cdb0*/  IMAD.MOV.U32 R11, RZ, RZ, R13 ;  /* 0x000000ffff0b7224 */ /* 0x000fe200078e000d */
[----:B------:R-:W2:Y:S02]  /*cdc0*/  LDG.E.U16.CONSTANT R8, desc[UR4][R14.64] ;  /* 0x000000040e087981 */ /* 0x000ea4000c1e9500 */
[-C--:B------:R-:W-:Y:S02]  /*cdd0*/  IADD3.X R27, R13, R2.reuse, RZ, P0, !PT ;  /* 0x000000020d1b7210 */ /* 0x080fe400007fe4ff */
[-C--:B------:R-:W-:Y:S01]  /*cde0*/  IADD3 R44, P0, R26, R7.reuse, RZ ;  /* 0x000000071a2c7210 */ /* 0x080fe20007f1e0ff */
[----:B------:R3:W4:Y:S03]  /*cdf0*/  LDG.E.U16.CONSTANT R32, desc[UR4][R10.64] ;  /* 0x000000040a207981 */ /* 0x000726000c1e9500 */
[----:B------:R-:W-:Y:S01]  /*ce00*/  IADD3.X R45, R27, R2, RZ, P0, !PT ;  /* 0x000000021b2d7210 */ /* 0x000fe200007fe4ff */
[----:B------:R1:W4:Y:S01]  /*ce10*/  LDG.E.U16.CONSTANT R33, desc[UR4][R26.64] ;  /* 0x000000041a217981 */ /* 0x000322000c1e9500 */
[----:B0-----:R-:W-:Y:S01]  /*ce20*/  IMAD.WIDE R12, R31, 0x2, R14 ;  /* 0x000000021f0c7825 */ /* 0x001fe200078e020e */
[----:B------:R-:W-:-:S02]  /*ce30*/  IADD3 R34, P0, R44, R7, RZ ;  /* 0x000000072c227210 */ /* 0x000fc40007f1e0ff */
[----:B------:R-:W4:Y:S01]  /*ce40*/  LDG.E.U16.CONSTANT R36, desc[UR4][R44.64] ;  /* 0x000000042c247981 */ /* 0x000f22000c1e9500 */
[----:B------:R-:W-:-:S03]  /*ce50*/  IMAD.WIDE R16, R31, 0x2, R12 ;  /* 0x000000021f107825 */ /* 0x000fc600078e020c */
[----:B------:R0:W4:Y:S01]  /*ce60*/  LDG.E.U16.CONSTANT R30, desc[UR4][R12.64] ;  /* 0x000000040c1e7981 */ /* 0x000122000c1e9500 */
[----:B------:R-:W-:-:S03]  /*ce70*/  IMAD.X R35, R45, 0x1, R2, P0 ;  /* 0x000000012d237824 */ /* 0x000fc600000e0602 */
[----:B------:R0:W4:Y:S01]  /*ce80*/  LDG.E.U16.CONSTANT R38, desc[UR4][R16.64] ;  /* 0x0000000410267981 */ /* 0x000122000c1e9500 */
[C---:B------:R-:W-:Y:S01]  /*ce90*/  IMAD.WIDE R42, R31.reuse, 0x2, R16 ;  /* 0x000000021f2a7825 */ /* 0x040fe200078e0210 */
[-C--:B------:R-:W-:Y:S02]  /*cea0*/  IADD3 R28, P0, R34, R7.reuse, RZ ;  /* 0x00000007221c7210 */ /* 0x080fe40007f1e0ff */
[----:B------:R-:W4:Y:S01]  /*ceb0*/  LDG.E.U16.CONSTANT R34, desc[UR4][R34.64] ;  /* 0x0000000422227981 */ /* 0x000f22000c1e9500 */
[----:B------:R-:W-:Y:S01]  /*cec0*/  IMAD.WIDE R18, R31, 0x2, R42 ;  /* 0x000000021f127825 */ /* 0x000fe200078e022a */
[----:B------:R-:W-:Y:S02]  /*ced0*/  IADD3.X R29, R35, R2, RZ, P0, !PT ;  /* 0x00000002231d7210 */ /* 0x000fe400007fe4ff */
[----:B------:R-:W4:Y:S01]  /*cee0*/  LDG.E.U16.CONSTANT R37, desc[UR4][R42.64] ;  /* 0x000000042a257981 */ /* 0x000f22000c1e9500 */
[----:B---3--:R-:W-:Y:S01]  /*cef0*/  IADD3 R10, P0, R28, R7, RZ ;  /* 0x000000071c0a7210 */ /* 0x008fe20007f1e0ff */
[----:B-1----:R-:W-:-:S02]  /*cf00*/  IMAD.WIDE R26, R31, 0x2, R18 ;  /* 0x000000021f1a7825 */ /* 0x002fc400078e0212 */
[----:B------:R1:W3:Y:S01]  /*cf10*/  LDG.E.U16.CONSTANT R39, desc[UR4][R28.64] ;  /* 0x000000041c277981 */ /* 0x0002e2000c1e9500 */
[----:B------:R-:W-:-:S03]  /*cf20*/  IADD3.X R11, R29, R2, RZ, P0, !PT ;  /* 0x000000021d0b7210 */ /* 0x000fc600007fe4ff */
[----:B------:R-:W3:Y:S01]  /*cf30*/  LDG.E.U16.CONSTANT R40, desc[UR4][R18.64] ;  /* 0x0000000412287981 */ /* 0x000ee2000c1e9500 */
[-C--:B0-----:R-:W-:Y:S01]  /*cf40*/  IADD3 R12, P0, R10, R7.reuse, RZ ;  /* 0x000000070a0c7210 */ /* 0x081fe20007f1e0ff */
[----:B------:R-:W-:Y:S02]  /*cf50*/  IMAD.WIDE R14, R31, 0x2, R26 ;  /* 0x000000021f0e7825 */ /* 0x000fe400078e021a */
[----:B------:R-:W3:Y:S02]  /*cf60*/  LDG.E.U16.CONSTANT R26, desc[UR4][R26.64] ;  /* 0x000000041a1a7981 */ /* 0x000ee4000c1e9500 */
[----:B------:R-:W-:Y:S01]  /*cf70*/  IMAD.X R13, R11, 0x1, R2, P0 ;  /* 0x000000010b0d7824 */ /* 0x000fe200000e0602 */
[----:B------:R-:W-:Y:S01]  /*cf80*/  IADD3 R16, P0, R12, R7, RZ ;  /* 0x000000070c107210 */ /* 0x000fe20007f1e0ff */
[----:B-1----:R-:W-:Y:S01]  /*cf90*/  IMAD.WIDE R28, R31, 0x2, R14 ;  /* 0x000000021f1c7825 */ /* 0x002fe200078e020e */
[----:B------:R4:W3:Y:S02]  /*cfa0*/  LDG.E.U16.CONSTANT R10, desc[UR4][R10.64] ;  /* 0x000000040a0a7981 */ /* 0x0008e4000c1e9500 */
[----:B------:R-:W-:-:S02]  /*cfb0*/  IADD3.X R17, R13, R2, RZ, P0, !PT ;  /* 0x000000020d117210 */ /* 0x000fc400007fe4ff */
[----:B------:R0:W3:Y:S04]  /*cfc0*/  LDG.E.U16.CONSTANT R35, desc[UR4][R14.64] ;  /* 0x000000040e237981 */ /* 0x0000e8000c1e9500 */
[----:B------:R1:W3:Y:S04]  /*cfd0*/  LDG.E.U16.CONSTANT R12, desc[UR4][R12.64] ;  /* 0x000000040c0c7981 */ /* 0x0002e8000c1e9500 */
[----:B------:R-:W3:Y:S04]  /*cfe0*/  LDG.E.U16.CONSTANT R19, desc[UR4][R28.64] ;  /* 0x000000041c137981 */ /* 0x000ee8000c1e9500 */
[----:B------:R-:W3:Y:S01]  /*cff0*/  LDG.E.U16.CONSTANT R18, desc[UR4][R16.64] ;  /* 0x0000000410127981 */ /* 0x000ee2000c1e9500 */
[----:B------:R-:W-:Y:S01]  /*d000*/  PLOP3.LUT P0, PT, PT, PT, PT, 0x8, 0x0 ;  /* 0x000000000000781c */ /* 0x000fe20003f0e170 */
[----:B------:R-:W-:Y:S01]  /*d010*/  VIADD R9, R9, 0x8 ;  /* 0x0000000809097836 */ /* 0x000fe20000000000 */
[----:B------:R-:W-:-:S02]  /*d020*/  IADD3 R0, R0, -0x8, RZ ;  /* 0xfffffff800007810 */ /* 0x000fc40007ffe0ff */
[----:B--2---:R-:W-:Y:S02]  /*d030*/  PRMT R8, R8, 0x9910, RZ ;  /* 0x0000991008087816 */ /* 0x004fe400000000ff */
[----:B----4-:R-:W-:Y:S02]  /*d040*/  PRMT R11, R32, 0x9910, RZ ;  /* 0x00009910200b7816 */ /* 0x010fe400000000ff */
[----:B0-----:R-:W-:-:S03]  /*d050*/  PRMT R14, R33, 0x9910, RZ ;  /* 0x00009910210e7816 */ /* 0x001fc600000000ff */
[----:B-----5:R-:W-:Y:S01]  /*d060*/  IMAD R8, R8, R11, R53 ;  /* 0x0000000b08087224 */ /* 0x020fe200078e0235 */
[----:B-1----:R-:W-:Y:S02]  /*d070*/  PRMT R13, R36, 0x9910, RZ ;  /* 0x00009910240d7816 */ /* 0x002fe400000000ff */
[----:B------:R-:W-:Y:S02]  /*d080*/  PRMT R15, R30, 0x9910, RZ ;  /* 0x000099101e0f7816 */ /* 0x000fe400000000ff */
[----:B------:R-:W-:-:S03]  /*d090*/  PRMT R11, R38, 0x9910, RZ ;  /* 0x00009910260b7816 */ /* 0x000fc600000000ff */
[----:B------:R-:W-:Y:S01]  /*d0a0*/  IMAD R8, R15, R14, R8 ;  /* 0x0000000e0f087224 */ /* 0x000fe200078e0208 */
[----:B------:R-:W-:-:S03]  /*d0b0*/  PRMT R14, R34, 0x9910, RZ ;  /* 0x00009910220e7816 */ /* 0x000fc600000000ff */
[----:B------:R-:W-:Y:S01]  /*d0c0*/  IMAD R8, R11, R13, R8 ;  /* 0x0000000d0b087224 */ /* 0x000fe200078e0208 */
[----:B------:R-:W-:Y:S02]  /*d0d0*/  PRMT R15, R37, 0x9910, RZ ;  /* 0x00009910250f7816 */ /* 0x000fe400000000ff */
[----:B---3--:R-:W-:Y:S02]  /*d0e0*/  PRMT R39, R39, 0x9910, RZ ;  /* 0x0000991027277816 */ /* 0x008fe400000000ff */
        /* <DEDUP_REMOVED lines=20> */
.L_x_530:
[----:B------:R-:W-:Y:S05]  /*d230*/  BSYNC B3 ;  /* 0x0000000000037941 */ /* 0x000fea0003800000 */
.L_x_529:
[----:B------:R-:W-:-:S13]  /*d240*/  ISETP.NE.OR P0, PT, R0, RZ, P0 ;  /* 0x000000ff0000720c */ /* 0x000fda0000705670 */
[----:B------:R-:W-:Y:S05]  /*d250*/  @!P0 BRA `(.L_x_531) ;  /* 0x0000000000a48947 */ /* 0x000fea0003800000 */
.L_x_525:
[-C--:B------:R-:W-:Y:S01]  /*d260*/  IADD3 R18, P0, R10, R7.reuse, RZ ;  /* 0x000000070a127210 */ /* 0x080fe20007f1e0ff */
[----:B-1----:R-:W-:Y:S01]  /*d270*/  IMAD.WIDE R16, R6, 0x2, R14 ;  /* 0x0000000206107825 */ /* 0x002fe200078e020e */
[----:B------:R0:W2:Y:S02]  /*d280*/  LDG.E.U16.CONSTANT R30, desc[UR4][R14.64] ;  /* 0x000000040e1e7981 */ /* 0x0000a4000c1e9500 */
[-C--:B------:R-:W-:Y:S01]  /*d290*/  IADD3.X R19, R13, R2.reuse, RZ, P0, !PT ;  /* 0x000000020d137210 */ /* 0x080fe200007fe4ff */
[----:B------:R-:W-:Y:S01]  /*d2a0*/  IMAD.MOV.U32 R12, RZ, RZ, R10 ;  /* 0x000000ffff0c7224 */ /* 0x000fe200078e000a */
[----:B------:R-:W-:Y:S01]  /*d2b0*/  IADD3 R28, P0, R18, R7, RZ ;  /* 0x00000007121c7210 */ /* 0x000fe20007f1e0ff */
[----:B------:R-:W-:Y:S01]  /*d2c0*/  IMAD.WIDE R26, R6, 0x2, R16 ;  /* 0x00000002061a7825 */ /* 0x000fe200078e0210 */
[----:B------:R-:W3:Y:S02]  /*d2d0*/  LDG.E.U16.CONSTANT R31, desc[UR4][R16.64] ;  /* 0x00000004101f7981 */ /* 0x000ee4000c1e9500 */
[----:B------:R-:W-:-:S02]  /*d2e0*/  IADD3.X R29, R19, R2, RZ, P0, !PT ;  /* 0x00000002131d7210 */ /* 0x000fc400007fe4ff */
[----:B------:R-:W4:Y:S01]  /*d2f0*/  LDG.E.U16.CONSTANT R8, desc[UR4][R12.64] ;  /* 0x000000040c087981 */ /* 0x000f22000c1e9500 */
[----:B------:R-:W-:Y:S01]  /*d300*/  IADD3 R10, P0, R28, R7, RZ ;  /* 0x000000071c0a7210 */ /* 0x000fe20007f1e0ff */
[----:B0-----:R-:W-:Y:S02]  /*d310*/  IMAD.WIDE R14, R6, 0x2, R26 ;  /* 0x00000002060e7825 */ /* 0x001fe400078e021a */
[----:B------:R-:W3:Y:S02]  /*d320*/  LDG.E.U16.CONSTANT R18, desc[UR4][R18.64] ;  /* 0x0000000412127981 */ /* 0x000ee4000c1e9500 */
[----:B------:R-:W-:Y:S02]  /*d330*/  IMAD.X R11, R29, 0x1, R2, P0 ;  /* 0x000000011d0b7824 */ /* 0x000fe400000e0602 */
[----:B------:R-:W3:Y:S04]  /*d340*/  LDG.E.U16.CONSTANT R32, desc[UR4][R26.64] ;  /* 0x000000041a207981 */ /* 0x000ee8000c1e9500 */
[----:B------:R-:W3:Y:S04]  /*d350*/  LDG.E.U16.CONSTANT R28, desc[UR4][R28.64] ;  /* 0x000000041c1c7981 */ /* 0x000ee8000c1e9500 */
[----:B------:R-:W3:Y:S04]  /*d360*/  LDG.E.U16.CONSTANT R34, desc[UR4][R14.64] ;  /* 0x000000040e227981 */ /* 0x000ee8000c1e9500 */
[----:B------:R0:W3:Y:S01]  /*d370*/  LDG.E.U16.CONSTANT R33, desc[UR4][R10.64] ;  /* 0x000000040a217981 */ /* 0x0000e2000c1e9500 */
[----:B------:R-:W-:-:S04]  /*d380*/  IADD3 R0, R0, -0x4, RZ ;  /* 0xfffffffc00007810 */ /* 0x000fc80007ffe0ff */
[----:B------:R-:W-:Y:S02]  /*d390*/  ISETP.NE.AND P0, PT, R0, RZ, PT ;  /* 0x000000ff0000720c */ /* 0x000fe40003f05270 */
[----:B0-----:R-:W-:Y:S01]  /*d3a0*/  IADD3 R10, P1, R10, R7, RZ ;  /* 0x000000070a0a7210 */ /* 0x001fe20007f3e0ff */
[----:B------:R-:W-:Y:S01]  /*d3b0*/  IMAD.WIDE R14, R6, 0x2, R14 ;  /* 0x00000002060e7825 */ /* 0x000fe200078e020e */
[----:B------:R-:W-:Y:S02]  /*d3c0*/  IADD3 R9, R9, 0x4, RZ ;  /* 0x0000000409097810 */ /* 0x000fe40007ffe0ff */
[----:B--2---:R-:W-:Y:S02]  /*d3d0*/  PRMT R30, R30, 0x9910, RZ ;  /* 0x000099101e1e7816 */ /* 0x004fe400000000ff */
[----:B----4-:R-:W-:Y:S02]  /*d3e0*/  PRMT R12, R8, 0x9910, RZ ;  /* 0x00009910080c7816 */ /* 0x010fe400000000ff */
[----:B------:R-:W-:-:S02]  /*d3f0*/  MOV R8, R30 ;  /* 0x0000001e00087202 */ /* 0x000fc40000000f00 */
[----:B---3--:R-:W-:-:S03]  /*d400*/  PRMT R13, R31, 0x9910, RZ ;  /* 0x000099101f0d7816 */ /* 0x008fc600000000ff */
[----:B-----5:R-:W-:Y:S01]  /*d410*/  IMAD R8, R8, R12, R53 ;  /* 0x0000000c08087224 */ /* 0x020fe200078e0235 */
        /* <DEDUP_REMOVED lines=9> */
[----:B------:R-:W-:Y:S02]  /*d4b0*/  IMAD R8, R13, R12, R8 ;  /* 0x0000000c0d087224 */ /* 0x000fe400078e0208 */
[----:B------:R-:W-:-:S03]  /*d4c0*/  IMAD.X R13, R11, 0x1, R2, P1 ;  /* 0x000000010b0d7824 */ /* 0x000fc600008e0602 */
[----:B------:R-:W-:Y:S01]  /*d4d0*/  PRMT R53, R8, 0x7610, R53 ;  /* 0x0000761008357816 */ /* 0x000fe20000000035 */
[----:B------:R-:W-:Y:S06]  /*d4e0*/  @P0 BRA `(.L_x_525) ;  /* 0xfffffffc005c0947 */ /* 0x000fec000383ffff */
.L_x_531:
[----:B------:R-:W-:Y:S05]  /*d4f0*/  BSYNC B2 ;  /* 0x0000000000027941 */ /* 0x000fea0003800000 */
.L_x_524:
        /* <DEDUP_REMOVED lines=15> */
[----:B------:R-:W-:Y:S02]  /*d5f0*/  IADD3 R5, R11, UR7, RZ ;  /* 0x000000070b057c10 */ /* 0x000fe4000fffe0ff */
[----:B------:R-:W-:-:S03]  /*d600*/  IADD3 R13, R13, R4, RZ ;  /* 0x000000040d0d7210 */ /* 0x000fc60007ffe0ff */
[----:B------:R-:W-:-:S04]  /*d610*/  IMAD.WIDE R6, R5, 0x2, R22 ;  /* 0x0000000205067825 */ /* 0x000fc800078e0216 */
[----:B------:R-:W-:Y:S02]  /*d620*/  IMAD.WIDE R8, R13, 0x2, R24 ;  /* 0x000000020d087825 */ /* 0x000fe400078e0218 */
[----:B------:R-:W-:Y:S01]  /*d630*/  @P0 IADD3 R5, R5, UR7, RZ ;  /* 0x0000000705050c10 */ /* 0x000fe2000fffe0ff */
[----:B------:R-:W2:Y:S01]  /*d640*/  LDG.E.U16.CONSTANT R6, desc[UR4][R6.64] ;  /* 0x0000000406067981 */ /* 0x000ea2000c1e9500 */
[----:B------:R-:W-:-:S03]  /*d650*/  @P0 IMAD.IADD R11, R13, 0x1, R4 ;  /* 0x000000010d0b0824 */ /* 0x000fc600078e0204 */
[----:B------:R-:W-:Y:S01]  /*d660*/  @P0 IMAD.WIDE R22, R5, 0x2, R22 ;  /* 0x0000000205160825 */ /* 0x000fe200078e0216 */
[----:B------:R-:W3:Y:S03]  /*d670*/  LDG.E.U16.CONSTANT R8, desc[UR4][R8.64] ;  /* 0x0000000408087981 */ /* 0x000ee6000c1e9500 */
[----:B------:R-:W-:Y:S02]  /*d680*/  @P0 IMAD.WIDE R24, R11, 0x2, R24 ;  /* 0x000000020b180825 */ /* 0x000fe400078e0218 */
[----:B------:R-:W4:Y:S04]  /*d690*/  @P0 LDG.E.U16.CONSTANT R22, desc[UR4][R22.64] ;  /* 0x0000000416160981 */ /* 0x000f28000c1e9500 */
[----:B------:R-:W5:Y:S01]  /*d6a0*/  @P0 LDG.E.U16.CONSTANT R24, desc[UR4][R24.64] ;  /* 0x0000000418180981 */ /* 0x000f62000c1e9500 */
[----:B--2---:R-:W-:-:S02]  /*d6b0*/  PRMT R0, R6, 0x9910, RZ ;  /* 0x0000991006007816 */ /* 0x004fc400000000ff */
[----:B---3--:R-:W-:Y:S02]  /*d6c0*/  PRMT R2, R8, 0x9910, RZ ;  /* 0x0000991008027816 */ /* 0x008fe400000000ff */
[----:B----4-:R-:W-:-:S03]  /*d6d0*/  @P0 PRMT R4, R22, 0x9910, RZ ;  /* 0x0000991016040816 */ /* 0x010fc600000000ff */
[----:B------:R-:W-:Y:S01]  /*d6e0*/  IMAD R53, R0, R2, R53 ;  /* 0x0000000200357224 */ /* 0x000fe200078e0235 */
[----:B-----5:R-:W-:Y:S01]  /*d6f0*/  @P0 PRMT R5, R24, 0x9910, RZ ;  /* 0x0000991018050816 */ /* 0x020fe200000000ff */
[----:B------:R-:W-:-:S03]  /*d700*/  @P0 IMAD.MOV.U32 R0, RZ, RZ, R4 ;  /* 0x000000ffff000224 */ /* 0x000fc600078e0004 */
[----:B------:R-:W-:-:S05]  /*d710*/  @P0 MOV R2, R5 ;  /* 0x0000000500020202 */ /* 0x000fca0000000f00 */
[----:B------:R-:W-:-:S05]  /*d720*/  @P0 IMAD R0, R0, R2, R53 ;  /* 0x0000000200000224 */ /* 0x000fca00078e0235 */
[----:B------:R-:W-:-:S07]  /*d730*/  @P0 PRMT R53, R0, 0x7610, R53 ;  /* 0x0000761000350816 */ /* 0x000fce0000000035 */
.L_x_532:
[----:B-----5:R2:W-:Y:S02]  /*d740*/  STG.E.U16 desc[UR4][R20.64], R53 ;  /* 0x0000003514007986 */ /* 0x0205e4000c101504 */
.L_x_523:
[----:B------:R-:W-:-:S07]  /*d750*/  IADD3 R3, R3, 0x80, RZ ;  /* 0x0000008003037810 */ /* 0x000fce0007ffe0ff */
.L_x_509:
[----:B------:R-:W-:-:S13]  /*d760*/  ISETP.GE.AND P0, PT, R3, UR6, PT ;  /* 0x0000000603007c0c */ /* 0x000fda000bf06270 */
[----:B------:R-:W-:Y:S05]  /*d770*/  @P0 BREAK B0 ;  /* 0x0000000000000942 */ /* 0x000fea0003800000 */
[----:B------:R-:W-:Y:S05]  /*d780*/  @P0 BRA `(.L_x_533) ;  /* 0x0000005800000947 */ /* 0x000fea0003800000 */
[----:B0-----:R-:W0:Y:S01]  /*d790*/  LDC R0, c[0x0][0x218] ;  /* 0x00008600ff007b82 */ /* 0x001e220000000800 */
[----:B------:R-:W-:Y:S01]  /*d7a0*/  HFMA2.MMA R24, -RZ, RZ, 0, 0 ;  /* 0x00000000ff187435 */ /* 0x000fe200000001ff */
[----:B------:R-:W-:Y:S01]  /*d7b0*/  IMAD.MOV.U32 R22, RZ, RZ, RZ ;  /* 0x000000ffff167224 */ /* 0x000fe200078e00ff */
[----:B--2---:R-:W-:Y:S02]  /*d7c0*/  MOV R20, RZ ;  /* 0x000000ff00147202 */ /* 0x004fe40000000f00 */
        /* <DEDUP_REMOVED lines=350> */
.L_x_534:
        /* <DEDUP_REMOVED lines=19> */
[----:B--2---:R-:W-:Y:S05]  /*eee0*/  @!P2 BRA `(.L_x_536) ;  /* 0x000000100088a947 */ /* 0x004fea0003800000 */
[----:B-1----:R-:W1:Y:S01]  /*eef0*/  LDC R6, c[0x0][0x494] ;  /* 0x00012500ff067b82 */ /* 0x002e620000000800 */
[----:B------:R-:W-:Y:S01]  /*ef00*/  IMAD.IADD R0, R0, 0x1, -R5 ;  /* 0x0000000100007824 */ /* 0x000fe200078e0a05 */
[----:B0-----:R-:W-:Y:S01]  /*ef10*/  SHF.R.S32.HI R11, RZ, 0x1f, R4 ;  /* 0x0000001fff0b7819 */ /* 0x001fe20000011404 */
[----:B------:R-:W-:Y:S01]  /*ef20*/  BSSY B2, `(.L_x_536) ;  /* 0x000011e000027945 */ /* 0x000fe20003800000 */
[----:B------:R-:W-:Y:S01]  /*ef30*/  MOV R10, R24 ;  /* 0x00000018000a7202 */ /* 0x000fe20000000f00 */
[----:B------:R-:W-:Y:S01]  /*ef40*/  IMAD.SHL.U32 R7, R4, 0x2, RZ ;  /* 0x0000000204077824 */ /* 0x000fe200078e00ff */
[----:B------:R-:W-:Y:S01]  /*ef50*/  ISETP.GT.AND P0, PT, R0, RZ, PT ;  /* 0x000000ff0000720c */ /* 0x000fe20003f04270 */
[----:B------:R-:W-:Y:S01]  /*ef60*/  IMAD.MOV.U32 R15, RZ, RZ, R23 ;  /* 0x000000ffff0f7224 */ /* 0x000fe200078e0017 */
[----:B------:R-:W-:Y:S02]  /*ef70*/  MOV R13, R25 ;  /* 0x00000019000d7202 */ /* 0x000fe40000000f00 */
[----:B------:R-:W-:-:S02]  /*ef80*/  MOV R9, RZ ;  /* 0x000000ff00097202 */ /* 0x000fc40000000f00 */
[----:B------:R-:W-:Y:S02]  /*ef90*/  MOV R14, R22 ;  /* 0x00000016000e7202 */ /* 0x000fe40000000f00 */
[----:B------:R-:W-:-:S05]  /*efa0*/  SHF.L.U64.HI R2, R4, 0x1, R11 ;  /* 0x0000000104027819 */ /* 0x000fca000001020b */
[----:B------:R-:W-:Y:S05]  /*efb0*/  @!P0 BRA `(.L_x_537) ;  /* 0x0000000c00ac8947 */ /* 0x000fea0003800000 */
[----:B------:R-:W-:Y:S01]  /*efc0*/  ISETP.GT.AND P1, PT, R0, 0xc, PT ;  /* 0x0000000c0000780c */ /* 0x000fe20003f24270 */
[----:B------:R-:W-:Y:S01]  /*efd0*/  BSSY B3, `(.L_x_538) ;  /* 0x0000099000037945 */ /* 0x000fe20003800000 */
[----:B------:R-:W-:-:S11]  /*efe0*/  PLOP3.LUT P0, PT, PT, PT, PT, 0x80, 0x0 ;  /* 0x000000000000781c */ /* 0x000fd60003f0f070 */
[----:B------:R-:W-:Y:S05]  /*eff0*/  @!P1 BRA `(.L_x_539) ;  /* 0x0000000800589947 */ /* 0x000fea0003800000 */
[----:B------:R-:W-:-:S13]  /*f000*/  PLOP3.LUT P0, PT, PT, PT, PT, 0x8, 0x0 ;  /* 0x000000000000781c */ /* 0x000fda0003f0e170 */
.L_x_540:
        /* <DEDUP_REMOVED lines=149> */
.L_x_539:
[----:B------:R-:W-:Y:S05]  /*f960*/  BSYNC B3 ;  /* 0x0000000000037941 */ /* 0x000fea0003800000 */
.L_x_538:
[----:B------:R-:W-:Y:S01]  /*f970*/  ISETP.GT.AND P1, PT, R0, 0x4, PT ;  /* 0x000000040000780c */ /* 0x000fe20003f24270 */
[----:B------:R-:W-:-:S12]  /*f980*/  BSSY B3, `(.L_x_541) ;  /* 0x000004c000037945 */ /* 0x000fd80003800000 */
        /* <DEDUP_REMOVED lines=75> */
.L_x_542:
[----:B------:R-:W-:Y:S05]  /*fe40*/  BSYNC B3 ;  /* 0x0000000000037941 */ /* 0x000fea0003800000 */
.L_x_541:
[----:B------:R-:W-:-:S13]  /*fe50*/  ISETP.NE.OR P0, PT, R0, RZ, P0 ;  /* 0x000000ff0000720c */ /* 0x000fda0000705670 */
[----:B------:R-:W-:Y:S05]  /*fe60*/  @!P0 BRA `(.L_x_543) ;  /* 0x0000000000a48947 */ /* 0x000fea0003800000 */
.L_x_537:
        /* <DEDUP_REMOVED lines=41> */
.L_x_543:
[----:B------:R-:W-:Y:S05]  /*10100*/  BSYNC B2 ;  /* 0x0000000000027941 */ /* 0x000fea0003800000 */
.L_x_536:
        /* <DEDUP_REMOVED lines=15> */
[----:B------:R-:W-:Y:S01]  /*10200*/  VIADD R5, R11, UR7 ;  /* 0x000000070b057c36 */ /* 0x000fe20008000000 */
[----:B------:R-:W-:-:S03]  /*10210*/  IADD3 R13, R13, R4, RZ ;  /* 0x000000040d0d7210 */ /* 0x000fc60007ffe0ff */
[----:B------:R-:W-:-:S04]  /*10220*/  IMAD.WIDE R6, R5, 0x2, R22 ;  /* 0x0000000205067825 */ /* 0x000fc800078e0216 */
[C-C-:B------:R-:W-:Y:S02]  /*10230*/  IMAD.WIDE R8, R13.reuse, 0x2, R24.reuse ;  /* 0x000000020d087825 */ /* 0x140fe400078e0218 */
[----:B------:R-:W2:Y:S02]  /*10240*/  LDG.E.U16.CONSTANT R6, desc[UR4][R6.64] ;  /* 0x0000000406067981 */ /* 0x000ea4000c1e9500 */
[----:B------:R-:W-:Y:S02]  /*10250*/  @P0 IADD3 R11, R13, R4, RZ ;  /* 0x000000040d0b0210 */ /* 0x000fe40007ffe0ff */
[----:B------:R-:W-:Y:S01]  /*10260*/  @P0 IADD3 R5, R5, UR7, RZ ;  /* 0x0000000705050c10 */ /* 0x000fe2000fffe0ff */
        /* <DEDUP_REMOVED lines=14> */
.L_x_544:
[----:B-----5:R2:W-:Y:S02]  /*10350*/  STG.E.U16 desc[UR4][R20.64], R53 ;  /* 0x0000003514007986 */ /* 0x0205e4000c101504 */
.L_x_535:
[----:B------:R-:W-:-:S07]  /*10360*/  IADD3 R3, R3, 0x80, RZ ;  /* 0x0000008003037810 */ /* 0x000fce0007ffe0ff */
.L_x_521:
[----:B------:R-:W-:-:S13]  /*10370*/  ISETP.GE.AND P0, PT, R3, UR6, PT ;  /* 0x0000000603007c0c */ /* 0x000fda000bf06270 */
[----:B------:R-:W-:Y:S05]  /*10380*/  @P0 BREAK B0 ;  /* 0x0000000000000942 */ /* 0x000fea0003800000 */
[----:B------:R-:W-:Y:S05]  /*10390*/  @P0 BRA `(.L_x_533) ;  /* 0x0000002800fc0947 */ /* 0x000fea0003800000 */
[----:B------:R-:W-:Y:S05]  /*103a0*/  BSYNC B0 ;  /* 0x0000000000007941 */ /* 0x000fea0003800000 */
.L_x_490:
[----:B------:R-:W3:Y:S01]  /*103b0*/  LDC R0, c[0x0][0x218] ;  /* 0x00008600ff007b82 */ /* 0x000ee20000000800 */
[----:B------:R-:W-:Y:S01]  /*103c0*/  HFMA2.MMA R22, -RZ, RZ, 0, 0 ;  /* 0x00000000ff167435 */ /* 0x000fe200000001ff */
[----:B------:R-:W-:Y:S01]  /*103d0*/  IMAD.MOV.U32 R24, RZ, RZ, RZ ;  /* 0x000000ffff187224 */ /* 0x000fe200078e00ff */
[----:B0-2---:R-:W-:Y:S02]  /*103e0*/  MOV R20, RZ ;  /* 0x000000ff00147202 */ /* 0x005fe40000000f00 */
[----:B---3--:R-:W-:-:S13]  /*103f0*/  ISETP.NE.AND P0, PT, R0, RZ, PT ;  /* 0x000000ff0000720c */ /* 0x008fda0003f05270 */
        /* <DEDUP_REMOVED lines=349> */
.L_x_545:
        /* <DEDUP_REMOVED lines=38> */
.L_x_551:
        /* <DEDUP_REMOVED lines=149> */
.L_x_550:
[----:B------:R-:W-:Y:S05]  /*12580*/  BSYNC B3 ;  /* 0x0000000000037941 */ /* 0x000fea0003800000 */
.L_x_549:
        /* <DEDUP_REMOVED lines=77> */
.L_x_553:
[----:B------:R-:W-:Y:S05]  /*12a60*/  BSYNC B3 ;  /* 0x0000000000037941 */ /* 0x000fea0003800000 */
.L_x_552:
[----:B------:R-:W-:-:S13]  /*12a70*/  ISETP.NE.OR P0, PT, R0, RZ, P0 ;  /* 0x000000ff0000720c */ /* 0x000fda0000705670 */
[----:B------:R-:W-:Y:S05]  /*12a80*/  @!P0 BRA `(.L_x_554) ;  /* 0x0000000000a48947 */ /* 0x000fea0003800000 */
.L_x_548:
        /* <DEDUP_REMOVED lines=41> */
.L_x_554:
[----:B------:R-:W-:Y:S05]  /*12d20*/  BSYNC B2 ;  /* 0x0000000000027941 */ /* 0x000fea0003800000 */
.L_x_547:
        /* <DEDUP_REMOVED lines=36> */
.L_x_555:
[----:B-----5:R2:W-:Y:S02]  /*12f70*/  STG.E.U16 desc[UR4][R20.64], R53 ;  /* 0x0000003514007986 */ /* 0x0205e4000c101504 */
.L_x_546:
[----:B------:R-:W-:-:S07]  /*12f80*/  VIADD R3, R3, 0x80 ;  /* 0x0000008003037836 */ /* 0x000fce0000000000 */
.L_x_533:
[----:B------:R-:W-:Y:S05]  /*12f90*/  BSYNC B1 ;  /* 0x0000000000017941 */ /* 0x000fea0003800000 */
.L_x_489:
[----:B------:R-:W-:Y:S05]  /*12fa0*/  WARPSYNC.ALL ;  /* 0x0000000000007948 */ /* 0x000fea0003800000 */
[----:B------:R-:W-:-:S13]  /*12fb0*/  ISETP.GE.AND P0, PT, R3, UR6, PT ;  /* 0x0000000603007c0c */ /* 0x000fda000bf06270 */
[----:B------:R-:W-:Y:S05]  /*12fc0*/  @P0 EXIT ;  /* 0x000000000000094d */ /* 0x000fea0003800000 */
[----:B0-----:R-:W0:Y:S01]  /*12fd0*/  LDC R0, c[0x0][0x218] ;  /* 0x00008600ff007b82 */ /* 0x001e220000000800 */
[----:B------:R-:W-:Y:S01]  /*12fe0*/  HFMA2.MMA R24, -RZ, RZ, 0, 0 ;  /* 0x00000000ff187435 */ /* 0x000fe200000001ff */
[----:B------:R-:W-:Y:S01]  /*12ff0*/  MOV R22, RZ ;  /* 0x000000ff00167202 */ /* 0x000fe20000000f00 */
[----:B--2---:R-:W-:Y:S01]  /*13000*/  IMAD.MOV.U32 R20, RZ, RZ, RZ ;  /* 0x000000ffff147224 */ /* 0x004fe200078e00ff */
        /* <DEDUP_REMOVED lines=350> */
.L_x_556:
[----:B------:R-:W0:Y:S02]  /*145f0*/  LDC R0, c[0x0][0x490] ;  /* 0x00012400ff007b82 */ /* 0x000e240000000800 */
[----:B0-----:R-:W-:-:S13]  /*14600*/  ISETP.GE.AND P0, PT, R0, 0x1, PT ;  /* 0x000000010000780c */ /* 0x001fda0003f06270 */
[----:B------:R-:W-:Y:S05]  /*14610*/  @!P0 EXIT ;  /* 0x000000000000894d */ /* 0x000fea0003800000 */
        /* <DEDUP_REMOVED lines=17> */
[----:B------:R-:W2:Y:S01]  /*14730*/  LDC R5, c[0x0][0x494] ;  /* 0x00012500ff057b82 */ /* 0x000ea20000000800 */
[----:B-1----:R-:W-:Y:S01]  /*14740*/  IADD3 R6, R7, -R4, RZ ;  /* 0x8000000407067210 */ /* 0x002fe20007ffe0ff */
[----:B------:R-:W-:Y:S01]  /*14750*/  IMAD.MOV.U32 R12, RZ, RZ, R24 ;  /* 0x000000ffff0c7224 */ /* 0x000fe200078e0018 */
[----:B0-----:R-:W-:Y:S01]  /*14760*/  SHF.R.S32.HI R7, RZ, 0x1f, R2 ;  /* 0x0000001fff077819 */ /* 0x001fe20000011402 */
[----:B------:R-:W-:Y:S01]  /*14770*/  IMAD.MOV.U32 R9, RZ, RZ, RZ ;  /* 0x000000ffff097224 */ /* 0x000fe200078e00ff */
        /* <DEDUP_REMOVED lines=11> */
.L_x_560:
[----:B------:R-:W0:Y:S01]  /*14830*/  LDC R10, c[0x0][0x494] ;  /* 0x00012500ff0a7b82 */ /* 0x000e220000000800 */
[----:B------:R-:W-:Y:S01]  /*14840*/  IADD3 R50, P1, R12, R8, RZ ;  /* 0x000000080c327210 */ /* 0x000fe20007f3e0ff */
[----:B------:R-:W-:Y:S01]  /*14850*/  IMAD.MOV.U32 R16, RZ, RZ, R12 ;  /* 0x000000ffff107224 */ /* 0x000fe200078e000c */
[----:B------:R-:W-:Y:S02]  /*14860*/  MOV R17, R13 ;  /* 0x0000000d00117202 */ /* 0x000fe40000000f00 */
[----:B------:R-:W-:Y:S02]  /*14870*/  IADD3.X R51, R13, R0, RZ, P1, !PT ;  /* 0x000000000d337210 */ /* 0x000fe40000ffe4ff */
[----:B------:R-:W-:Y:S01]  /*14880*/  IADD3 R42, P1, R50, R8, RZ ;  /* 0x00000008322a7210 */ /* 0x000fe20007f3e0ff */
[----:B------:R-:W3:Y:S01]  /*14890*/  LDG.E.U16.CONSTANT R13, desc[UR4][R18.64] ;  /* 0x00000004120d7981 */ /* 0x000ee2000c1e9500 */
[----:B0-----:R-:W-:-:S03]  /*148a0*/  IMAD.WIDE R28, R10, 0x2, R18 ;  /* 0x000000020a1c7825 */ /* 0x001fc600078e0212 */
[----:B------:R0:W4:Y:S01]  /*148b0*/  LDG.E.U16.CONSTANT R14, desc[UR4][R16.64] ;  /* 0x00000004100e7981 */ /* 0x000122000c1e9500 */
[----:B------:R-:W-:-:S03]  /*148c0*/  IMAD.X R43, R51, 0x1, R0, P1 ;  /* 0x00000001332b7824 */ /* 0x000fc600008e0600 */
[----:B------:R1:W2:Y:S01]  /*148d0*/  LDG.E.U16.CONSTANT R12, desc[UR4][R28.64] ;  /* 0x000000041c0c7981 */ /* 0x0002a2000c1e9500 */
[----:B------:R-:W-:Y:S01]  /*148e0*/  IMAD.WIDE R30, R10, 0x2, R28 ;  /* 0x000000020a1e7825 */ /* 0x000fe200078e021c */
[----:B------:R-:W-:Y:S02]  /*148f0*/  IADD3 R26, P1, R42, R8, RZ ;  /* 0x000000082a1a7210 */ /* 0x000fe40007f3e0ff */
[----:B------:R-:W2:Y:S01]  /*14900*/  LDG.E.U16.CONSTANT R50, desc[UR4][R50.64] ;  /* 0x0000000432327981 */ /* 0x000ea2000c1e9500 */
[----:B------:R-:W-:Y:S01]  /*14910*/  IMAD.WIDE R40, R10, 0x2, R30 ;  /* 0x000000020a287825 */ /* 0x000fe200078e021e */
[----:B------:R-:W-:Y:S02]  /*14920*/  IADD3.X R27, R43, R0, RZ, P1, !PT ;  /* 0x000000002b1b7210 */ /* 0x000fe40000ffe4ff */
[----:B------:R1:W2:Y:S01]  /*14930*/  LDG.E.U16.CONSTANT R18, desc[UR4][R30.64] ;  /* 0x000000041e127981 */ /* 0x0002a2000c1e9500 */
[----:B------:R-:W-:Y:S01]  /*14940*/  IADD3 R38, P1, R26, R8, RZ ;  /* 0x000000081a267210 */ /* 0x000fe20007f3e0ff */
[----:B------:R-:W-:-:S03]  /*14950*/  IMAD.WIDE R34, R10, 0x2, R40 ;  /* 0x000000020a227825 */ /* 0x000fc600078e0228 */
[----:B------:R-:W-:Y:S01]  /*14960*/  IADD3.X R39, R27, R0, RZ, P1, !PT ;  /* 0x000000001b277210 */ /* 0x000fe20000ffe4ff */
[----:B------:R-:W2:Y:S01]  /*14970*/  LDG.E.U16.CONSTANT R15, desc[UR4][R42.64] ;  /* 0x000000042a0f7981 */ /* 0x000ea2000c1e9500 */
[-C--:B0-----:R-:W-:Y:S01]  /*14980*/  IADD3 R16, P1, R38, R8.reuse, RZ ;  /* 0x0000000826107210 */ /* 0x081fe20007f3e0ff */
[----:B------:R-:W-:Y:S02]  /*14990*/  IMAD.WIDE R36, R10, 0x2, R34 ;  /* 0x000000020a247825 */ /* 0x000fe400078e0222 */
[----:B------:R-:W2:Y:S02]  /*149a0*/  LDG.E.U16.CONSTANT R11, desc[UR4][R40.64] ;  /* 0x00000004280b7981 */ /* 0x000ea4000c1e9500 */
[----:B------:R-:W-:Y:S01]  /*149b0*/  IMAD.X R17, R39, 0x1, R0, P1 ;  /* 0x0000000127117824 */ /* 0x000fe200008e0600 */
[----:B------:R-:W-:Y:S01]  /*149c0*/  IADD3 R32, P1, R16, R8, RZ ;  /* 0x0000000810207210 */ /* 0x000fe20007f3e0ff */
[----:B-1----:R-:W-:Y:S01]  /*149d0*/  IMAD.WIDE R28, R10, 0x2, R36 ;  /* 0x000000020a1c7825 */ /* 0x002fe200078e0224 */
[----:B------:R-:W2:Y:S02]  /*149e0*/  LDG.E.U16.CONSTANT R7, desc[UR4][R26.64] ;  /* 0x000000041a077981 */ /* 0x000ea4000c1e9500 */
[----:B------:R-:W-:-:S02]  /*149f0*/  IADD3.X R33, R17, R0, RZ, P1, !PT ;  /* 0x0000000011217210 */ /* 0x000fc40000ffe4ff */
[----:B------:R0:W2:Y:S01]  /*14a00*/  LDG.E.U16.CONSTANT R44, desc[UR4][R38.64] ;  /* 0x00000004262c7981 */ /* 0x0000a2000c1e9500 */
[----:B------:R-:W-:-:S03]  /*14a10*/  IADD3 R30, P1, R32, R8, RZ ;  /* 0x00000008201e7210 */ /* 0x000fc60007f3e0ff */
[----:B------:R-:W2:Y:S01]  /*14a20*/  LDG.E.U16.CONSTANT R49, desc[UR4][R34.64] ;  /* 0x0000000422317981 */ /* 0x000ea2000c1e9500 */
[----:B------:R-:W-:-:S03]  /*14a30*/  IADD3.X R31, R33, R0, RZ, P1, !PT ;  /* 0x00000000211f7210 */ /* 0x000fc60000ffe4ff */
[----:B------:R1:W2:Y:S01]  /*14a40*/  LDG.E.U16.CONSTANT R45, desc[UR4][R36.64] ;  /* 0x00000004242d7981 */ /* 0x0002a2000c1e9500 */
[----:B0-----:R-:W-:Y:S01]  /*14a50*/  IMAD.WIDE R38, R10, 0x2, R28 ;  /* 0x000000020a267825 */ /* 0x001fe200078e021c */
[----:B------:R-:W-:Y:S02]  /*14a60*/  IADD3 R26, P1, R30, R8, RZ ;  /* 0x000000081e1a7210 */ /* 0x000fe40007f3e0ff */
[----:B------:R-:W2:Y:S04]  /*14a70*/  LDG.E.U16.CONSTANT R48, desc[UR4][R16.64] ;  /* 0x0000000410307981 */ /* 0x000ea8000c1e9500 */
[----:B------:R0:W2:Y:S01]  /*14a80*/  LDG.E.U16.CONSTANT R46, desc[UR4][R28.64] ;  /* 0x000000041c2e7981 */ /* 0x0000a2000c1e9500 */
[----:B-1----:R-:W-:-:S03]  /*14a90*/  IMAD.WIDE R36, R10, 0x2, R38 ;  /* 0x000000020a247825 */ /* 0x002fc600078e0226 */
[----:B------:R1:W2:Y:S01]  /*14aa0*/  LDG.E.U16.CONSTANT R47, desc[UR4][R32.64] ;  /* 0x00000004202f7981 */ /* 0x0002a2000c1e9500 */
[----:B------:R-:W-:Y:S01]  /*14ab0*/  IMAD.X R27, R31, 0x1, R0, P1 ;  /* 0x000000011f1b7824 */ /* 0x000fe200008e0600 */
[----:B------:R-:W-:Y:S02]  /*14ac0*/  IADD3 R52, P1, R26, R8, RZ ;  /* 0x000000081a347210 */ /* 0x000fe40007f3e0ff */
[----:B------:R-:W2:Y:S01]  /*14ad0*/  LDG.E.U16.CONSTANT R43, desc[UR4][R38.64] ;  /* 0x00000004262b7981 */ /* 0x000ea2000c1e9500 */
[----:B0-----:R-:W-:Y:S01]  /*14ae0*/  IMAD.WIDE R28, R10, 0x2, R36 ;  /* 0x000000020a1c7825 */ /* 0x001fe200078e0224 */
[----:B------:R-:W-:Y:S02]  /*14af0*/  IADD3.X R53, R27, R0, RZ, P1, !PT ;  /* 0x000000001b357210 */ /* 0x000fe40000ffe4ff */
[----:B------:R0:W2:Y:S01]  /*14b00*/  LDG.E.U16.CONSTANT R34, desc[UR4][R30.64] ;  /* 0x000000041e227981 */ /* 0x0000a2000c1e9500 */
[----:B------:R-:W-:-:S03]  /*14b10*/  IADD3 R16, P1, R52, R8, RZ ;  /* 0x0000000834107210 */ /* 0x000fc60007f3e0ff */
[----:B------:R0:W2:Y:S01]  /*14b20*/  LDG.E.U16.CONSTANT R35, desc[UR4][R36.64] ;  /* 0x0000000424237981 */ /* 0x0000a2000c1e9500 */
[----:B------:R-:W-:Y:S02]  /*14b30*/  IADD3.X R17, R53, R0, RZ, P1, !PT ;  /* 0x0000000035117210 */ /* 0x000fe40000ffe4ff */
[----:B-1----:R-:W-:Y:S01]  /*14b40*/  IADD3 R32, P1, R16, R8, RZ ;  /* 0x0000000810207210 */ /* 0x002fe20007f3e0ff */
[----:B------:R-:W2:Y:S01]  /*14b50*/  LDG.E.U16.CONSTANT R42, desc[UR4][R26.64] ;  /* 0x000000041a2a7981 */ /* 0x000ea2000c1e9500 */
[----:B0-----:R-:W-:-:S03]  /*14b60*/  IMAD.WIDE R30, R10, 0x2, R28 ;  /* 0x000000020a1e7825 */ /* 0x001fc600078e021c */
[----:B------:R0:W2:Y:S01]  /*14b70*/  LDG.E.U16.CONSTANT R40, desc[UR4][R28.64] ;  /* 0x000000041c287981 */ /* 0x0000a2000c1e9500 */
[----:B------:R-:W-:-:S03]  /*14b80*/  IMAD.X R33, R17, 0x1, R0, P1 ;  /* 0x0000000111217824 */ /* 0x000fc600008e0600 */
[----:B------:R-:W2:Y:S01]  /*14b90*/  LDG.E.U16.CONSTANT R41, desc[UR4][R52.64] ;  /* 0x0000000434297981 */ /* 0x000ea2000c1e9500 */
[----:B------:R-:W-:Y:S01]  /*14ba0*/  IMAD.WIDE R36, R10, 0x2, R30 ;  /* 0x000000020a247825 */ /* 0x000fe200078e021e */
[----:B------:R-:W-:Y:S02]  /*14bb0*/  IADD3 R38, P1, R32, R8, RZ ;  /* 0x0000000820267210 */ /* 0x000fe40007f3e0ff */
[----:B------:R1:W2:Y:S02]  /*14bc0*/  LDG.E.U16.CONSTANT R19, desc[UR4][R30.64] ;  /* 0x000000041e137981 */ /* 0x0002a4000c1e9500 */
[----:B------:R-:W-:Y:S01]  /*14bd0*/  IADD3.X R39, R33, R0, RZ, P1, !PT ;  /* 0x0000000021277210 */ /* 0x000fe20000ffe4ff */
[----:B0-----:R-:W-:Y:S01]  /*14be0*/  IMAD.WIDE R28, R10, 0x2, R36 ;  /* 0x000000020a1c7825 */ /* 0x001fe200078e0224 */
[----:B------:R-:W-:Y:S01]  /*14bf0*/  IADD3 R26, P1, R38, R8, RZ ;  /* 0x00000008261a7210 */ /* 0x000fe20007f3e0ff */
[----:B------:R-:W2:Y:S03]  /*14c00*/  LDG.E.U16.CONSTANT R16, desc[UR4][R16.64] ;  /* 0x0000000410107981 */ /* 0x000ea6000c1e9500 */
[----:B------:R-:W-:Y:S01]  /*14c10*/  IADD3.X R27, R39, R0, RZ, P1, !PT ;  /* 0x00000000271b7210 */ /* 0x000fe20000ffe4ff */
[----:B------:R0:W2:Y:S01]  /*14c20*/  LDG.E.U16.CONSTANT R53, desc[UR4][R28.64] ;  /* 0x000000041c357981 */ /* 0x0000a2000c1e9500 */
[----:B-1----:R-:W-:-:S03]  /*14c30*/  IADD3 R30, P1, R26, R8, RZ ;  /* 0x000000081a1e7210 */ /* 0x002fc60007f3e0ff */
[----:B------:R1:W2:Y:S04]  /*14c40*/  LDG.E.U16.CONSTANT R51, desc[UR4][R32.64] ;  /* 0x0000000420337981 */ /* 0x0002a8000c1e9500 */
[----:B------:R1:W2:Y:S01]  /*14c50*/  LDG.E.U16.CONSTANT R17, desc[UR4][R36.64] ;  /* 0x0000000424117981 */ /* 0x0002a2000c1e9500 */
[----:B0-----:R-:W-:-:S03]  /*14c60*/  IMAD.WIDE R28, R10, 0x2, R28 ;  /* 0x000000020a1c7825 */ /* 0x001fc600078e021c */
[----:B------:R0:W2:Y:S01]  /*14c70*/  LDG.E.U16.CONSTANT R52, desc[UR4][R38.64] ;  /* 0x0000000426347981 */ /* 0x0000a2000c1e9500 */
[----:B------:R-:W-:Y:S02]  /*14c80*/  IMAD.X R31, R27, 0x1, R0, P1 ;  /* 0x000000011b1f7824 */ /* 0x000fe400008e0600 */
[----:B-1----:R-:W-:Y:S01]  /*14c90*/  IMAD.WIDE R32, R10, 0x2, R28 ;  /* 0x000000020a207825 */ /* 0x002fe200078e021c */
[----:B------:R-:W2:Y:S01]  /*14ca0*/  LDG.E.U16.CONSTANT R26, desc[UR4][R26.64] ;  /* 0x000000041a1a7981 */ /* 0x000ea2000c1e9500 */
[----:B------:R-:W-:-:S03]  /*14cb0*/  IADD3 R36, P1, R30, R8, RZ ;  /* 0x000000081e247210 */ /* 0x000fc60007f3e0ff */
[----:B------:R-:W2:Y:S01]  /*14cc0*/  LDG.E.U16.CONSTANT R28, desc[UR4][R28.64] ;  /* 0x000000041c1c7981 */ /* 0x000ea2000c1e9500 */
[----:B------:R-:W-:Y:S01]  /*14cd0*/  IADD3.X R37, R31, R0, RZ, P1, !PT ;  /* 0x000000001f257210 */ /* 0x000fe20000ffe4ff */
[----:B0-----:R-:W-:Y:S02]  /*14ce0*/  IMAD.WIDE R38, R10, 0x2, R32 ;  /* 0x000000020a267825 */ /* 0x001fe400078e0220 */
[----:B------:R-:W2:Y:S04]  /*14cf0*/  LDG.E.U16.CONSTANT R31, desc[UR4][R30.64] ;  /* 0x000000041e1f7981 */ /* 0x000ea8000c1e9500 */
[----:B------:R4:W2:Y:S04]  /*14d00*/  LDG.E.U16.CONSTANT R27, desc[UR4][R32.64] ;  /* 0x00000004201b7981 */ /* 0x0008a8000c1e9500 */
[----:B------:R-:W2:Y:S04]  /*14d10*/  LDG.E.U16.CONSTANT R29, desc[UR4][R38.64] ;  /* 0x00000004261d7981 */ /* 0x000ea8000c1e9500 */
[----:B------:R-:W2:Y:S01]  /*14d20*/  LDG.E.U16.CONSTANT R30, desc[UR4][R36.64] ;  /* 0x00000004241e7981 */ /* 0x000ea2000c1e9500 */
[----:B------:R-:W-:-:S04]  /*14d30*/  IADD3 R6, R6, -0x10, RZ ;  /* 0xfffffff006067810 */ /* 0x000fc80007ffe0ff */
[----:B------:R-:W-:Y:S01]  /*14d40*/  ISETP.GT.AND P1, PT, R6, 0xc, PT ;  /* 0x0000000c0600780c */ /* 0x000fe20003f24270 */
[----:B------:R-:W-:Y:S01]  /*14d50*/  VIADD R9, R9, 0x10 ;  /* 0x0000001009097836 */ /* 0x000fe20000000000 */
[----:B---3--:R-:W-:Y:S02]  /*14d60*/  PRMT R13, R13, 0x9910, RZ ;  /* 0x000099100d0d7816 */ /* 0x008fe400000000ff */
[----:B----4-:R-:W-:Y:S02]  /*14d70*/  PRMT R32, R14, 0x9910, RZ ;  /* 0x000099100e207816 */ /* 0x010fe400000000ff */
[----:B------:R-:W-:Y:S02]  /*14d80*/  MOV R14, R13 ;  /* 0x0000000d000e7202 */ /* 0x000fe40000000f00 */
[----:B--2---:R-:W-:Y:S01]  /*14d90*/  PRMT R12, R12, 0x9910, RZ ;  /* 0x000099100c0c7816 */ /* 0x004fe200000000ff */
[----:B------:R-:W-:-:S04]  /*14da0*/  IMAD.MOV.U32 R13, RZ, RZ, R32 ;  /* 0x000000ffff0d7224 */ /* 0x000fc800078e0020 */
[----:B-----5:R-:W-:Y:S01]  /*14db0*/  IMAD R3, R14, R13, R3 ;  /* 0x0000000d0e037224 */ /* 0x020fe200078e0203 */
[----:B------:R-:W-:Y:S02]  /*14dc0*/  PRMT R13, R50, 0x9910, RZ ;  /* 0x00009910320d7816 */ /* 0x000fe400000000ff */
[----:B------:R-:W-:Y:S02]  /*14dd0*/  PRMT R18, R18, 0x9910, RZ ;  /* 0x0000991012127816 */ /* 0x000fe400000000ff */
[----:B------:R-:W-:Y:S02]  /*14de0*/  MOV R14, R12 ;  /* 0x0000000c000e7202 */ /* 0x000fe40000000f00 */
[----:B------:R-:W-:Y:S02]  /*14df0*/  MOV R12, R18 ;  /* 0x00000012000c7202 */ /* 0x000fe40000000f00 */
[----:B------:R-:W-:Y:S01]  /*14e00*/  PRMT R15, R15, 0x9910, RZ ;  /* 0x000099100f0f7816 */ /* 0x000fe200000000ff */
[----:B------:R-:W-:Y:S01]  /*14e10*/  IMAD R3, R14, R13, R3 ;  /* 0x0000000d0e037224 */ /* 0x000fe200078e0203 */
[----:B------:R-:W-:-:S02]  /*14e20*/  PRMT R18, R11, 0x9910, RZ ;  /* 0x000099100b127816 */ /* 0x000fc400000000ff */
[----:B------:R-:W-:-:S03]  /*14e30*/  MOV R11, R15 ;  /* 0x0000000f000b7202 */ /* 0x000fc60000000f00 */
[----:B------:R-:W-:Y:S01]  /*14e40*/  IMAD.MOV.U32 R14, RZ, RZ, R18 ;  /* 0x000000ffff0e7224 */ /* 0x000fe200078e0012 */
[----:B------:R-:W-:Y:S01]  /*14e50*/  PRMT R7, R7, 0x9910, RZ ;  /* 0x0000991007077816 */ /* 0x000fe200000000ff */
[----:B------:R-:W-:-:S04]  /*14e60*/  IMAD R3, R12, R11, R3 ;  /* 0x0000000b0c037224 */ /* 0x000fc800078e0203 */
[----:B------:R-:W-:Y:S01]  /*14e70*/  IMAD R3, R14, R7, R3 ;  /* 0x000000070e037224 */ /* 0x000fe200078e0203 */
        /* <DEDUP_REMOVED lines=41> */
[----:B------:R-:W-:Y:S02]  /*15110*/  IADD3 R12, P2, R36, R8, RZ ;  /* 0x00000008240c7210 */ /* 0x000fe40007f5e0ff */
[----:B------:R-:W-:-:S02]  /*15120*/  PRMT R16, R29, 0x9910, RZ ;  /* 0x000099101d107816 */ /* 0x000fc400000000ff */
[----:B------:R-:W-:Y:S01]  /*15130*/  PRMT R30, R30, 0x9910, RZ ;  /* 0x000099101e1e7816 */ /* 0x000fe200000000ff */
[----:B------:R-:W-:-:S03]  /*15140*/  IMAD R3, R14, R11, R3 ;  /* 0x0000000b0e037224 */ /* 0x000fc600078e0203 */
[----:B------:R-:W-:Y:S01]  /*15150*/  MOV R7, R30 ;  /* 0x0000001e00077202 */ /* 0x000fe20000000f00 */
[----:B------:R-:W-:Y:S01]  /*15160*/  IMAD.WIDE R18, R10, 0x2, R38 ;  /* 0x000000020a127825 */ /* 0x000fe200078e0226 */
[----:B------:R-:W-:-:S03]  /*15170*/  IADD3.X R13, R37, R0, RZ, P2, !PT ;  /* 0x00000000250d7210 */ /* 0x000fc600017fe4ff */
[----:B------:R-:W-:Y:S01]  /*15180*/  IMAD R3, R16, R7, R3 ;  /* 0x0000000710037224 */ /* 0x000fe200078e0203 */
[----:B------:R-:W-:Y:S06]  /*15190*/  @P1 BRA `(.L_x_560) ;  /* 0xfffffff400a41947 */ /* 0x000fec000383ffff */
.L_x_559:
[----:B------:R-:W-:-:S13]  /*151a0*/  ISETP.GT.AND P1, PT, R6, 0x4, PT ;  /* 0x000000040600780c */ /* 0x000fda0003f24270 */
[----:B------:R-:W-:Y:S05]  /*151b0*/  @!P1 BRA `(.L_x_561) ;  /* 0x0000000400349947 */ /* 0x000fea0003800000 */
[----:B------:R-:W0:Y:S01]  /*151c0*/  LDC R7, c[0x0][0x494] ;  /* 0x00012500ff077b82 */ /* 0x000e220000000800 */
[----:B------:R-:W-:Y:S01]  /*151d0*/  IADD3 R38, P0, R12, R8, RZ ;  /* 0x000000080c267210 */ /* 0x000fe20007f1e0ff */
[----:B------:R-:W3:Y:S01]  /*151e0*/  LDG.E.U16.CONSTANT R28, desc[UR4][R18.64] ;  /* 0x00000004121c7981 */ /* 0x000ee2000c1e9500 */
[----:B------:R-:W-:Y:S02]  /*151f0*/  MOV R10, R12 ;  /* 0x0000000c000a7202 */ /* 0x000fe40000000f00 */
[----:B------:R-:W-:Y:S01]  /*15200*/  MOV R11, R13 ;  /* 0x0000000d000b7202 */ /* 0x000fe20000000f00 */
[----:B------:R-:W-:Y:S01]  /*15210*/  IMAD.X R39, R13, 0x1, R0, P0 ;  /* 0x000000010d277824 */ /* 0x000fe200000e0600 */
[----:B------:R-:W-:-:S03]  /*15220*/  IADD3 R42, P0, R38, R8, RZ ;  /* 0x00000008262a7210 */ /* 0x000fc60007f1e0ff */
[----:B------:R1:W4:Y:S01]  /*15230*/  LDG.E.U16.CONSTANT R30, desc[UR4][R10.64] ;  /* 0x000000040a1e7981 */ /* 0x000322000c1e9500 */
[----:B------:R-:W-:Y:S02]  /*15240*/  IADD3.X R43, R39, R0, RZ, P0, !PT ;  /* 0x00000000272b7210 */ /* 0x000fe400007fe4ff */
[----:B------:R-:W-:Y:S01]  /*15250*/  IADD3 R32, P0, R42, R8, RZ ;  /* 0x000000082a207210 */ /* 0x000fe20007f1e0ff */
[----:B------:R-:W2:Y:S01]  /*15260*/  LDG.E.U16.CONSTANT R31, desc[UR4][R38.64] ;  /* 0x00000004261f7981 */ /* 0x000ea2000c1e9500 */
[----:B0-----:R-:W-:Y:S02]  /*15270*/  IMAD.WIDE R12, R7, 0x2, R18 ;  /* 0x00000002070c7825 */ /* 0x001fe400078e0212 */
[----:B------:R-:W-:Y:S01]  /*15280*/  IADD3.X R33, R43, R0, RZ, P0, !PT ;  /* 0x000000002b217210 */ /* 0x000fe200007fe4ff */
[----:B------:R-:W2:Y:S01]  /*15290*/  LDG.E.U16.CONSTANT R34, desc[UR4][R42.64] ;  /* 0x000000042a227981 */ /* 0x000ea2000c1e9500 */
[----:B------:R-:W-:-:S03]  /*152a0*/  IMAD.WIDE R14, R7, 0x2, R12 ;  /* 0x00000002070e7825 */ /* 0x000fc600078e020c */
[----:B------:R0:W2:Y:S01]  /*152b0*/  LDG.E.U16.CONSTANT R29, desc[UR4][R12.64] ;  /* 0x000000040c1d7981 */ /* 0x0000a2000c1e9500 */
[----:B------:R-:W-:-:S03]  /*152c0*/  IADD3 R26, P0, R32, R8, RZ ;  /* 0x00000008201a7210 */ /* 0x000fc60007f1e0ff */
[----:B------:R0:W2:Y:S01]  /*152d0*/  LDG.E.U16.CONSTANT R36, desc[UR4][R14.64] ;  /* 0x000000040e247981 */ /* 0x0000a2000c1e9500 */
[----:B------:R-:W-:Y:S01]  /*152e0*/  IMAD.WIDE R16, R7, 0x2, R14 ;  /* 0x0000000207107825 */ /* 0x000fe200078e020e */
[----:B------:R-:W-:Y:S02]  /*152f0*/  IADD3.X R27, R33, R0, RZ, P0, !PT ;  /* 0x00000000211b7210 */ /* 0x000fe400007fe4ff */
[----:B-1----:R-:W-:Y:S01]  /*15300*/  IADD3 R10, P0, R26, R8, RZ ;  /* 0x000000081a0a7210 */ /* 0x002fe20007f1e0ff */
[----:B------:R-:W2:Y:S01]  /*15310*/  LDG.E.U16.CONSTANT R32, desc[UR4][R32.64] ;  /* 0x0000000420207981 */ /* 0x000ea2000c1e9500 */
[----:B------:R-:W-:-:S03]  /*15320*/  IMAD.WIDE R40, R7, 0x2, R16 ;  /* 0x0000000207287825 */ /* 0x000fc600078e0210 */
[----:B------:R1:W2:Y:S01]  /*15330*/  LDG.E.U16.CONSTANT R35, desc[UR4][R16.64] ;  /* 0x0000000410237981 */ /* 0x0002a2000c1e9500 */
[----:B------:R-:W-:-:S03]  /*15340*/  IMAD.X R11, R27, 0x1, R0, P0 ;  /* 0x000000011b0b7824 */ /* 0x000fc600000e0600 */
[----:B------:R1:W2:Y:S01]  /*15350*/  LDG.E.U16.CONSTANT R37, desc[UR4][R26.64] ;  /* 0x000000041a257981 */ /* 0x0002a2000c1e9500 */
[----:B------:R-:W-:-:S03]  /*15360*/  IMAD.WIDE R18, R7, 0x2, R40 ;  /* 0x0000000207127825 */ /* 0x000fc600078e0228 */
[----:B------:R-:W2:Y:S01]  /*15370*/  LDG.E.U16.CONSTANT R38, desc[UR4][R40.64] ;  /* 0x0000000428267981 */ /* 0x000ea2000c1e9500 */
[----:B0-----:R-:W-:Y:S01]  /*15380*/  IADD3 R12, P0, R10, R8, RZ ;  /* 0x000000080a0c7210 */ /* 0x001fe20007f1e0ff */
[----:B------:R-:W-:Y:S02]  /*15390*/  IMAD.WIDE R14, R7, 0x2, R18 ;  /* 0x00000002070e7825 */ /* 0x000fe400078e0212 */
[----:B------:R4:W2:Y:S01]  /*153a0*/  LDG.E.U16.CONSTANT R10, desc[UR4][R10.64] ;  /* 0x000000040a0a7981 */ /* 0x0008a2000c1e9500 */
[----:B------:R-:W-:Y:S02]  /*153b0*/  IADD3.X R13, R11, R0, RZ, P0, !PT ;  /* 0x000000000b0d7210 */ /* 0x000fe400007fe4ff */
[----:B-1----:R-:W-:Y:S01]  /*153c0*/  IADD3 R16, P0, R12, R8, RZ ;  /* 0x000000080c107210 */ /* 0x002fe20007f1e0ff */
[----:B------:R-:W2:Y:S01]  /*153d0*/  LDG.E.U16.CONSTANT R18, desc[UR4][R18.64] ;  /* 0x0000000412127981 */ /* 0x000ea2000c1e9500 */
[----:B------:R-:W-:Y:S02]  /*153e0*/  IMAD.WIDE R26, R7, 0x2, R14 ;  /* 0x00000002071a7825 */ /* 0x000fe400078e020e */
[----:B------:R-:W-:Y:S01]  /*153f0*/  IADD3.X R17, R13, R0, RZ, P0, !PT ;  /* 0x000000000d117210 */ /* 0x000fe200007fe4ff */
[----:B------:R2:W2:Y:S04]  /*15400*/  LDG.E.U16.CONSTANT R33, desc[UR4][R14.64] ;  /* 0x000000040e217981 */ /* 0x0004a8000c1e9500 */
[----:B------:R0:W2:Y:S04]  /*15410*/  LDG.E.U16.CONSTANT R12, desc[UR4][R12.64] ;  /* 0x000000040c0c7981 */ /* 0x0000a8000c1e9500 */
[----:B------:R-:W2:Y:S04]  /*15420*/  LDG.E.U16.CONSTANT R40, desc[UR4][R26.64] ;  /* 0x000000041a287981 */ /* 0x000ea8000c1e9500 */
[----:B------:R-:W2:Y:S01]  /*15430*/  LDG.E.U16.CONSTANT R39, desc[UR4][R16.64] ;  /* 0x0000000410277981 */ /* 0x000ea2000c1e9500 */
[----:B------:R-:W-:-:S02]  /*15440*/  PLOP3.LUT P0, PT, PT, PT, PT, 0x8, 0x0 ;  /* 0x000000000000781c */ /* 0x000fc40003f0e170 */
[----:B------:R-:W-:Y:S02]  /*15450*/  IADD3 R9, R9, 0x8, RZ ;  /* 0x0000000809097810 */ /* 0x000fe40007ffe0ff */
[----:B------:R-:W-:Y:S02]  /*15460*/  IADD3 R6, R6, -0x8, RZ ;  /* 0xfffffff806067810 */ /* 0x000fe40007ffe0ff */
[----:B---3--:R-:W-:Y:S02]  /*15470*/  PRMT R28, R28, 0x9910, RZ ;  /* 0x000099101c1c7816 */ /* 0x008fe400000000ff */
[----:B----4-:R-:W-:Y:S02]  /*15480*/  PRMT R11, R30, 0x9910, RZ ;  /* 0x000099101e0b7816 */ /* 0x010fe400000000ff */
[----:B--2---:R-:W-:-:S03]  /*15490*/  PRMT R15, R31, 0x9910, RZ ;  /* 0x000099101f0f7816 */ /* 0x004fc600000000ff */
[----:B-----5:R-:W-:Y:S01]  /*154a0*/  IMAD R11, R28, R11, R3 ;  /* 0x0000000b1c0b7224 */ /* 0x020fe200078e0203 */
[----:B------:R-:W-:Y:S02]  /*154b0*/  PRMT R14, R29, 0x9910, RZ ;  /* 0x000099101d0e7816 */ /* 0x000fe400000000ff */
[----:B------:R-:W-:-:S03]  /*154c0*/  PRMT R36, R36, 0x9910, RZ ;  /* 0x0000991024247816 */ /* 0x000fc600000000ff */
[----:B------:R-:W-:Y:S01]  /*154d0*/  IMAD R11, R14, R15, R11 ;  /* 0x0000000f0e0b7224 */ /* 0x000fe200078e020b */
[----:B------:R-:W-:Y:S02]  /*154e0*/  PRMT R3, R34, 0x9910, RZ ;  /* 0x0000991022037816 */ /* 0x000fe400000000ff */
[----:B------:R-:W-:Y:S02]  /*154f0*/  MOV R14, R36 ;  /* 0x00000024000e7202 */ /* 0x000fe40000000f00 */
[----:B0-----:R-:W-:Y:S02]  /*15500*/  PRMT R13, R32, 0x9910, RZ ;  /* 0x00009910200d7816 */ /* 0x001fe400000000ff */
[----:B------:R-:W-:Y:S01]  /*15510*/  PRMT R28, R35, 0x9910, RZ ;  /* 0x00009910231c7816 */ /* 0x000fe200000000ff */
[----:B------:R-:W-:Y:S01]  /*15520*/  IMAD R3, R14, R3, R11 ;  /* 0x000000030e037224 */ /* 0x000fe200078e020b */
[----:B------:R-:W-:Y:S02]  /*15530*/  PRMT R37, R37, 0x9910, RZ ;  /* 0x0000991025257816 */ /* 0x000fe400000000ff */
[----:B------:R-:W-:Y:S01]  /*15540*/  PRMT R38, R38, 0x9910, RZ ;  /* 0x0000991026267816 */ /* 0x000fe200000000ff */
[----:B------:R-:W-:Y:S01]  /*15550*/  IMAD R3, R28, R13, R3 ;  /* 0x0000000d1c037224 */ /* 0x000fe200078e0203 */
[----:B------:R-:W-:-:S03]  /*15560*/  MOV R11, R37 ;  /* 0x00000025000b7202 */ /* 0x000fc60000000f00 */
[----:B------:R-:W-:Y:S01]  /*15570*/  IMAD.MOV.U32 R14, RZ, RZ, R38 ;  /* 0x000000ffff0e7224 */ /* 0x000fe200078e0026 */
[----:B------:R-:W-:-:S03]  /*15580*/  PRMT R18, R18, 0x9910, RZ ;  /* 0x0000991012127816 */ /* 0x000fc600000000ff */
[----:B------:R-:W-:Y:S01]  /*15590*/  IMAD R3, R14, R11, R3 ;  /* 0x0000000b0e037224 */ /* 0x000fe200078e0203 */
[----:B------:R-:W-:Y:S02]  /*155a0*/  PRMT R11, R10, 0x9910, RZ ;  /* 0x000099100a0b7816 */ /* 0x000fe400000000ff */
[----:B------:R-:W-:Y:S02]  /*155b0*/  PRMT R33, R33, 0x9910, RZ ;  /* 0x0000991021217816 */ /* 0x000fe400000000ff */
[----:B------:R-:W-:Y:S02]  /*155c0*/  MOV R10, R18 ;  /* 0x00000012000a7202 */ /* 0x000fe40000000f00 */
[----:B------:R-:W-:Y:S02]  /*155d0*/  PRMT R13, R12, 0x9910, RZ ;  /* 0x000099100c0d7816 */ /* 0x000fe400000000ff */
[----:B------:R-:W-:Y:S01]  /*155e0*/  MOV R12, R33 ;  /* 0x00000021000c7202 */ /* 0x000fe20000000f00 */
[----:B------:R-:W-:Y:S01]  /*155f0*/  IMAD R3, R10, R11, R3 ;  /* 0x0000000b0a037224 */ /* 0x000fe200078e0203 */
[----:B------:R-:W-:-:S02]  /*15600*/  PRMT R40, R40, 0x9910, RZ ;  /* 0x0000991028287816 */ /* 0x000fc400000000ff */
[----:B------:R-:W-:Y:S01]  /*15610*/  PRMT R39, R39, 0x9910, RZ ;  /* 0x0000991027277816 */ /* 0x000fe200000000ff */
[----:B------:R-:W-:Y:S01]  /*15620*/  IMAD R3, R12, R13, R3 ;  /* 0x0000000d0c037224 */ /* 0x000fe200078e0203 */
[----:B------:R-:W-:Y:S01]  /*15630*/  IADD3 R12, P1, R16, R8, RZ ;  /* 0x00000008100c7210 */ /* 0x000fe20007f3e0ff */
[----:B------:R-:W-:Y:S01]  /*15640*/  IMAD.MOV.U32 R10, RZ, RZ, R40 ;  /* 0x000000ffff0a7224 */ /* 0x000fe200078e0028 */
[----:B------:R-:W-:Y:S01]  /*15650*/  MOV R11, R39 ;  /* 0x00000027000b7202 */ /* 0x000fe20000000f00 */
[----:B------:R-:W-:-:S04]  /*15660*/  IMAD.WIDE R18, R7, 0x2, R26 ;  /* 0x0000000207127825 */ /* 0x000fc800078e021a */
[----:B------:R-:W-:Y:S02]  /*15670*/  IMAD R3, R10, R11, R3 ;  /* 0x0000000b0a037224 */ /* 0x000fe400078e0203 */
[----:B------:R-:W-:-:S07]  /*15680*/  IMAD.X R13, R17, 0x1, R0, P1 ;  /* 0x00000001110d7824 */ /* 0x000fce00008e0600 */
.L_x_561:
[----:B------:R-:W-:-:S13]  /*15690*/  ISETP.NE.OR P0, PT, R6, RZ, P0 ;  /* 0x000000ff0600720c */ /* 0x000fda0000705670 */
[----:B------:R-:W-:Y:S05]  /*156a0*/  @!P0 BRA `(.L_x_557) ;  /* 0x00000000009c8947 */ /* 0x000fea0003800000 */
.L_x_558:
[----:B------:R-:W-:Y:S01]  /*156b0*/  IADD3 R16, P0, R12, R8, RZ ;  /* 0x000000080c107210 */ /* 0x000fe20007f1e0ff */
[----:B--2---:R-:W-:Y:S01]  /*156c0*/  IMAD.WIDE R14, R5, 0x2, R18 ;  /* 0x00000002050e7825 */ /* 0x004fe200078e0212 */
[----:B------:R0:W2:Y:S02]  /*156d0*/  LDG.E.U16.CONSTANT R30, desc[UR4][R18.64] ;  /* 0x00000004121e7981 */ /* 0x0000a4000c1e9500 */
[----:B------:R-:W-:Y:S02]  /*156e0*/  IADD3.X R17, R13, R0, RZ, P0, !PT ;  /* 0x000000000d117210 */ /* 0x000fe400007fe4ff */
[----:B------:R-:W-:Y:S01]  /*156f0*/  IADD3 R28, P0, R16, R8, RZ ;  /* 0x00000008101c7210 */ /* 0x000fe20007f1e0ff */
[----:B------:R-:W-:Y:S01]  /*15700*/  IMAD.WIDE R26, R5, 0x2, R14 ;  /* 0x00000002051a7825 */ /* 0x000fe200078e020e */
[----:B------:R-:W3:Y:S02]  /*15710*/  LDG.E.U16.CONSTANT R7, desc[UR4][R12.64] ;  /* 0x000000040c077981 */ /* 0x000ee4000c1e9500 */
[----:B------:R-:W-:-:S02]  /*15720*/  IADD3.X R29, R17, R0, RZ, P0, !PT ;  /* 0x00000000111d7210 */ /* 0x000fc400007fe4ff */
[----:B------:R-:W-:Y:S01]  /*15730*/  IADD3 R10, P0, R28, R8, RZ ;  /* 0x000000081c0a7210 */ /* 0x000fe20007f1e0ff */
[----:B------:R-:W4:Y:S01]  /*15740*/  LDG.E.U16.CONSTANT R31, desc[UR4][R14.64] ;  /* 0x000000040e1f7981 */ /* 0x000f22000c1e9500 */
[----:B0-----:R-:W-:Y:S02]  /*15750*/  IMAD.WIDE R18, R5, 0x2, R26 ;  /* 0x0000000205127825 */ /* 0x001fe400078e021a */
[----:B------:R-:W-:Y:S01]  /*15760*/  IADD3.X R11, R29, R0, RZ, P0, !PT ;  /* 0x000000001d0b7210 */ /* 0x000fe200007fe4ff */
[----:B------:R-:W4:Y:S04]  /*15770*/  LDG.E.U16.CONSTANT R16, desc[UR4][R16.64] ;  /* 0x0000000410107981 */ /* 0x000f28000c1e9500 */
[----:B------:R-:W4:Y:S04]  /*15780*/  LDG.E.U16.CONSTANT R28, desc[UR4][R28.64] ;  /* 0x000000041c1c7981 */ /* 0x000f28000c1e9500 */
[----:B------:R0:W4:Y:S04]  /*15790*/  LDG.E.U16.CONSTANT R13, desc[UR4][R18.64] ;  /* 0x00000004120d7981 */ /* 0x000128000c1e9500 */
[----:B------:R-:W4:Y:S04]  /*157a0*/  LDG.E.U16.CONSTANT R32, desc[UR4][R26.64] ;  /* 0x000000041a207981 */ /* 0x000f28000c1e9500 */
[----:B------:R-:W4:Y:S01]  /*157b0*/  LDG.E.U16.CONSTANT R33, desc[UR4][R10.64] ;  /* 0x000000040a217981 */ /* 0x000f22000c1e9500 */
[----:B------:R-:W-:-:S04]  /*157c0*/  IADD3 R6, R6, -0x4, RZ ;  /* 0xfffffffc06067810 */ /* 0x000fc80007ffe0ff */
[----:B------:R-:W-:Y:S01]  /*157d0*/  ISETP.NE.AND P0, PT, R6, RZ, PT ;  /* 0x000000ff0600720c */ /* 0x000fe20003f05270 */
[----:B------:R-:W-:Y:S02]  /*157e0*/  VIADD R9, R9, 0x4 ;  /* 0x0000000409097836 */ /* 0x000fe40000000000 */
[----:B0-----:R-:W-:Y:S01]  /*157f0*/  IMAD.WIDE R18, R5, 0x2, R18 ;  /* 0x0000000205127825 */ /* 0x001fe200078e0212 */
[----:B--2---:R-:W-:Y:S02]  /*15800*/  PRMT R12, R30, 0x9910, RZ ;  /* 0x000099101e0c7816 */ /* 0x004fe400000000ff */
[----:B---3--:R-:W-:Y:S02]  /*15810*/  PRMT R7, R7, 0x9910, RZ ;  /* 0x0000991007077816 */ /* 0x008fe400000000ff */
[----:B----4-:R-:W-:-:S03]  /*15820*/  PRMT R31, R31, 0x9910, RZ ;  /* 0x000099101f1f7816 */ /* 0x010fc600000000ff */
[----:B-----5:R-:W-:Y:S01]  /*15830*/  IMAD R7, R12, R7, R3 ;  /* 0x000000070c077224 */ /* 0x020fe200078e0203 */
[----:B------:R-:W-:Y:S01]  /*15840*/  PRMT R3, R16, 0x9910, RZ ;  /* 0x0000991010037816 */ /* 0x000fe200000000ff */
[----:B------:R-:W-:Y:S01]  /*15850*/  IMAD.MOV.U32 R12, RZ, RZ, R31 ;  /* 0x000000ffff0c7224 */ /* 0x000fe200078e001f */
[----:B------:R-:W-:-:S03]  /*15860*/  PRMT R28, R28, 0x9910, RZ ;  /* 0x000099101c1c7816 */ /* 0x000fc600000000ff */
[----:B------:R-:W-:Y:S01]  /*15870*/  IMAD R3, R12, R3, R7 ;  /* 0x000000030c037224 */ /* 0x000fe200078e0207 */
[----:B------:R-:W-:Y:S02]  /*15880*/  PRMT R16, R13, 0x9910, RZ ;  /* 0x000099100d107816 */ /* 0x000fe400000000ff */
[----:B------:R-:W-:Y:S02]  /*15890*/  MOV R13, R28 ;  /* 0x0000001c000d7202 */ /* 0x000fe40000000f00 */
[----:B------:R-:W-:Y:S02]  /*158a0*/  PRMT R14, R32, 0x9910, RZ ;  /* 0x00009910200e7816 */ /* 0x000fe400000000ff */
[----:B------:R-:W-:-:S03]  /*158b0*/  PRMT R33, R33, 0x9910, RZ ;  /* 0x0000991021217816 */ /* 0x000fc600000000ff */
[----:B------:R-:W-:Y:S01]  /*158c0*/  IMAD R3, R14, R13, R3 ;  /* 0x0000000d0e037224 */ /* 0x000fe200078e0203 */
[----:B------:R-:W-:Y:S02]  /*158d0*/  IADD3 R12, P1, R10, R8, RZ ;  /* 0x000000080a0c7210 */ /* 0x000fe40007f3e0ff */
[----:B------:R-:W-:Y:S02]  /*158e0*/  MOV R7, R33 ;  /* 0x0000002100077202 */ /* 0x000fe40000000f00 */
[----:B------:R-:W-:-:S03]  /*158f0*/  IADD3.X R13, R11, R0, RZ, P1, !PT ;  /* 0x000000000b0d7210 */ /* 0x000fc60000ffe4ff */
[----:B------:R-:W-:Y:S01]  /*15900*/  IMAD R3, R16, R7, R3 ;  /* 0x0000000710037224 */ /* 0x000fe200078e0203 */
[----:B------:R-:W-:Y:S06]  /*15910*/  @P0 BRA `(.L_x_558) ;  /* 0xfffffffc00640947 */ /* 0x000fec000383ffff */
.L_x_557:
[----:B------:R-:W-:-:S13]  /*15920*/  ISETP.NE.AND P0, PT, R4, RZ, PT ;  /* 0x000000ff0400720c */ /* 0x000fda0003f05270 */
[----:B------:R-:W-:Y:S05]  /*15930*/  @!P0 BRA `(.L_x_562) ;  /* 0x0000000000888947 */ /* 0x000fea0003800000 */
[----:B------:R-:W3:Y:S01]  /*15940*/  LDC R10, c[0x0][0x494] ;  /* 0x00012500ff0a7b82 */ /* 0x000ee20000000800 */
[C---:B0-----:R-:W-:Y:S02]  /*15950*/  IMAD R13, R9.reuse, R2, RZ ;  /* 0x00000002090d7224 */ /* 0x041fe400078e02ff */
[----:B---3--:R-:W-:Y:S02]  /*15960*/  IMAD R11, R9, R10, RZ ;  /* 0x0000000a090b7224 */ /* 0x008fe400078e02ff */
        /* <DEDUP_REMOVED lines=13> */
[----:B------:R-:W-:Y:S02]  /*15a40*/  IMAD.WIDE R6, R13, 0x2, R24 ;  /* 0x000000020d067825 */ /* 0x000fe400078e0218 */
[----:B------:R-:W-:Y:S01]  /*15a50*/  @P0 IADD3 R9, R9, R10, RZ ;  /* 0x0000000a09090210 */ /* 0x000fe20007ffe0ff */
        /* <DEDUP_REMOVED lines=11> */
[----:B-----5:R-:W-:Y:S02]  /*15b10*/  @P0 PRMT R8, R24, 0x9910, RZ ;  /* 0x0000991018080816 */ /* 0x020fe400000000ff */
[----:B------:R-:W-:Y:S02]  /*15b20*/  @P0 MOV R0, R6 ;  /* 0x0000000600000202 */ /* 0x000fe40000000f00 */
[----:B------:R-:W-:-:S05]  /*15b30*/  @P0 MOV R2, R8 ;  /* 0x0000000800020202 */ /* 0x000fca0000000f00 */
[----:B------:R-:W-:-:S05]  /*15b40*/  @P0 IMAD R0, R0, R2, R3 ;  /* 0x0000000200000224 */ /* 0x000fca00078e0203 */
[----:B------:R-:W-:-:S07]  /*15b50*/  @P0 PRMT R3, R0, 0x7610, R3 ;  /* 0x0000761000030816 */ /* 0x000fce0000000003 */
.L_x_562:
[----:B-----5:R-:W-:Y:S01]  /*15b60*/  STG.E.U16 desc[UR4][R20.64], R3 ;  /* 0x0000000314007986 */ /* 0x020fe2000c101504 */
[----:B------:R-:W-:Y:S05]  /*15b70*/  EXIT ;  /* 0x000000000000794d */ /* 0x000fea0003800000 */
.L_x_563:
        /* <DEDUP_REMOVED lines=16> */
.L_x_839:


//--------------------- .text._ZN2at6native69_GLOBAL__N__64f4e359_31_FunctionOfAMatrixUtilsKernel_cu_1520ed90_298616_elemwise_kernelILi128ELi8EZNS1_43_compute_linear_combination_internal_kernelIlEEvRNS_14TensorIteratorEiiiEUliE_EEviT1_ --------------------------
	.section	.text._ZN2at6native69_GLOBAL__N__64f4e359_31_FunctionOfAMatrixUtilsKernel_cu_1520ed90_298616_elemwise_kernelILi128ELi8EZNS1_43_compute_linear_combination_internal_kernelIlEEvRNS_14TensorIteratorEiiiEUliE_EEviT1_,"ax",@progbits
	.align	128
.text._ZN2at6native69_GLOBAL__N__64f4e359_31_FunctionOfAMatrixUtilsKernel_cu_1520ed90_298616_elemwise_kernelILi128ELi8EZNS1_43_compute_linear_combination_internal_kernelIlEEvRNS_14TensorIteratorEiiiEUliE_EEviT1_:
        .type           _ZN2at6native69_GLOBAL__N__64f4e359_31_FunctionOfAMatrixUtilsKernel_cu_1520ed90_298616_elemwise_kernelILi128ELi8EZNS1_43_compute_linear_combination_internal_kernelIlEEvRNS_14TensorIteratorEiiiEUliE_EEviT1_,@function
        .size           _ZN2at6native69_GLOBAL__N__64f4e359_31_FunctionOfAMatrixUtilsKernel_cu_1520ed90_298616_elemwise_kernelILi128ELi8EZNS1_43_compute_linear_combination_internal_kernelIlEEvRNS_14TensorIteratorEiiiEUliE_EEviT1_,(.L_x_840 - _ZN2at6native69_GLOBAL__N__64f4e359_31_FunctionOfAMatrixUtilsKernel_cu_1520ed90_298616_elemwise_kernelILi128ELi8EZNS1_43_compute_linear_combination_internal_kernelIlEEvRNS_14TensorIteratorEiiiEUliE_EEviT1_)
        .other          _ZN2at6native69_GLOBAL__N__64f4e359_31_FunctionOfAMatrixUtilsKernel_cu_1520ed90_298616_elemwise_kernelILi128ELi8EZNS1_43_compute_linear_combination_internal_kernelIlEEvRNS_14TensorIteratorEiiiEUliE_EEviT1_,@"STO_CUDA_ENTRY STV_DEFAULT"
_ZN2at6native69_GLOBAL__N__64f4e359_31_FunctionOfAMatrixUtilsKernel_cu_1520ed90_298616_elemwise_kernelILi128ELi8EZNS1_43_compute_linear_combination_internal_kernelIlEEvRNS_14TensorIteratorEiiiEUliE_EEviT1_:
        /* <DEDUP_REMOVED lines=367> */
.L_x_566:
        /* <DEDUP_REMOVED lines=19> */
[----:B------:R-:W0:Y:S01]  /*1820*/  LDC R5, c[0x0][0x494] ;  /* 0x00012500ff057b82 */ /* 0x000e220000000800 */
[----:B------:R-:W-:Y:S01]  /*1830*/  HFMA2.MMA R0, -RZ, RZ, 0, 0 ;  /* 0x00000000ff007435 */ /* 0x000fe200000001ff */
[----:B------:R-:W-:Y:S02]  /*1840*/  MOV R18, R14 ;  /* 0x0000000e00127202 */ /* 0x000fe40000000f00 */
[----:B------:R-:W-:Y:S02]  /*1850*/  IADD3 R4, R2, -R7, RZ ;  /* 0x8000000702047210 */ /* 0x000fe40007ffe0ff */
[----:B------:R-:W-:Y:S02]  /*1860*/  MOV R19, R15 ;  /* 0x0000000f00137202 */ /* 0x000fe40000000f00 */
[----:B------:R-:W1:Y:S01]  /*1870*/  LDC R6, c[0x0][0x498] ;  /* 0x00012600ff067b82 */ /* 0x000e620000000800 */
[----:B------:R-:W-:-:S02]  /*1880*/  ISETP.GT.AND P0, PT, R4, RZ, PT ;  /* 0x000000ff0400720c */ /* 0x000fc40003f04270 */
[----:B------:R-:W-:Y:S02]  /*1890*/  MOV R20, R12 ;  /* 0x0000000c00147202 */ /* 0x000fe40000000f00 */
[----:B------:R-:W-:-:S09]  /*18a0*/  MOV R21, R13 ;  /* 0x0000000d00157202 */ /* 0x000fd20000000f00 */
[----:B------:R-:W-:Y:S05]  /*18b0*/  @!P0 BRA `(.L_x_569) ;  /* 0x0000000c004c8947 */ /* 0x000fea0003800000 */
[----:B------:R-:W-:Y:S02]  /*18c0*/  ISETP.GT.AND P1, PT, R4, 0xc, PT ;  /* 0x0000000c0400780c */ /* 0x000fe40003f24270 */
[----:B------:R-:W-:-:S11]  /*18d0*/  PLOP3.LUT P0, PT, PT, PT, PT, 0x80, 0x0 ;  /* 0x000000000000781c */ /* 0x000fd60003f0f070 */
[----:B------:R-:W-:Y:S05]  /*18e0*/  @!P1 BRA `(.L_x_570) ;  /* 0x00000008001c9947 */ /* 0x000fea0003800000 */
[----:B------:R-:W-:-:S13]  /*18f0*/  PLOP3.LUT P0, PT, PT, PT, PT, 0x8, 0x0 ;  /* 0x000000000000781c */ /* 0x000fda0003f0e170 */
.L_x_571:
[----:B------:R-:W2:Y:S01]  /*1900*/  LDC R57, c[0x0][0x498] ;  /* 0x00012600ff397b82 */ /* 0x000ea20000000800 */
[----:B------:R-:W3:Y:S04]  /*1910*/  LDG.E.64.CONSTANT R34, desc[UR4][R18.64] ;  /* 0x0000000412227981 */ /* 0x000ee8000c1e9b00 */
[----:B------:R-:W3:Y:S03]  /*1920*/  LDG.E.64.CONSTANT R36, desc[UR4][R20.64] ;  /* 0x0000000414247981 */ /* 0x000ee6000c1e9b00 */
[----:B------:R-:W4:Y:S01]  /*1930*/  LDC R7, c[0x0][0x494] ;  /* 0x00012500ff077b82 */ /* 0x000f220000000800 */
[----:B--2---:R-:W-:-:S05]  /*1940*/  IMAD.WIDE R16, R57, 0x8, R18 ;  /* 0x0000000839107825 */ /* 0x004fca00078e0212 */
[----:B------:R-:W2:Y:S01]  /*1950*/  LDG.E.64.CONSTANT R28, desc[UR4][R16.64] ;  /* 0x00000004101c7981 */ /* 0x000ea2000c1e9b00 */
[----:B----4-:R-:W-:-:S05]  /*1960*/  IMAD.WIDE R10, R7, 0x8, R20 ;  /* 0x00000008070a7825 */ /* 0x010fca00078e0214 */
[----:B------:R-:W2:Y:S01]  /*1970*/  LDG.E.64.CONSTANT R38, desc[UR4][R10.64] ;  /* 0x000000040a267981 */ /* 0x000ea2000c1e9b00 */
[----:B------:R-:W-:-:S04]  /*1980*/  IMAD.WIDE R42, R57, 0x8, R16 ;  /* 0x00000008392a7825 */ /* 0x000fc800078e0210 */
[----:B------:R-:W-:Y:S01]  /*1990*/  IMAD.WIDE R22, R7, 0x8, R10 ;  /* 0x0000000807167825 */ /* 0x000fe200078e020a */
[----:B------:R4:W2:Y:S04]  /*19a0*/  LDG.E.64.CONSTANT R32, desc[UR4][R42.64] ;  /* 0x000000042a207981 */ /* 0x0008a8000c1e9b00 */
[----:B------:R-:W2:Y:S01]  /*19b0*/  LDG.E.64.CONSTANT R26, desc[UR4][R22.64] ;  /* 0x00000004161a7981 */ /* 0x000ea2000c1e9b00 */
[----:B------:R-:W-:-:S04]  /*19c0*/  IMAD.WIDE R48, R57, 0x8, R42 ;  /* 0x0000000839307825 */ /* 0x000fc800078e022a */
[----:B------:R-:W-:Y:S01]  /*19d0*/  IMAD.WIDE R44, R7, 0x8, R22 ;  /* 0x00000008072c7825 */ /* 0x000fe200078e0216 */
[----:B------:R0:W2:Y:S04]  /*19e0*/  LDG.E.64.CONSTANT R20, desc[UR4][R48.64] ;  /* 0x0000000430147981 */ /* 0x0000a8000c1e9b00 */
[----:B------:R1:W2:Y:S01]  /*19f0*/  LDG.E.64.CONSTANT R30, desc[UR4][R44.64] ;  /* 0x000000042c1e7981 */ /* 0x0002a2000c1e9b00 */
[----:B------:R-:W-:-:S04]  /*1a00*/  IMAD.WIDE R50, R57, 0x8, R48 ;  /* 0x0000000839327825 */ /* 0x000fc800078e0230 */
[----:B------:R-:W-:Y:S01]  /*1a10*/  IMAD.WIDE R46, R7, 0x8, R44 ;  /* 0x00000008072e7825 */ /* 0x000fe200078e022c */
[----:B------:R-:W2:Y:S04]  /*1a20*/  LDG.E.64.CONSTANT R24, desc[UR4][R50.64] ;  /* 0x0000000432187981 */ /* 0x000ea8000c1e9b00 */
[----:B------:R-:W2:Y:S01]  /*1a30*/  LDG.E.64.CONSTANT R18, desc[UR4][R46.64] ;  /* 0x000000042e127981 */ /* 0x000ea2000c1e9b00 */
[----:B------:R-:W-:-:S04]  /*1a40*/  IMAD.WIDE R60, R57, 0x8, R50 ;  /* 0x00000008393c7825 */ /* 0x000fc800078e0232 */
[----:B------:R-:W-:Y:S01]  /*1a50*/  IMAD.WIDE R58, R7, 0x8, R46 ;  /* 0x00000008073a7825 */ /* 0x000fe200078e022e */
[----:B------:R-:W2:Y:S04]  /*1a60*/  LDG.E.64.CONSTANT R10, desc[UR4][R60.64] ;  /* 0x000000043c0a7981 */ /* 0x000ea8000c1e9b00 */
[----:B------:R-:W2:Y:S01]  /*1a70*/  LDG.E.64.CONSTANT R22, desc[UR4][R58.64] ;  /* 0x000000043a167981 */ /* 0x000ea2000c1e9b00 */
[----:B----4-:R-:W-:-:S04]  /*1a80*/  IMAD.WIDE R42, R57, 0x8, R60 ;  /* 0x00000008392a7825 */ /* 0x010fc800078e023c */
[----:B0-----:R-:W-:Y:S01]  /*1a90*/  IMAD.WIDE R48, R7, 0x8, R58 ;  /* 0x0000000807307825 */ /* 0x001fe200078e023a */
[----:B------:R0:W4:Y:S04]  /*1aa0*/  LDG.E.64.CONSTANT R16, desc[UR4][R42.64] ;  /* 0x000000042a107981 */ /* 0x000128000c1e9b00 */
[----:B------:R-:W4:Y:S01]  /*1ab0*/  LDG.E.64.CONSTANT R54, desc[UR4][R48.64] ;  /* 0x0000000430367981 */ /* 0x000f22000c1e9b00 */
[----:B-1----:R-:W-:-:S04]  /*1ac0*/  IMAD.WIDE R44, R57, 0x8, R42 ;  /* 0x00000008392c7825 */ /* 0x002fc800078e022a */
[----:B0-----:R-:W-:Y:S01]  /*1ad0*/  IMAD.WIDE R42, R7, 0x8, R48 ;  /* 0x00000008072a7825 */ /* 0x001fe200078e0230 */
[----:B------:R-:W4:Y:S04]  /*1ae0*/  LDG.E.64.CONSTANT R50, desc[UR4][R44.64] ;  /* 0x000000042c327981 */ /* 0x000f28000c1e9b00 */
[----:B------:R-:W4:Y:S01]  /*1af0*/  LDG.E.64.CONSTANT R52, desc[UR4][R42.64] ;  /* 0x000000042a347981 */ /* 0x000f22000c1e9b00 */
[----:B------:R-:W-:-:S04]  /*1b00*/  IMAD.WIDE R60, R57, 0x8, R44 ;  /* 0x00000008393c7825 */ /* 0x000fc800078e022c */
[----:B------:R-:W-:Y:S01]  /*1b10*/  IMAD.WIDE R58, R7, 0x8, R42 ;  /* 0x00000008073a7825 */ /* 0x000fe200078e022a */
[----:B------:R0:W4:Y:S04]  /*1b20*/  LDG.E.64.CONSTANT R46, desc[UR4][R60.64] ;  /* 0x000000043c2e7981 */ /* 0x000128000c1e9b00 */
[----:B------:R1:W4:Y:S01]  /*1b30*/  LDG.E.64.CONSTANT R48, desc[UR4][R58.64] ;  /* 0x000000043a307981 */ /* 0x000322000c1e9b00 */
[-C--:B---3--:R-:W-:Y:S02]  /*1b40*/  IMAD R35, R35, R36.reuse, RZ ;  /* 0x0000002423237224 */ /* 0x088fe400078e02ff */
[----:B-----5:R-:W-:-:S04]  /*1b50*/  IMAD.WIDE.U32 R40, R34, R36, R40 ;  /* 0x0000002422287225 */ /* 0x020fc800078e0028 */
[----:B------:R-:W-:Y:S02]  /*1b60*/  IMAD R35, R34, R37, R35 ;  /* 0x0000002522237224 */ /* 0x000fe400078e0223 */
[----:B------:R-:W-:-:S03]  /*1b70*/  IMAD.WIDE R36, R57, 0x8, R60 ;  /* 0x0000000839247825 */ /* 0x000fc600078e023c */
[----:B------:R-:W-:Y:S01]  /*1b80*/  IADD3 R41, R41, R35, RZ ;  /* 0x0000002329297210 */ /* 0x000fe20007ffe0ff */
[----:B------:R-:W-:Y:S01]  /*1b90*/  IMAD.WIDE R34, R7, 0x8, R58 ;  /* 0x0000000807227825 */ /* 0x000fe200078e023a */
[----:B------:R-:W3:Y:S04]  /*1ba0*/  LDG.E.64.CONSTANT R42, desc[UR4][R36.64] ;  /* 0x00000004242a7981 */ /* 0x000ee8000c1e9b00 */
[----:B------:R-:W3:Y:S01]  /*1bb0*/  LDG.E.64.CONSTANT R44, desc[UR4][R34.64] ;  /* 0x00000004222c7981 */ /* 0x000ee2000c1e9b00 */
[----:B0-----:R-:W-:-:S04]  /*1bc0*/  IMAD.WIDE R60, R57, 0x8, R36 ;  /* 0x00000008393c7825 */ /* 0x001fc800078e0224 */
[----:B--2---:R-:W-:-:S04]  /*1bd0*/  IMAD R29, R29, R38, RZ ;  /* 0x000000261d1d7224 */ /* 0x004fc800078e02ff */
[C---:B------:R-:W-:Y:S02]  /*1be0*/  IMAD R39, R28.reuse, R39, R29 ;  /* 0x000000271c277224 */ /* 0x040fe400078e021d */
[----:B------:R-:W-:-:S04]  /*1bf0*/  IMAD.WIDE.U32 R28, R28, R38, R40 ;  /* 0x000000261c1c7225 */ /* 0x000fc800078e0028 */
[-C--:B------:R-:W-:Y:S01]  /*1c00*/  IMAD R33, R33, R26.reuse, RZ ;  /* 0x0000001a21217224 */ /* 0x080fe200078e02ff */
[----:B------:R-:W-:Y:S01]  /*1c10*/  IADD3 R29, R29, R39, RZ ;  /* 0x000000271d1d7210 */ /* 0x000fe20007ffe0ff */
[----:B-1----:R-:W-:Y:S01]  /*1c20*/  IMAD.WIDE R58, R7, 0x8, R34 ;  /* 0x00000008073a7825 */ /* 0x002fe200078e0222 */
[----:B------:R0:W2:Y:S03]  /*1c30*/  LDG.E.64.CONSTANT R38, desc[UR4][R60.64] ;  /* 0x000000043c267981 */ /* 0x0000a6000c1e9b00 */
[C---:B------:R-:W-:Y:S01]  /*1c40*/  IMAD R27, R32.reuse, R27, R33 ;  /* 0x0000001b201b7224 */ /* 0x040fe200078e0221 */
[----:B------:R1:W2:Y:S01]  /*1c50*/  LDG.E.64.CONSTANT R40, desc[UR4][R58.64] ;  /* 0x000000043a287981 */ /* 0x0002a2000c1e9b00 */
[----:B------:R-:W-:-:S04]  /*1c60*/  IMAD.WIDE.U32 R32, R32, R26, R28 ;  /* 0x0000001a20207225 */ /* 0x000fc800078e001c */
[----:B------:R-:W-:Y:S01]  /*1c70*/  IMAD R21, R21, R30, RZ ;  /* 0x0000001e15157224 */ /* 0x000fe200078e02ff */
[----:B------:R-:W-:Y:S01]  /*1c80*/  IADD3 R33, R33, R27, RZ ;  /* 0x0000001b21217210 */ /* 0x000fe20007ffe0ff */
[----:B------:R-:W-:-:S04]  /*1c90*/  IMAD.WIDE R28, R57, 0x8, R60 ;  /* 0x00000008391c7825 */ /* 0x000fc800078e023c */
[----:B------:R-:W-:Y:S01]  /*1ca0*/  IMAD.WIDE R26, R7, 0x8, R58 ;  /* 0x00000008071a7825 */ /* 0x000fe200078e023a */
[----:B------:R-:W2:Y:S03]  /*1cb0*/  LDG.E.64.CONSTANT R34, desc[UR4][R28.64] ;  /* 0x000000041c227981 */ /* 0x000ea6000c1e9b00 */
[C---:B------:R-:W-:Y:S01]  /*1cc0*/  IMAD R31, R20.reuse, R31, R21 ;  /* 0x0000001f141f7224 */ /* 0x040fe200078e0215 */
[----:B------:R-:W2:Y:S01]  /*1cd0*/  LDG.E.64.CONSTANT R36, desc[UR4][R26.64] ;  /* 0x000000041a247981 */ /* 0x000ea2000c1e9b00 */
[----:B------:R-:W-:-:S04]  /*1ce0*/  IMAD.WIDE.U32 R20, R20, R30, R32 ;  /* 0x0000001e14147225 */ /* 0x000fc800078e0020 */
[----:B------:R-:W-:Y:S01]  /*1cf0*/  IMAD R25, R25, R18, RZ ;  /* 0x0000001219197224 */ /* 0x000fe200078e02ff */
[----:B------:R-:W-:Y:S01]  /*1d00*/  IADD3 R21, R21, R31, RZ ;  /* 0x0000001f15157210 */ /* 0x000fe20007ffe0ff */
[----:B0-----:R-:W-:-:S04]  /*1d10*/  IMAD.WIDE R60, R57, 0x8, R28 ;  /* 0x00000008393c7825 */ /* 0x001fc800078e021c */
[----:B-1----:R-:W-:Y:S01]  /*1d20*/  IMAD.WIDE R58, R7, 0x8, R26 ;  /* 0x00000008073a7825 */ /* 0x002fe200078e021a */
[----:B------:R0:W2:Y:S03]  /*1d30*/  LDG.E.64.CONSTANT R30, desc[UR4][R60.64] ;  /* 0x000000043c1e7981 */ /* 0x0000a6000c1e9b00 */
[C---:B------:R-:W-:Y:S01]  /*1d40*/  IMAD R19, R24.reuse, R19, R25 ;  /* 0x0000001318137224 */ /* 0x040fe200078e0219 */
[----:B------:R1:W2:Y:S01]  /*1d50*/  LDG.E.64.CONSTANT R32, desc[UR4][R58.64] ;  /* 0x000000043a207981 */ /* 0x0002a2000c1e9b00 */
[----:B------:R-:W-:-:S04]  /*1d60*/  IMAD.WIDE.U32 R24, R24, R18, R20 ;  /* 0x0000001218187225 */ /* 0x000fc800078e0014 */
[----:B------:R-:W-:Y:S01]  /*1d70*/  IMAD.WIDE R20, R57, 0x8, R60 ;  /* 0x0000000839147825 */ /* 0x000fe200078e023c */
[----:B------:R-:W-:-:S03]  /*1d80*/  IADD3 R25, R25, R19, RZ ;  /* 0x0000001319197210 */ /* 0x000fc60007ffe0ff */
[----:B------:R-:W-:Y:S01]  /*1d90*/  IMAD.WIDE R18, R7, 0x8, R58 ;  /* 0x0000000807127825 */ /* 0x000fe200078e023a */
[----:B------:R-:W2:Y:S03]  /*1da0*/  LDG.E.64.CONSTANT R26, desc[UR4][R20.64] ;  /* 0x00000004141a7981 */ /* 0x000ea6000c1e9b00 */
[----:B------:R-:W-:Y:S01]  /*1db0*/  IMAD R11, R11, R22, RZ ;  /* 0x000000160b0b7224 */ /* 0x000fe200078e02ff */
[----:B------:R-:W2:Y:S01]  /*1dc0*/  LDG.E.64.CONSTANT R28, desc[UR4][R18.64] ;  /* 0x00000004121c7981 */ /* 0x000ea2000c1e9b00 */
[----:B0-----:R-:W-:-:S04]  /*1dd0*/  IMAD.WIDE R60, R57, 0x8, R20 ;  /* 0x00000008393c7825 */ /* 0x001fc800078e0214 */
[C---:B------:R-:W-:Y:S02]  /*1de0*/  IMAD R23, R10.reuse, R23, R11 ;  /* 0x000000170a177224 */ /* 0x040fe400078e020b */
[----:B------:R-:W-:-:S04]  /*1df0*/  IMAD.WIDE.U32 R10, R10, R22, R24 ;  /* 0x000000160a0a7225 */ /* 0x000fc800078e0018 */
[----:B-1----:R-:W-:Y:S01]  /*1e00*/  IMAD.WIDE R58, R7, 0x8, R18 ;  /* 0x00000008073a7825 */ /* 0x002fe200078e0212 */
[----:B------:R-:W-:Y:S02]  /*1e10*/  IADD3 R11, R11, R23, RZ ;  /* 0x000000170b0b7210 */ /* 0x000fe40007ffe0ff */
[----:B------:R-:W2:Y:S01]  /*1e20*/  LDG.E.64.CONSTANT R22, desc[UR4][R60.64] ;  /* 0x000000043c167981 */ /* 0x000ea2000c1e9b00 */
[----:B----4-:R-:W-:-:S03]  /*1e30*/  IMAD R17, R17, R54, RZ ;  /* 0x0000003611117224 */ /* 0x010fc600078e02ff */
[----:B------:R-:W4:Y:S01]  /*1e40*/  LDG.E.64.CONSTANT R24, desc[UR4][R58.64] ;  /* 0x000000043a187981 */ /* 0x000f22000c1e9b00 */
[C---:B------:R-:W-:Y:S02]  /*1e50*/  IMAD R56, R16.reuse, R55, R17 ;  /* 0x0000003710387224 */ /* 0x040fe400078e0211 */
[----:B------:R-:W-:-:S04]  /*1e60*/  IMAD.WIDE.U32 R54, R16, R54, R10 ;  /* 0x0000003610367225 */ /* 0x000fc800078e000a */
[----:B------:R-:W-:-:S04]  /*1e70*/  IMAD.WIDE R10, R57, 0x8, R60 ;  /* 0x00000008390a7825 */ /* 0x000fc800078e023c */
[----:B------:R-:W-:Y:S01]  /*1e80*/  IMAD.WIDE R16, R7, 0x8, R58 ;  /* 0x0000000807107825 */ /* 0x000fe200078e023a */
[----:B------:R-:W4:Y:S04]  /*1e90*/  LDG.E.64.CONSTANT R18, desc[UR4][R10.64] ;  /* 0x000000040a127981 */ /* 0x000f28000c1e9b00 */
[----:B------:R-:W4:Y:S01]  /*1ea0*/  LDG.E.64.CONSTANT R20, desc[UR4][R16.64] ;  /* 0x0000000410147981 */ /* 0x000f22000c1e9b00 */
[----:B------:R-:W-:Y:S01]  /*1eb0*/  IADD3 R55, R55, R56, RZ ;  /* 0x0000003837377210 */ /* 0x000fe20007ffe0ff */
[----:B------:R-:W-:-:S04]  /*1ec0*/  IMAD R51, R51, R52, RZ ;  /* 0x0000003433337224 */ /* 0x000fc800078e02ff */
[C---:B------:R-:W-:Y:S02]  /*1ed0*/  IMAD R53, R50.reuse, R53, R51 ;  /* 0x0000003532357224 */ /* 0x040fe400078e0233 */
[----:B------:R-:W-:-:S04]  /*1ee0*/  IMAD.WIDE.U32 R50, R50, R52, R54 ;  /* 0x0000003432327225 */ /* 0x000fc800078e0036 */
[----:B------:R-:W-:Y:S01]  /*1ef0*/  IMAD R47, R47, R48, RZ ;  /* 0x000000302f2f7224 */ /* 0x000fe200078e02ff */
[----:B------:R-:W-:-:S03]  /*1f00*/  IADD3 R51, R51, R53, RZ ;  /* 0x0000003533337210 */ /* 0x000fc60007ffe0ff */
[C---:B------:R-:W-:Y:S02]  /*1f10*/  IMAD R49, R46.reuse, R49, R47 ;  /* 0x000000312e317224 */ /* 0x040fe400078e022f */
[----:B------:R-:W-:-:S05]  /*1f20*/  IMAD.WIDE.U32 R46, R46, R48, R50 ;  /* 0x000000302e2e7225 */ /* 0x000fca00078e0032 */
[----:B------:R-:W-:Y:S02]  /*1f30*/  IADD3 R47, R47, R49, RZ ;  /* 0x000000312f2f7210 */ /* 0x000fe40007ffe0ff */
[----:B------:R-:W-:-:S04]  /*1f40*/  IADD3 R4, R4, -0x10, RZ ;  /* 0xfffffff004047810 */ /* 0x000fc80007ffe0ff */
[----:B------:R-:W-:Y:S02]  /*1f50*/  ISETP.GT.AND P1, PT, R4, 0xc, PT ;  /* 0x0000000c0400780c */ /* 0x000fe40003f24270 */
[----:B------:R-:W-:Y:S01]  /*1f60*/  IADD3 R0, R0, 0x10, RZ ;  /* 0x0000001000007810 */ /* 0x000fe20007ffe0ff */
[----:B---3--:R-:W-:-:S04]  /*1f70*/  IMAD R43, R43, R44, RZ ;  /* 0x0000002c2b2b7224 */ /* 0x008fc800078e02ff */
[C---:B------:R-:W-:Y:S02]  /*1f80*/  IMAD R45, R42.reuse, R45, R43 ;  /* 0x0000002d2a2d7224 */ /* 0x040fe400078e022b */
[----:B------:R-:W-:-:S05]  /*1f90*/  IMAD.WIDE.U32 R42, R42, R44, R46 ;  /* 0x0000002c2a2a7225 */ /* 0x000fca00078e002e */
[----:B------:R-:W-:Y:S01]  /*1fa0*/  IADD3 R43, R43, R45, RZ ;  /* 0x0000002d2b2b7210 */ /* 0x000fe20007ffe0ff */
[----:B--2---:R-:W-:-:S04]  /*1fb0*/  IMAD R39, R39, R40, RZ ;  /* 0x0000002827277224 */ /* 0x004fc800078e02ff */
[C---:B------:R-:W-:Y:S02]  /*1fc0*/  IMAD R41, R38.reuse, R41, R39 ;  /* 0x0000002926297224 */ /* 0x040fe400078e0227 */
[----:B------:R-:W-:-:S05]  /*1fd0*/  IMAD.WIDE.U32 R38, R38, R40, R42 ;  /* 0x0000002826267225 */ /* 0x000fca00078e002a */
[----:B------:R-:W-:Y:S01]  /*1fe0*/  IADD3 R39, R39, R41, RZ ;  /* 0x0000002927277210 */ /* 0x000fe20007ffe0ff */
[----:B------:R-:W-:-:S04]  /*1ff0*/  IMAD R35, R35, R36, RZ ;  /* 0x0000002423237224 */ /* 0x000fc800078e02ff */
        /* <DEDUP_REMOVED lines=11> */
[----:B----4-:R-:W-:-:S04]  /*20b0*/  IMAD R23, R23, R24, RZ ;  /* 0x0000001817177224 */ /* 0x010fc800078e02ff */
[C---:B------:R-:W-:Y:S02]  /*20c0*/  IMAD R25, R22.reuse, R25, R23 ;  /* 0x0000001916197224 */ /* 0x040fe400078e0217 */
[----:B------:R-:W-:-:S05]  /*20d0*/  IMAD.WIDE.U32 R22, R22, R24, R26 ;  /* 0x0000001816167225 */ /* 0x000fca00078e001a */
[----:B------:R-:W-:Y:S01]  /*20e0*/  IADD3 R23, R23, R25, RZ ;  /* 0x0000001917177210 */ /* 0x000fe20007ffe0ff */
[-C--:B------:R-:W-:Y:S02]  /*20f0*/  IMAD R19, R19, R20.reuse, RZ ;  /* 0x0000001413137224 */ /* 0x080fe400078e02ff */
[----:B------:R-:W-:-:S04]  /*2100*/  IMAD.WIDE.U32 R40, R18, R20, R22 ;  /* 0x0000001412287225 */ /* 0x000fc800078e0016 */
[----:B------:R-:W-:Y:S02]  /*2110*/  IMAD R25, R18, R21, R19 ;  /* 0x0000001512197224 */ /* 0x000fe400078e0213 */
[----:B------:R-:W-:-:S03]  /*2120*/  IMAD.WIDE R18, R57, 0x8, R10 ;  /* 0x0000000839127825 */ /* 0x000fc600078e020a */
[----:B------:R-:W-:Y:S01]  /*2130*/  IADD3 R41, R41, R25, RZ ;  /* 0x0000001929297210 */ /* 0x000fe20007ffe0ff */
[----:B------:R-:W-:Y:S01]  /*2140*/  IMAD.WIDE R20, R7, 0x8, R16 ;  /* 0x0000000807147825 */ /* 0x000fe200078e0210 */
[----:B------:R-:W-:Y:S06]  /*2150*/  @P1 BRA `(.L_x_571) ;  /* 0xfffffff400e81947 */ /* 0x000fec000383ffff */
.L_x_570:
[----:B------:R-:W-:-:S13]  /*2160*/  ISETP.GT.AND P1, PT, R4, 0x4, PT ;  /* 0x000000040400780c */ /* 0x000fda0003f24270 */
[----:B------:R-:W-:Y:S05]  /*2170*/  @!P1 BRA `(.L_x_572) ;  /* 0x0000000400149947 */ /* 0x000fea0003800000 */
[----:B------:R-:W2:Y:S01]  /*2180*/  LDC R53, c[0x0][0x498] ;  /* 0x00012600ff357b82 */ /* 0x000ea20000000800 */
[----:B------:R3:W4:Y:S04]  /*2190*/  LDG.E.64.CONSTANT R48, desc[UR4][R18.64] ;  /* 0x0000000412307981 */ /* 0x000728000c1e9b00 */
[----:B------:R0:W4:Y:S03]  /*21a0*/  LDG.E.64.CONSTANT R50, desc[UR4][R20.64] ;  /* 0x0000000414327981 */ /* 0x000126000c1e9b00 */
[----:B------:R-:W1:Y:S01]  /*21b0*/  LDC R7, c[0x0][0x494] ;  /* 0x00012500ff077b82 */ /* 0x000e620000000800 */
[----:B--2---:R-:W-:-:S05]  /*21c0*/  IMAD.WIDE R16, R53, 0x8, R18 ;  /* 0x0000000835107825 */ /* 0x004fca00078e0212 */
[----:B------:R-:W2:Y:S01]  /*21d0*/  LDG.E.64.CONSTANT R44, desc[UR4][R16.64] ;  /* 0x00000004102c7981 */ /* 0x000ea2000c1e9b00 */
[----:B-1----:R-:W-:-:S05]  /*21e0*/  IMAD.WIDE R10, R7, 0x8, R20 ;  /* 0x00000008070a7825 */ /* 0x002fca00078e0214 */
[----:B------:R1:W2:Y:S01]  /*21f0*/  LDG.E.64.CONSTANT R46, desc[UR4][R10.64] ;  /* 0x000000040a2e7981 */ /* 0x0002a2000c1e9b00 */
[----:B------:R-:W-:-:S04]  /*2200*/  IMAD.WIDE R24, R53, 0x8, R16 ;  /* 0x0000000835187825 */ /* 0x000fc800078e0210 */
[----:B------:R-:W-:Y:S01]  /*2210*/  IMAD.WIDE R22, R7, 0x8, R10 ;  /* 0x0000000807167825 */ /* 0x000fe200078e020a */
[----:B------:R-:W2:Y:S04]  /*2220*/  LDG.E.64.CONSTANT R38, desc[UR4][R24.64] ;  /* 0x0000000418267981 */ /* 0x000ea8000c1e9b00 */
[----:B------:R-:W2:Y:S01]  /*2230*/  LDG.E.64.CONSTANT R42, desc[UR4][R22.64] ;  /* 0x00000004162a7981 */ /* 0x000ea2000c1e9b00 */
[----:B------:R-:W-:-:S04]  /*2240*/  IMAD.WIDE R54, R53, 0x8, R24 ;  /* 0x0000000835367825 */ /* 0x000fc800078e0218 */
[----:B---3--:R-:W-:Y:S01]  /*2250*/  IMAD.WIDE R18, R7, 0x8, R22 ;  /* 0x0000000807127825 */ /* 0x008fe200078e0216 */
[----:B------:R3:W2:Y:S04]  /*2260*/  LDG.E.64.CONSTANT R34, desc[UR4][R54.64] ;  /* 0x0000000436227981 */ /* 0x0006a8000c1e9b00 */
[----:B------:R-:W2:Y:S01]  /*2270*/  LDG.E.64.CONSTANT R36, desc[UR4][R18.64] ;  /* 0x0000000412247981 */ /* 0x000ea2000c1e9b00 */
[----:B------:R-:W-:-:S04]  /*2280*/  IMAD.WIDE R56, R53, 0x8, R54 ;  /* 0x0000000835387825 */ /* 0x000fc800078e0236 */
[----:B0-----:R-:W-:Y:S01]  /*2290*/  IMAD.WIDE R20, R7, 0x8, R18 ;  /* 0x0000000807147825 */ /* 0x001fe200078e0212 */
[----:B------:R-:W2:Y:S04]  /*22a0*/  LDG.E.64.CONSTANT R30, desc[UR4][R56.64] ;  /* 0x00000004381e7981 */ /* 0x000ea8000c1e9b00 */
[----:B------:R-:W2:Y:S01]  /*22b0*/  LDG.E.64.CONSTANT R32, desc[UR4][R20.64] ;  /* 0x0000000414207981 */ /* 0x000ea2000c1e9b00 */
[----:B------:R-:W-:-:S04]  /*22c0*/  IMAD.WIDE R60, R53, 0x8, R56 ;  /* 0x00000008353c7825 */ /* 0x000fc800078e0238 */
[----:B------:R-:W-:Y:S01]  /*22d0*/  IMAD.WIDE R58, R7, 0x8, R20 ;  /* 0x00000008073a7825 */ /* 0x000fe200078e0214 */
[----:B------:R-:W2:Y:S04]  /*22e0*/  LDG.E.64.CONSTANT R26, desc[UR4][R60.64] ;  /* 0x000000043c1a7981 */ /* 0x000ea8000c1e9b00 */
[----:B------:R-:W2:Y:S01]  /*22f0*/  LDG.E.64.CONSTANT R28, desc[UR4][R58.64] ;  /* 0x000000043a1c7981 */ /* 0x000ea2000c1e9b00 */
[----:B-1----:R-:W-:-:S04]  /*2300*/  IMAD.WIDE R10, R53, 0x8, R60 ;  /* 0x00000008350a7825 */ /* 0x002fc800078e023c */
[C---:B---3--:R-:W-:Y:S01]  /*2310*/  IMAD.WIDE R54, R7.reuse, 0x8, R58 ;  /* 0x0000000807367825 */ /* 0x048fe200078e023a */
[----:B------:R0:W3:Y:S04]  /*2320*/  LDG.E.64.CONSTANT R22, desc[UR4][R10.64] ;  /* 0x000000040a167981 */ /* 0x0000e8000c1e9b00 */
[----:B------:R-:W3:Y:S01]  /*2330*/  LDG.E.64.CONSTANT R24, desc[UR4][R54.64] ;  /* 0x0000000436187981 */ /* 0x000ee2000c1e9b00 */
[----:B------:R-:W-:-:S04]  /*2340*/  IMAD.WIDE R16, R7, 0x8, R54 ;  /* 0x0000000807107825 */ /* 0x000fc800078e0236 */
[----:B0-----:R-:W-:Y:S01]  /*2350*/  IMAD.WIDE R10, R53, 0x8, R10 ;  /* 0x00000008350a7825 */ /* 0x001fe200078e020a */
[----:B------:R-:W3:Y:S04]  /*2360*/  LDG.E.64.CONSTANT R20, desc[UR4][R16.64] ;  /* 0x0000000410147981 */ /* 0x000ee8000c1e9b00 */
[----:B------:R-:W3:Y:S01]  /*2370*/  LDG.E.64.CONSTANT R18, desc[UR4][R10.64] ;  /* 0x000000040a127981 */ /* 0x000ee2000c1e9b00 */
[----:B------:R-:W-:Y:S02]  /*2380*/  PLOP3.LUT P0, PT, PT, PT, PT, 0x8, 0x0 ;  /* 0x000000000000781c */ /* 0x000fe40003f0e170 */
[----:B------:R-:W-:Y:S02]  /*2390*/  IADD3 R0, R0, 0x8, RZ ;  /* 0x0000000800007810 */ /* 0x000fe40007ffe0ff */
[----:B------:R-:W-:Y:S01]  /*23a0*/  IADD3 R4, R4, -0x8, RZ ;  /* 0xfffffff804047810 */ /* 0x000fe20007ffe0ff */
[----:B----4-:R-:W-:-:S02]  /*23b0*/  IMAD R49, R49, R50, RZ ;  /* 0x0000003231317224 */ /* 0x010fc400078e02ff */
[----:B-----5:R-:W-:-:S04]  /*23c0*/  IMAD.WIDE.U32 R40, R48, R50, R40 ;  /* 0x0000003230287225 */ /* 0x020fc800078e0028 */
[----:B------:R-:W-:-:S05]  /*23d0*/  IMAD R49, R48, R51, R49 ;  /* 0x0000003330317224 */ /* 0x000fca00078e0231 */
[----:B------:R-:W-:Y:S01]  /*23e0*/  IADD3 R41, R41, R49, RZ ;  /* 0x0000003129297210 */ /* 0x000fe20007ffe0ff */
[----:B--2---:R-:W-:-:S04]  /*23f0*/  IMAD R45, R45, R46, RZ ;  /* 0x0000002e2d2d7224 */ /* 0x004fc800078e02ff */
[C---:B------:R-:W-:Y:S02]  /*2400*/  IMAD R47, R44.reuse, R47, R45 ;  /* 0x0000002f2c2f7224 */ /* 0x040fe400078e022d */
[----:B------:R-:W-:-:S04]  /*2410*/  IMAD.WIDE.U32 R44, R44, R46, R40 ;  /* 0x0000002e2c2c7225 */ /* 0x000fc800078e0028 */
[----:B------:R-:W-:Y:S01]  /*2420*/  IMAD R39, R39, R42, RZ ;  /* 0x0000002a27277224 */ /* 0x000fe200078e02ff */
[----:B------:R-:W-:-:S03]  /*2430*/  IADD3 R45, R45, R47, RZ ;  /* 0x0000002f2d2d7210 */ /* 0x000fc60007ffe0ff */
        /* <DEDUP_REMOVED lines=14> */
[----:B---3--:R-:W-:Y:S01]  /*2520*/  IMAD R23, R23, R24, RZ ;  /* 0x0000001817177224 */ /* 0x008fe200078e02ff */
[----:B------:R-:W-:-:S03]  /*2530*/  IADD3 R27, R27, R29, RZ ;  /* 0x0000001d1b1b7210 */ /* 0x000fc60007ffe0ff */
[C---:B------:R-:W-:Y:S02]  /*2540*/  IMAD R25, R22.reuse, R25, R23 ;  /* 0x0000001916197224 */ /* 0x040fe400078e0217 */
[----:B------:R-:W-:-:S05]  /*2550*/  IMAD.WIDE.U32 R22, R22, R24, R26 ;  /* 0x0000001816167225 */ /* 0x000fca00078e001a */
[----:B------:R-:W-:Y:S01]  /*2560*/  IADD3 R23, R23, R25, RZ ;  /* 0x0000001917177210 */ /* 0x000fe20007ffe0ff */
[----:B------:R-:W-:-:S04]  /*2570*/  IMAD R19, R19, R20, RZ ;  /* 0x0000001413137224 */ /* 0x000fc800078e02ff */
[C---:B------:R-:W-:Y:S02]  /*2580*/  IMAD R25, R18.reuse, R21, R19 ;  /* 0x0000001512197224 */ /* 0x040fe400078e0213 */
[----:B------:R-:W-:-:S04]  /*2590*/  IMAD.WIDE.U32 R40, R18, R20, R22 ;  /* 0x0000001412287225 */ /* 0x000fc800078e0016 */
[----:B------:R-:W-:Y:S01]  /*25a0*/  IMAD.WIDE R18, R53, 0x8, R10 ;  /* 0x0000000835127825 */ /* 0x000fe200078e020a */
[----:B------:R-:W-:-:S03]  /*25b0*/  IADD3 R41, R41, R25, RZ ;  /* 0x0000001929297210 */ /* 0x000fc60007ffe0ff */
[----:B------:R-:W-:-:S07]  /*25c0*/  IMAD.WIDE R20, R7, 0x8, R16 ;  /* 0x0000000807147825 */ /* 0x000fce00078e0210 */
.L_x_572:
[----:B------:R-:W-:-:S13]  /*25d0*/  ISETP.NE.OR P0, PT, R4, RZ, P0 ;  /* 0x000000ff0400720c */ /* 0x000fda0000705670 */
[----:B------:R-:W-:Y:S05]  /*25e0*/  @!P0 BRA `(.L_x_568) ;  /* 0x0000000000908947 */ /* 0x000fea0003800000 */
.L_x_569:
[----:B------:R-:W2:Y:S04]  /*25f0*/  LDG.E.64.CONSTANT R30, desc[UR4][R18.64] ;  /* 0x00000004121e7981 */ /* 0x000ea8000c1e9b00 */
[----:B------:R-:W2:Y:S01]  /*2600*/  LDG.E.64.CONSTANT R32, desc[UR4][R20.64] ;  /* 0x0000000414207981 */ /* 0x000ea2000c1e9b00 */
[----:B-1----:R-:W-:-:S04]  /*2610*/  IMAD.WIDE R36, R6, 0x8, R18 ;  /* 0x0000000806247825 */ /* 0x002fc800078e0212 */
[----:B0-----:R-:W-:Y:S01]  /*2620*/  IMAD.WIDE R34, R5, 0x8, R20 ;  /* 0x0000000805227825 */ /* 0x001fe200078e0214 */
[----:B------:R-:W3:Y:S04]  /*2630*/  LDG.E.64.CONSTANT R26, desc[UR4][R36.64] ;  /* 0x00000004241a7981 */ /* 0x000ee8000c1e9b00 */
[----:B------:R-:W3:Y:S01]  /*2640*/  LDG.E.64.CONSTANT R28, desc[UR4][R34.64] ;  /* 0x00000004221c7981 */ /* 0x000ee2000c1e9b00 */
[----:B------:R-:W-:-:S04]  /*2650*/  IMAD.WIDE R42, R6, 0x8, R36 ;  /* 0x00000008062a7825 */ /* 0x000fc800078e0224 */
[C---:B------:R-:W-:Y:S01]  /*2660*/  IMAD.WIDE R38, R5.reuse, 0x8, R34 ;  /* 0x0000000805267825 */ /* 0x040fe200078e0222 */
[----:B------:R-:W4:Y:S04]  /*2670*/  LDG.E.64.CONSTANT R22, desc[UR4][R42.64] ;  /* 0x000000042a167981 */ /* 0x000f28000c1e9b00 */
[----:B------:R-:W4:Y:S01]  /*2680*/  LDG.E.64.CONSTANT R24, desc[UR4][R38.64] ;  /* 0x0000000426187981 */ /* 0x000f22000c1e9b00 */
[----:B------:R-:W-:-:S04]  /*2690*/  IMAD.WIDE R10, R5, 0x8, R38 ;  /* 0x00000008050a7825 */ /* 0x000fc800078e0226 */
[----:B------:R-:W-:Y:S01]  /*26a0*/  IMAD.WIDE R16, R6, 0x8, R42 ;  /* 0x0000000806107825 */ /* 0x000fe200078e022a */
[----:B------:R-:W4:Y:S04]  /*26b0*/  LDG.E.64.CONSTANT R20, desc[UR4][R10.64] ;  /* 0x000000040a147981 */ /* 0x000f28000c1e9b00 */
[----:B------:R-:W4:Y:S01]  /*26c0*/  LDG.E.64.CONSTANT R18, desc[UR4][R16.64] ;  /* 0x0000000410127981 */ /* 0x000f22000c1e9b00 */
[----:B------:R-:W-:Y:S02]  /*26d0*/  IADD3 R4, R4, -0x4, RZ ;  /* 0xfffffffc04047810 */ /* 0x000fe40007ffe0ff */
[----:B------:R-:W-:Y:S02]  /*26e0*/  IADD3 R0, R0, 0x4, RZ ;  /* 0x0000000400007810 */ /* 0x000fe40007ffe0ff */
[----:B------:R-:W-:Y:S01]  /*26f0*/  ISETP.NE.AND P0, PT, R4, RZ, PT ;  /* 0x000000ff0400720c */ /* 0x000fe20003f05270 */
[----:B--2---:R-:W-:-:S02]  /*2700*/  IMAD R7, R31, R32, RZ ;  /* 0x000000201f077224 */ /* 0x004fc400078e02ff */
[----:B-----5:R-:W-:-:S04]  /*2710*/  IMAD.WIDE.U32 R40, R30, R32, R40 ;  /* 0x000000201e287225 */ /* 0x020fc800078e0028 */
[----:B------:R-:W-:-:S05]  /*2720*/  IMAD R7, R30, R33, R7 ;  /* 0x000000211e077224 */ /* 0x000fca00078e0207 */
[----:B------:R-:W-:Y:S01]  /*2730*/  IADD3 R41, R41, R7, RZ ;  /* 0x0000000729297210 */ /* 0x000fe20007ffe0ff */
[----:B---3--:R-:W-:-:S04]  /*2740*/  IMAD R7, R27, R28, RZ ;  /* 0x0000001c1b077224 */ /* 0x008fc800078e02ff */
[C---:B------:R-:W-:Y:S02]  /*2750*/  IMAD R7, R26.reuse, R29, R7 ;  /* 0x0000001d1a077224 */ /* 0x040fe400078e0207 */
[----:B------:R-:W-:-:S05]  /*2760*/  IMAD.WIDE.U32 R26, R26, R28, R40 ;  /* 0x0000001c1a1a7225 */ /* 0x000fca00078e0028 */
[----:B------:R-:W-:Y:S01]  /*2770*/  IADD3 R27, R27, R7, RZ ;  /* 0x000000071b1b7210 */ /* 0x000fe20007ffe0ff */
[----:B----4-:R-:W-:-:S04]  /*2780*/  IMAD R7, R23, R24, RZ ;  /* 0x0000001817077224 */ /* 0x010fc800078e02ff */
[C---:B------:R-:W-:Y:S02]  /*2790*/  IMAD R7, R22.reuse, R25, R7 ;  /* 0x0000001916077224 */ /* 0x040fe400078e0207 */
[----:B------:R-:W-:-:S04]  /*27a0*/  IMAD.WIDE.U32 R22, R22, R24, R26 ;  /* 0x0000001816167225 */ /* 0x000fc800078e001a */
[----:B------:R-:W-:Y:S01]  /*27b0*/  IMAD R19, R19, R20, RZ ;  /* 0x0000001413137224 */ /* 0x000fe200078e02ff */
[----:B------:R-:W-:-:S03]  /*27c0*/  IADD3 R23, R23, R7, RZ ;  /* 0x0000000717177210 */ /* 0x000fc60007ffe0ff */
[C---:B------:R-:W-:Y:S02]  /*27d0*/  IMAD R19, R18.reuse, R21, R19 ;  /* 0x0000001512137224 */ /* 0x040fe400078e0213 */
[----:B------:R-:W-:-:S04]  /*27e0*/  IMAD.WIDE.U32 R40, R18, R20, R22 ;  /* 0x0000001412287225 */ /* 0x000fc800078e0016 */
[----:B------:R-:W-:Y:S01]  /*27f0*/  IMAD.WIDE R20, R5, 0x8, R10 ;  /* 0x0000000805147825 */ /* 0x000fe200078e020a */
[----:B------:R-:W-:-:S03]  /*2800*/  IADD3 R41, R41, R19, RZ ;  /* 0x0000001329297210 */ /* 0x000fc60007ffe0ff */
[----:B------:R-:W-:Y:S01]  /*2810*/  IMAD.WIDE R18, R6, 0x8, R16 ;  /* 0x0000000806127825 */ /* 0x000fe200078e0210 */
[----:B------:R-:W-:Y:S06]  /*2820*/  @P0 BRA `(.L_x_569) ;  /* 0xfffffffc00700947 */ /* 0x000fec000383ffff */
.L_x_568:
[----:B------:R-:W-:-:S13]  /*2830*/  LOP3.LUT P0, R2, R2, 0x3, RZ, 0xc0, !PT ;  /* 0x0000000302027812 */ /* 0x000fda000780c0ff */
[----:B------:R-:W-:Y:S05]  /*2840*/  @!P0 BRA `(.L_x_573) ;  /* 0x0000000000908947 */ /* 0x000fea0003800000 */
[----:B------:R-:W2:Y:S08]  /*2850*/  LDC R10, c[0x0][0x494] ;  /* 0x00012500ff0a7b82 */ /* 0x000eb00000000800 */
[----:B------:R-:W3:Y:S01]  /*2860*/  LDC R16, c[0x0][0x498] ;  /* 0x00012600ff107b82 */ /* 0x000ee20000000800 */
[----:B--2---:R-:W-:-:S04]  /*2870*/  IMAD R17, R0, R10, RZ ;  /* 0x0000000a00117224 */ /* 0x004fc800078e02ff */
[----:B0-----:R-:W-:-:S04]  /*2880*/  IMAD.WIDE R4, R17, 0x8, R12 ;  /* 0x0000000811047825 */ /* 0x001fc800078e020c */
[----:B---3--:R-:W-:Y:S02]  /*2890*/  IMAD R19, R0, R16, RZ ;  /* 0x0000001000137224 */ /* 0x008fe400078e02ff */
[----:B------:R-:W2:Y:S02]  /*28a0*/  LDG.E.64.CONSTANT R4, desc[UR4][R4.64] ;  /* 0x0000000404047981 */ /* 0x000ea4000c1e9b00 */
[----:B-1----:R-:W-:-:S06]  /*28b0*/  IMAD.WIDE R6, R19, 0x8, R14 ;  /* 0x0000000813067825 */ /* 0x002fcc00078e020e */
[----:B------:R-:W2:Y:S01]  /*28c0*/  LDG.E.64.CONSTANT R6, desc[UR4][R6.64] ;  /* 0x0000000406067981 */ /* 0x000ea2000c1e9b00 */
[----:B------:R-:W-:Y:S01]  /*28d0*/  ISETP.NE.AND P0, PT, R2, 0x1, PT ;  /* 0x000000010200780c */ /* 0x000fe20003f05270 */
[-C--:B--2---:R-:W-:Y:S02]  /*28e0*/  IMAD R11, R7, R4.reuse, RZ ;  /* 0x00000004070b7224 */ /* 0x084fe400078e02ff */
[----:B-----5:R-:W-:-:S04]  /*28f0*/  IMAD.WIDE.U32 R40, R6, R4, R40 ;  /* 0x0000000406287225 */ /* 0x020fc800078e0028 */
[----:B------:R-:W-:-:S05]  /*2900*/  IMAD R11, R6, R5, R11 ;  /* 0x00000005060b7224 */ /* 0x000fca00078e020b */
[----:B------:R-:W-:Y:S01]  /*2910*/  IADD3 R41, R41, R11, RZ ;  /* 0x0000000b29297210 */ /* 0x000fe20007ffe0ff */
[----:B------:R-:W-:Y:S06]  /*2920*/  @!P0 BRA `(.L_x_573) ;  /* 0x0000000000588947 */ /* 0x000fec0003800000 */
        /* <DEDUP_REMOVED lines=13> */
[-C--:B--2---:R-:W-:Y:S02]  /*2a00*/  IMAD R11, R7, R4.reuse, RZ ;  /* 0x00000004070b7224 */ /* 0x084fe400078e02ff */
[----:B------:R-:W-:-:S04]  /*2a10*/  IMAD.WIDE.U32 R40, R6, R4, R40 ;  /* 0x0000000406287225 */ /* 0x000fc800078e0028 */
[----:B------:R-:W-:Y:S02]  /*2a20*/  IMAD R11, R6, R5, R11 ;  /* 0x00000005060b7224 */ /* 0x000fe400078e020b */
[----:B---3--:R-:W-:-:S03]  /*2a30*/  @P0 IMAD R17, R15, R12, RZ ;  /* 0x0000000c0f110224 */ /* 0x008fc600078e02ff */
[----:B------:R-:W-:Y:S01]  /*2a40*/  IADD3 R41, R41, R11, RZ ;  /* 0x0000000b29297210 */ /* 0x000fe20007ffe0ff */
[C---:B------:R-:W-:Y:S02]  /*2a50*/  @P0 IMAD R17, R14.reuse, R13, R17 ;  /* 0x0000000d0e110224 */ /* 0x040fe400078e0211 */
[----:B------:R-:W-:-:S05]  /*2a60*/  @P0 IMAD.WIDE.U32 R14, R14, R12, R40 ;  /* 0x0000000c0e0e0225 */ /* 0x000fca00078e0028 */
[----:B------:R-:W-:Y:S02]  /*2a70*/  @P0 IADD3 R41, R15, R17, RZ ;  /* 0x000000110f290210 */ /* 0x000fe40007ffe0ff */
[----:B------:R-:W-:-:S07]  /*2a80*/  @P0 MOV R40, R14 ;  /* 0x0000000e00280202 */ /* 0x000fce0000000f00 */
.L_x_573:
[----:B-----5:R2:W-:Y:S02]  /*2a90*/  STG.E.64 desc[UR4][R8.64], R40 ;  /* 0x0000002808007986 */ /* 0x0205e4000c101b04 */
.L_x_567:
[----:B------:R-:W-:-:S07]  /*2aa0*/  IADD3 R3, R3, 0x80, RZ ;  /* 0x0000008003037810 */ /* 0x000fce0007ffe0ff */
.L_x_565:
[----:B------:R-:W-:Y:S05]  /*2ab0*/  BSYNC B0 ;  /* 0x0000000000007941 */ /* 0x000fea0003800000 */
.L_x_564:
[----:B------:R-:W-:Y:S01]  /*2ac0*/  ISETP.GE.AND P0, PT, R3, UR6, PT ;  /* 0x0000000603007c0c */ /* 0x000fe2000bf06270 */
[----:B------:R-:W-:Y:S04]  /*2ad0*/  BSSY B1, `(.L_x_574) ;  /* 0x0001086000017945 */ /* 0x000fe80003800000 */
[----:B------:R-:W-:Y:S08]  /*2ae0*/  BSSY B0, `(.L_x_575) ;  /* 0x0000dbe000007945 */ /* 0x000ff00003800000 */
[----:B------:R-:W-:Y:S05]  /*2af0*/  @P0 BRA `(.L_x_576) ;  /* 0x0000005400800947 */ /* 0x000fea0003800000 */
[----:B------:R-:W3:Y:S01]  /*2b00*/  LDC R0, c[0x0][0x218] ;  /* 0x00008600ff007b82 */ /* 0x000ee20000000800 */
[----:B------:R-:W-:Y:S01]  /*2b10*/  HFMA2.MMA R14, -RZ, RZ, 0, 0 ;  /* 0x00000000ff0e7435 */ /* 0x000fe200000001ff */
[----:B------:R-:W-:Y:S01]  /*2b20*/  MOV R12, RZ ;  /* 0x000000ff000c7202 */ /* 0x000fe20000000f00 */
[----:B--2---:R-:W-:Y:S01]  /*2b30*/  HFMA2.MMA R8, -RZ, RZ, 0, 0 ;  /* 0x00000000ff087435 */ /* 0x004fe200000001ff */
[----:B---3--:R-:W-:-:S13]  /*2b40*/  ISETP.NE.AND P0, PT, R0, RZ, PT ;  /* 0x000000ff0000720c */ /* 0x008fda0003f05270 */
[----:B------:R-:W-:Y:S05]  /*2b50*/  @!P0 BRA `(.L_x_577) ;  /* 0x0000001400708947 */ /* 0x000fea0003800000 */
[----:B------:R-:W-:Y:S01]  /*2b60*/  MOV R2, RZ ;  /* 0x000000ff00027202 */ /* 0x000fe20000000f00 */
[----:B------:R-:W-:Y:S01]  /*2b70*/  ULDC.64 UR8, c[0x0][0x220] ;  /* 0x0000880000087ab9 */ /* 0x000fe20000000a00 */
[----:B------:R-:W-:Y:S01]  /*2b80*/  ISETP.NE.AND P0, PT, R0, 0x1, PT ;  /* 0x000000010000780c */ /* 0x000fe20003f05270 */
[----:B------:R-:W-:Y:S02]  /*2b90*/  ULDC UR7, c[0x0][0x21c] ;  /* 0x0000870000077ab9 */ /* 0x000fe40000000800 */
[----:B------:R-:W-:-:S05]  /*2ba0*/  IMAD.HI.U32 R4, R3, UR8, R2 ;  /* 0x0000000803047c27 */ /* 0x000fca000f8e0002 */
[----:B0-----:R-:W-:Y:S01]  /*2bb0*/  SHF.R.U32.HI R5, RZ, UR9, R4 ;  /* 0x00000009ff057c19 */ /* 0x001fe20008011604 */
        /* <DEDUP_REMOVED lines=342> */
.L_x_577:
[----:B------:R-:W2:Y:S02]  /*4120*/  LDC R2, c[0x0][0x490] ;  /* 0x00012400ff027b82 */ /* 0x000ea40000000800 */
[----:B--2---:R-:W-:-:S13]  /*4130*/  ISETP.GE.AND P0, PT, R2, 0x1, PT ;  /* 0x000000010200780c */ /* 0x004fda0003f06270 */
        /* <DEDUP_REMOVED lines=15> */
[----:B--2---:R-:W-:Y:S05]  /*4230*/  @!P2 BRA `(.L_x_579) ;  /* 0x000000100008a947 */ /* 0x004fea0003800000 */
[C---:B------:R-:W-:Y:S01]  /*4240*/  LOP3.LUT R7, R2.reuse, 0x3, RZ, 0xc0, !PT ;  /* 0x0000000302077812 */ /* 0x040fe200078ec0ff */
[----:B------:R-:W2:Y:S01]  /*4250*/  LDC R4, c[0x0][0x494] ;  /* 0x00012500ff047b82 */ /* 0x000ea20000000800 */
[----:B------:R-:W-:Y:S01]  /*4260*/  HFMA2.MMA R0, -RZ, RZ, 0, 0 ;  /* 0x00000000ff007435 */ /* 0x000fe200000001ff */
[----:B------:R-:W-:Y:S02]  /*4270*/  MOV R18, R12 ;  /* 0x0000000c00127202 */ /* 0x000fe40000000f00 */
[----:B-1----:R-:W-:Y:S02]  /*4280*/  IADD3 R6, R2, -R7, RZ ;  /* 0x8000000702067210 */ /* 0x002fe40007ffe0ff */
[----:B------:R-:W-:Y:S02]  /*4290*/  MOV R19, R13 ;  /* 0x0000000d00137202 */ /* 0x000fe40000000f00 */
[----:B0-----:R-:W0:Y:S01]  /*42a0*/  LDC R5, c[0x0][0x498] ;  /* 0x00012600ff057b82 */ /* 0x001e220000000800 */
        /* <DEDUP_REMOVED lines=8> */
.L_x_582:
[----:B------:R-:W1:Y:S01]  /*4330*/  LDC R57, c[0x0][0x498] ;  /* 0x00012600ff397b82 */ /* 0x000e620000000800 */
[----:B------:R-:W3:Y:S04]  /*4340*/  LDG.E.64.CONSTANT R34, desc[UR4][R20.64] ;  /* 0x0000000414227981 */ /* 0x000ee8000c1e9b00 */
[----:B------:R-:W3:Y:S03]  /*4350*/  LDG.E.64.CONSTANT R36, desc[UR4][R18.64] ;  /* 0x0000000412247981 */ /* 0x000ee6000c1e9b00 */
[----:B------:R-:W4:Y:S01]  /*4360*/  LDC R7, c[0x0][0x494] ;  /* 0x00012500ff077b82 */ /* 0x000f220000000800 */
[----:B-1----:R-:W-:-:S05]  /*4370*/  IMAD.WIDE R16, R57, 0x8, R20 ;  /* 0x0000000839107825 */ /* 0x002fca00078e0214 */
[----:B------:R-:W2:Y:S01]  /*4380*/  LDG.E.64.CONSTANT R28, desc[UR4][R16.64] ;  /* 0x00000004101c7981 */ /* 0x000ea2000c1e9b00 */
[----:B----4-:R-:W-:-:S05]  /*4390*/  IMAD.WIDE R10, R7, 0x8, R18 ;  /* 0x00000008070a7825 */ /* 0x010fca00078e0212 */
[----:B------:R-:W2:Y:S01]  /*43a0*/  LDG.E.64.CONSTANT R38, desc[UR4][R10.64] ;  /* 0x000000040a267981 */ /* 0x000ea2000c1e9b00 */
[----:B------:R-:W-:-:S04]  /*43b0*/  IMAD.WIDE R42, R57, 0x8, R16 ;  /* 0x00000008392a7825 */ /* 0x000fc800078e0210 */
[----:B------:R-:W-:Y:S01]  /*43c0*/  IMAD.WIDE R22, R7, 0x8, R10 ;  /* 0x0000000807167825 */ /* 0x000fe200078e020a */
[----:B------:R1:W4:Y:S04]  /*43d0*/  LDG.E.64.CONSTANT R32, desc[UR4][R42.64] ;  /* 0x000000042a207981 */ /* 0x000328000c1e9b00 */
[----:B------:R-:W4:Y:S01]  /*43e0*/  LDG.E.64.CONSTANT R26, desc[UR4][R22.64] ;  /* 0x00000004161a7981 */ /* 0x000f22000c1e9b00 */
[----:B------:R-:W-:-:S04]  /*43f0*/  IMAD.WIDE R48, R57, 0x8, R42 ;  /* 0x0000000839307825 */ /* 0x000fc800078e022a */
[----:B------:R-:W-:Y:S01]  /*4400*/  IMAD.WIDE R44, R7, 0x8, R22 ;  /* 0x00000008072c7825 */ /* 0x000fe200078e0216 */
[----:B------:R0:W4:Y:S04]  /*4410*/  LDG.E.64.CONSTANT R20, desc[UR4][R48.64] ;  /* 0x0000000430147981 */ /* 0x000128000c1e9b00 */
[----:B------:R0:W4:Y:S01]  /*4420*/  LDG.E.64.CONSTANT R30, desc[UR4][R44.64] ;  /* 0x000000042c1e7981 */ /* 0x000122000c1e9b00 */
[----:B------:R-:W-:-:S04]  /*4430*/  IMAD.WIDE R50, R57, 0x8, R48 ;  /* 0x0000000839327825 */ /* 0x000fc800078e0230 */
[----:B------:R-:W-:Y:S01]  /*4440*/  IMAD.WIDE R46, R7, 0x8, R44 ;  /* 0x00000008072e7825 */ /* 0x000fe200078e022c */
[----:B------:R-:W4:Y:S04]  /*4450*/  LDG.E.64.CONSTANT R24, desc[UR4][R50.64] ;  /* 0x0000000432187981 */ /* 0x000f28000c1e9b00 */
[----:B------:R-:W4:Y:S01]  /*4460*/  LDG.E.64.CONSTANT R18, desc[UR4][R46.64] ;  /* 0x000000042e127981 */ /* 0x000f22000c1e9b00 */
[----:B------:R-:W-:-:S04]  /*4470*/  IMAD.WIDE R60, R57, 0x8, R50 ;  /* 0x00000008393c7825 */ /* 0x000fc800078e0232 */
[----:B------:R-:W-:Y:S01]  /*4480*/  IMAD.WIDE R58, R7, 0x8, R46 ;  /* 0x00000008073a7825 */ /* 0x000fe200078e022e */
[----:B------:R-:W4:Y:S04]  /*4490*/  LDG.E.64.CONSTANT R10, desc[UR4][R60.64] ;  /* 0x000000043c0a7981 */ /* 0x000f28000c1e9b00 */
[----:B------:R-:W4:Y:S01]  /*44a0*/  LDG.E.64.CONSTANT R22, desc[UR4][R58.64] ;  /* 0x000000043a167981 */ /* 0x000f22000c1e9b00 */
[----:B-1----:R-:W-:-:S04]  /*44b0*/  IMAD.WIDE R42, R57, 0x8, R60 ;  /* 0x00000008392a7825 */ /* 0x002fc800078e023c */
[----:B0-----:R-:W-:Y:S01]  /*44c0*/  IMAD.WIDE R48, R7, 0x8, R58 ;  /* 0x0000000807307825 */ /* 0x001fe200078e023a */
[----:B------:R0:W4:Y:S04]  /*44d0*/  LDG.E.64.CONSTANT R16, desc[UR4][R42.64] ;  /* 0x000000042a107981 */ /* 0x000128000c1e9b00 */
[----:B------:R-:W4:Y:S01]  /*44e0*/  LDG.E.64.CONSTANT R54, desc[UR4][R48.64] ;  /* 0x0000000430367981 */ /* 0x000f22000c1e9b00 */
[----:B------:R-:W-:-:S04]  /*44f0*/  IMAD.WIDE R44, R57, 0x8, R42 ;  /* 0x00000008392c7825 */ /* 0x000fc800078e022a */
        /* <DEDUP_REMOVED lines=19> */
[-C--:B----4-:R-:W-:Y:S01]  /*4630*/  IMAD R33, R33, R26.reuse, RZ ;  /* 0x0000001a21217224 */ /* 0x090fe200078e02ff */
        /* <DEDUP_REMOVED lines=10> */
[----:B------:R-:W4:Y:S03]  /*46e0*/  LDG.E.64.CONSTANT R34, desc[UR4][R28.64] ;  /* 0x000000041c227981 */ /* 0x000f26000c1e9b00 */
[C---:B------:R-:W-:Y:S01]  /*46f0*/  IMAD R31, R20.reuse, R31, R21 ;  /* 0x0000001f141f7224 */ /* 0x040fe200078e0215 */
[----:B------:R-:W4:Y:S01]  /*4700*/  LDG.E.64.CONSTANT R36, desc[UR4][R26.64] ;  /* 0x000000041a247981 */ /* 0x000f22000c1e9b00 */
[----:B------:R-:W-:-:S04]  /*4710*/  IMAD.WIDE.U32 R20, R20, R30, R32 ;  /* 0x0000001e14147225 */ /* 0x000fc800078e0020 */
[----:B------:R-:W-:Y:S01]  /*4720*/  IMAD R25, R25, R18, RZ ;  /* 0x0000001219197224 */ /* 0x000fe200078e02ff */
[----:B------:R-:W-:Y:S01]  /*4730*/  IADD3 R21, R21, R31, RZ ;  /* 0x0000001f15157210 */ /* 0x000fe20007ffe0ff */
[----:B0-----:R-:W-:-:S04]  /*4740*/  IMAD.WIDE R60, R57, 0x8, R28 ;  /* 0x00000008393c7825 */ /* 0x001fc800078e021c */
[----:B-1----:R-:W-:Y:S01]  /*4750*/  IMAD.WIDE R58, R7, 0x8, R26 ;  /* 0x00000008073a7825 */ /* 0x002fe200078e021a */
[----:B------:R0:W4:Y:S03]  /*4760*/  LDG.E.64.CONSTANT R30, desc[UR4][R60.64] ;  /* 0x000000043c1e7981 */ /* 0x000126000c1e9b00 */
[C---:B------:R-:W-:Y:S01]  /*4770*/  IMAD R19, R24.reuse, R19, R25 ;  /* 0x0000001318137224 */ /* 0x040fe200078e0219 */
[----:B------:R1:W4:Y:S01]  /*4780*/  LDG.E.64.CONSTANT R32, desc[UR4][R58.64] ;  /* 0x000000043a207981 */ /* 0x000322000c1e9b00 */
[----:B------:R-:W-:-:S04]  /*4790*/  IMAD.WIDE.U32 R24, R24, R18, R20 ;  /* 0x0000001218187225 */ /* 0x000fc800078e0014 */
[----:B------:R-:W-:Y:S01]  /*47a0*/  IMAD.WIDE R20, R57, 0x8, R60 ;  /* 0x0000000839147825 */ /* 0x000fe200078e023c */
[----:B------:R-:W-:-:S03]  /*47b0*/  IADD3 R25, R25, R19, RZ ;  /* 0x0000001319197210 */ /* 0x000fc60007ffe0ff */
[----:B------:R-:W-:Y:S01]  /*47c0*/  IMAD.WIDE R18, R7, 0x8, R58 ;  /* 0x0000000807127825 */ /* 0x000fe200078e023a */
[----:B------:R-:W4:Y:S03]  /*47d0*/  LDG.E.64.CONSTANT R26, desc[UR4][R20.64] ;  /* 0x00000004141a7981 */ /* 0x000f26000c1e9b00 */
[----:B------:R-:W-:Y:S01]  /*47e0*/  IMAD R11, R11, R22, RZ ;  /* 0x000000160b0b7224 */ /* 0x000fe200078e02ff */
[----:B------:R-:W4:Y:S01]  /*47f0*/  LDG.E.64.CONSTANT R28, desc[UR4][R18.64] ;  /* 0x00000004121c7981 */ /* 0x000f22000c1e9b00 */
[----:B0-----:R-:W-:-:S04]  /*4800*/  IMAD.WIDE R60, R57, 0x8, R20 ;  /* 0x00000008393c7825 */ /* 0x001fc800078e0214 */
[C---:B------:R-:W-:Y:S02]  /*4810*/  IMAD R23, R10.reuse, R23, R11 ;  /* 0x000000170a177224 */ /* 0x040fe400078e020b */
[----:B------:R-:W-:-:S04]  /*4820*/  IMAD.WIDE.U32 R10, R10, R22, R24 ;  /* 0x000000160a0a7225 */ /* 0x000fc800078e0018 */
[----:B-1----:R-:W-:Y:S01]  /*4830*/  IMAD.WIDE R58, R7, 0x8, R18 ;  /* 0x00000008073a7825 */ /* 0x002fe200078e0212 */
[----:B------:R-:W-:Y:S02]  /*4840*/  IADD3 R11, R11, R23, RZ ;  /* 0x000000170b0b7210 */ /* 0x000fe40007ffe0ff */
[----:B------:R-:W4:Y:S01]  /*4850*/  LDG.E.64.CONSTANT R22, desc[UR4][R60.64] ;  /* 0x000000043c167981 */ /* 0x000f22000c1e9b00 */
[----:B------:R-:W-:-:S03]  /*4860*/  IMAD R17, R17, R54, RZ ;  /* 0x0000003611117224 */ /* 0x000fc600078e02ff */
        /* <DEDUP_REMOVED lines=27> */
[----:B----4-:R-:W-:-:S04]  /*4a20*/  IMAD R35, R35, R36, RZ ;  /* 0x0000002423237224 */ /* 0x010fc800078e02ff */
        /* <DEDUP_REMOVED lines=22> */
.L_x_581:
[----:B------:R-:W-:-:S13]  /*4b90*/  ISETP.GT.AND P1, PT, R6, 0x4, PT ;  /* 0x000000040600780c */ /* 0x000fda0003f24270 */
[----:B------:R-:W-:Y:S05]  /*4ba0*/  @!P1 BRA `(.L_x_583) ;  /* 0x0000000400149947 */ /* 0x000fea0003800000 */
[----:B------:R-:W1:Y:S01]  /*4bb0*/  LDC R53, c[0x0][0x498] ;  /* 0x00012600ff357b82 */ /* 0x000e620000000800 */
[----:B------:R3:W4:Y:S04]  /*4bc0*/  LDG.E.64.CONSTANT R48, desc[UR4][R20.64] ;  /* 0x0000000414307981 */ /* 0x000728000c1e9b00 */
[----:B------:R0:W4:Y:S03]  /*4bd0*/  LDG.E.64.CONSTANT R50, desc[UR4][R18.64] ;  /* 0x0000000412327981 */ /* 0x000126000c1e9b00 */
[----:B------:R-:W2:Y:S01]  /*4be0*/  LDC R7, c[0x0][0x494] ;  /* 0x00012500ff077b82 */ /* 0x000ea20000000800 */
[----:B-1----:R-:W-:-:S05]  /*4bf0*/  IMAD.WIDE R16, R53, 0x8, R20 ;  /* 0x0000000835107825 */ /* 0x002fca00078e0214 */
[----:B------:R-:W4:Y:S01]  /*4c00*/  LDG.E.64.CONSTANT R44, desc[UR4][R16.64] ;  /* 0x00000004102c7981 */ /* 0x000f22000c1e9b00 */
[----:B--2---:R-:W-:-:S05]  /*4c10*/  IMAD.WIDE R10, R7, 0x8, R18 ;  /* 0x00000008070a7825 */ /* 0x004fca00078e0212 */
        /* <DEDUP_REMOVED lines=62> */
.L_x_583:
[----:B------:R-:W-:-:S13]  /*5000*/  ISETP.NE.OR P0, PT, R6, RZ, P0 ;  /* 0x000000ff0600720c */ /* 0x000fda0000705670 */
[----:B------:R-:W-:Y:S05]  /*5010*/  @!P0 BRA `(.L_x_579) ;  /* 0x0000000000908947 */ /* 0x000fea0003800000 */
.L_x_580:
[----:B------:R-:W3:Y:S04]  /*5020*/  LDG.E.64.CONSTANT R30, desc[UR4][R20.64] ;  /* 0x00000004141e7981 */ /* 0x000ee8000c1e9b00 */
[----:B------:R-:W3:Y:S01]  /*5030*/  LDG.E.64.CONSTANT R32, desc[UR4][R18.64] ;  /* 0x0000000412207981 */ /* 0x000ee2000c1e9b00 */
[----:B0-----:R-:W-:-:S04]  /*5040*/  IMAD.WIDE R36, R5, 0x8, R20 ;  /* 0x0000000805247825 */ /* 0x001fc800078e0214 */
[----:B--2---:R-:W-:Y:S01]  /*5050*/  IMAD.WIDE R34, R4, 0x8, R18 ;  /* 0x0000000804227825 */ /* 0x004fe200078e0212 */
[----:B------:R-:W2:Y:S04]  /*5060*/  LDG.E.64.CONSTANT R26, desc[UR4][R36.64] ;  /* 0x00000004241a7981 */ /* 0x000ea8000c1e9b00 */
[----:B------:R-:W2:Y:S01]  /*5070*/  LDG.E.64.CONSTANT R28, desc[UR4][R34.64] ;  /* 0x00000004221c7981 */ /* 0x000ea2000c1e9b00 */
        /* <DEDUP_REMOVED lines=11> */
[----:B---3--:R-:W-:-:S02]  /*5130*/  IMAD R7, R31, R32, RZ ;  /* 0x000000201f077224 */ /* 0x008fc400078e02ff */
[----:B-----5:R-:W-:-:S04]  /*5140*/  IMAD.WIDE.U32 R40, R30, R32, R40 ;  /* 0x000000201e287225 */ /* 0x020fc800078e0028 */
[----:B------:R-:W-:-:S05]  /*5150*/  IMAD R7, R30, R33, R7 ;  /* 0x000000211e077224 */ /* 0x000fca00078e0207 */
[----:B------:R-:W-:Y:S01]  /*5160*/  IADD3 R41, R41, R7, RZ ;  /* 0x0000000729297210 */ /* 0x000fe20007ffe0ff */
[----:B--2---:R-:W-:-:S04]  /*5170*/  IMAD R7, R27, R28, RZ ;  /* 0x0000001c1b077224 */ /* 0x004fc800078e02ff */
        /* <DEDUP_REMOVED lines=14> */
.L_x_579:
[----:B------:R-:W-:-:S13]  /*5260*/  LOP3.LUT P0, R2, R2, 0x3, RZ, 0xc0, !PT ;  /* 0x0000000302027812 */ /* 0x000fda000780c0ff */
[----:B------:R-:W-:Y:S05]  /*5270*/  @!P0 BRA `(.L_x_584) ;  /* 0x0000000000908947 */ /* 0x000fea0003800000 */
[----:B------:R-:W3:Y:S08]  /*5280*/  LDC R10, c[0x0][0x494] ;  /* 0x00012500ff0a7b82 */ /* 0x000ef00000000800 */
[----:B------:R-:W4:Y:S01]  /*5290*/  LDC R16, c[0x0][0x498] ;  /* 0x00012600ff107b82 */ /* 0x000f220000000800 */
[----:B---3--:R-:W-:-:S04]  /*52a0*/  IMAD R17, R0, R10, RZ ;  /* 0x0000000a00117224 */ /* 0x008fc800078e02ff */
[----:B0-2---:R-:W-:-:S04]  /*52b0*/  IMAD.WIDE R4, R17, 0x8, R12 ;  /* 0x0000000811047825 */ /* 0x005fc800078e020c */
[----:B----4-:R-:W-:Y:S02]  /*52c0*/  IMAD R19, R0, R16, RZ ;  /* 0x0000001000137224 */ /* 0x010fe400078e02ff */
        /* <DEDUP_REMOVED lines=31> */
.L_x_584:
[----:B-----5:R3:W-:Y:S02]  /*54c0*/  STG.E.64 desc[UR4][R8.64], R40 ;  /* 0x0000002808007986 */ /* 0x0207e4000c101b04 */
.L_x_578:
[----:B------:R-:W-:-:S04]  /*54d0*/  IADD3 R3, R3, 0x80, RZ ;  /* 0x0000008003037810 */ /* 0x000fc80007ffe0ff */
[----:B------:R-:W-:-:S13]  /*54e0*/  ISETP.GE.AND P0, PT, R3, UR6, PT ;  /* 0x0000000603007c0c */ /* 0x000fda000bf06270 */
[----:B------:R-:W-:Y:S05]  /*54f0*/  @P0 BRA `(.L_x_585) ;  /* 0x0000005800200947 */ /* 0x000fea0003800000 */
[----:B------:R-:W4:Y:S01]  /*5500*/  LDC R0, c[0x0][0x218] ;  /* 0x00008600ff007b82 */ /* 0x000f220000000800 */
[----:B------:R-:W-:Y:S01]  /*5510*/  HFMA2.MMA R12, -RZ, RZ, 0, 0 ;  /* 0x00000000ff0c7435 */ /* 0x000fe200000001ff */
[----:B------:R-:W-:Y:S01]  /*5520*/  MOV R10, RZ ;  /* 0x000000ff000a7202 */ /* 0x000fe20000000f00 */
[----:B---3--:R-:W-:Y:S01]  /*5530*/  HFMA2.MMA R8, -RZ, RZ, 0, 0 ;  /* 0x00000000ff087435 */ /* 0x008fe200000001ff */
[----:B----4-:R-:W-:-:S13]  /*5540*/  ISETP.NE.AND P0, PT, R0, RZ, PT ;  /* 0x000000ff0000720c */ /* 0x010fda0003f05270 */
[----:B------:R-:W-:Y:S05]  /*5550*/  @!P0 BRA `(.L_x_586) ;  /* 0x0000001400708947 */ /* 0x000fea0003800000 */
[----:B------:R-:W-:Y:S01]  /*5560*/  MOV R2, RZ ;  /* 0x000000ff00027202 */ /* 0x000fe20000000f00 */
[----:B------:R-:W-:Y:S01]  /*5570*/  ULDC.64 UR8, c[0x0][0x220] ;  /* 0x0000880000087ab9 */ /* 0x000fe20000000a00 */
[----:B------:R-:W-:Y:S01]  /*5580*/  ISETP.NE.AND P0, PT, R0, 0x1, PT ;  /* 0x000000010000780c */ /* 0x000fe20003f05270 */
[----:B------:R-:W-:Y:S02]  /*5590*/  ULDC UR7, c[0x0][0x21c] ;  /* 0x0000870000077ab9 */ /* 0x000fe40000000800 */
[----:B--2---:R-:W-:-:S05]  /*55a0*/  IMAD.HI.U32 R4, R3, UR8, R2 ;  /* 0x0000000803047c27 */ /* 0x004fca000f8e0002 */
        /* <DEDUP_REMOVED lines=343> */
.L_x_586:
[----:B------:R-:W3:Y:S02]  /*6b20*/  LDC R0, c[0x0][0x490] ;  /* 0x00012400ff007b82 */ /* 0x000ee40000000800 */
[----:B---3--:R-:W-:-:S13]  /*6b30*/  ISETP.GE.AND P0, PT, R0, 0x1, PT ;  /* 0x000000010000780c */ /* 0x008fda0003f06270 */
[----:B------:R-:W-:Y:S05]  /*6b40*/  @!P0 BRA `(.L_x_587) ;  /* 0x0000001400688947 */ /* 0x000fea0003800000 */
[----:B------:R-:W-:Y:S01]  /*6b50*/  ULDC.64 UR8, c[0x0][0x478] ;  /* 0x00011e0000087ab9 */ /* 0x000fe20000000a00 */
[----:B------:R-:W-:Y:S01]  /*6b60*/  VIMNMX R7, R0, 0x1, !PT ;  /* 0x0000000100077848 */ /* 0x000fe20007fe0100 */
[----:B0-----:R-:W0:Y:S01]  /*6b70*/  LDC R5, c[0x0][0x498] ;  /* 0x00012600ff057b82 */ /* 0x001e220000000800 */
        /* <DEDUP_REMOVED lines=12> */
[----:B--2---:R-:W-:-:S03]  /*6c40*/  LOP3.LUT R4, R7, 0x3, RZ, 0xc0, !PT ;  /* 0x0000000307047812 */ /* 0x004fc600078ec0ff */
[----:B---3--:R-:W-:Y:S05]  /*6c50*/  @!P2 BRA `(.L_x_588) ;  /* 0x00000010008ca947 */ /* 0x008fea0003800000 */
[----:B-1----:R-:W1:Y:S01]  /*6c60*/  LDC R6, c[0x0][0x494] ;  /* 0x00012500ff067b82 */ /* 0x002e620000000800 */
        /* <DEDUP_REMOVED lines=14> */
[----:B------:R-:W0:Y:S01]  /*6d50*/  LDC R57, c[0x0][0x494] ;  /* 0x00012500ff397b82 */ /* 0x000e220000000800 */
[----:B------:R-:W-:-:S13]  /*6d60*/  PLOP3.LUT P0, PT, PT, PT, PT, 0x8, 0x0 ;  /* 0x000000000000781c */ /* 0x000fda0003f0e170 */
.L_x_591:
[----:B------:R-:W-:Y:S01]  /*6d70*/  MOV R20, R24 ;  /* 0x0000001800147202 */ /* 0x000fe20000000f00 */
[----:B------:R2:W3:Y:S01]  /*6d80*/  LDG.E.64.CONSTANT R38, desc[UR4][R18.64] ;  /* 0x0000000412267981 */ /* 0x0004e2000c1e9b00 */
[----:B------:R-:W-:-:S05]  /*6d90*/  MOV R21, R25 ;  /* 0x0000001900157202 */ /* 0x000fca0000000f00 */
[----:B------:R-:W3:Y:S01]  /*6da0*/  LDG.E.64.CONSTANT R44, desc[UR4][R20.64] ;  /* 0x00000004142c7981 */ /* 0x000ee2000c1e9b00 */
[----:B------:R-:W-:Y:S01]  /*6db0*/  IADD3 R22, P1, R24, R61, RZ ;  /* 0x0000003d18167210 */ /* 0x000fe20007f3e0ff */
[----:B0-----:R-:W-:-:S03]  /*6dc0*/  IMAD.WIDE R14, R57, 0x8, R18 ;  /* 0x00000008390e7825 */ /* 0x001fc600078e0212 */
[----:B------:R-:W-:Y:S02]  /*6dd0*/  IADD3.X R23, R25, R2, RZ, P1, !PT ;  /* 0x0000000219177210 */ /* 0x000fe40000ffe4ff */
[----:B------:R-:W4:Y:S01]  /*6de0*/  LDG.E.64.CONSTANT R34, desc[UR4][R14.64] ;  /* 0x000000040e227981 */ /* 0x000f22000c1e9b00 */
[----:B------:R-:W-:-:S03]  /*6df0*/  IADD3 R26, P1, R22, R61, RZ ;  /* 0x0000003d161a7210 */ /* 0x000fc60007f3e0ff */
[----:B------:R-:W4:Y:S01]  /*6e00*/  LDG.E.64.CONSTANT R32, desc[UR4][R22.64] ;  /* 0x0000000416207981 */ /* 0x000f22000c1e9b00 */
[----:B------:R-:W-:Y:S01]  /*6e10*/  IMAD.WIDE R16, R57, 0x8, R14 ;  /* 0x0000000839107825 */ /* 0x000fe200078e020e */
[-C--:B------:R-:W-:Y:S02]  /*6e20*/  IADD3.X R27, R23, R2.reuse, RZ, P1, !PT ;  /* 0x00000002171b7210 */ /* 0x080fe40000ffe4ff */
[----:B------:R-:W-:Y:S02]  /*6e30*/  IADD3 R40, P1, R26, R61, RZ ;  /* 0x0000003d1a287210 */ /* 0x000fe40007f3e0ff */
[----:B------:R-:W4:Y:S04]  /*6e40*/  LDG.E.64.CONSTANT R30, desc[UR4][R16.64] ;  /* 0x00000004101e7981 */ /* 0x000f28000c1e9b00 */
[----:B------:R-:W4:Y:S01]  /*6e50*/  LDG.E.64.CONSTANT R28, desc[UR4][R26.64] ;  /* 0x000000041a1c7981 */ /* 0x000f22000c1e9b00 */
[----:B--2---:R-:W-:Y:S01]  /*6e60*/  IMAD.WIDE R18, R57, 0x8, R16 ;  /* 0x0000000839127825 */ /* 0x004fe200078e0210 */
[----:B------:R-:W-:-:S02]  /*6e70*/  IADD3.X R41, R27, R2, RZ, P1, !PT ;  /* 0x000000021b297210 */ /* 0x000fc40000ffe4ff */
[----:B------:R-:W-:Y:S02]  /*6e80*/  IADD3 R50, P1, R40, R61, RZ ;  /* 0x0000003d28327210 */ /* 0x000fe40007f3e0ff */
[----:B------:R-:W2:Y:S04]  /*6e90*/  LDG.E.64.CONSTANT R20, desc[UR4][R18.64] ;  /* 0x0000000412147981 */ /* 0x000ea8000c1e9b00 */
[----:B------:R0:W2:Y:S01]  /*6ea0*/  LDG.E.64.CONSTANT R24, desc[UR4][R40.64] ;  /* 0x0000000428187981 */ /* 0x0000a2000c1e9b00 */
[----:B------:R-:W-:Y:S01]  /*6eb0*/  IMAD.WIDE R42, R57, 0x8, R18 ;  /* 0x00000008392a7825 */ /* 0x000fe200078e0212 */
[----:B------:R-:W-:-:S04]  /*6ec0*/  IADD3.X R51, R41, R2, RZ, P1, !PT ;  /* 0x0000000229337210 */ /* 0x000fc80000ffe4ff */
[----:B------:R1:W2:Y:S04]  /*6ed0*/  LDG.E.64.CONSTANT R14, desc[UR4][R42.64] ;  /* 0x000000042a0e7981 */ /* 0x0002a8000c1e9b00 */
[----:B------:R-:W2:Y:S01]  /*6ee0*/  LDG.E.64.CONSTANT R54, desc[UR4][R50.64] ;  /* 0x0000000432367981 */ /* 0x000ea2000c1e9b00 */
[----:B------:R-:W-:Y:S01]  /*6ef0*/  IADD3 R52, P1, R50, R61, RZ ;  /* 0x0000003d32347210 */ /* 0x000fe20007f3e0ff */
[----:B------:R-:W-:-:S03]  /*6f00*/  IMAD.WIDE R48, R57, 0x8, R42 ;  /* 0x0000000839307825 */ /* 0x000fc600078e022a */
[----:B------:R-:W-:Y:S02]  /*6f10*/  IADD3.X R53, R51, R2, RZ, P1, !PT ;  /* 0x0000000233357210 */ /* 0x000fe40000ffe4ff */
[----:B------:R-:W2:Y:S04]  /*6f20*/  LDG.E.64.CONSTANT R22, desc[UR4][R48.64] ;  /* 0x0000000430167981 */ /* 0x000ea8000c1e9b00 */
[----:B------:R-:W2:Y:S01]  /*6f30*/  LDG.E.64.CONSTANT R26, desc[UR4][R52.64] ;  /* 0x00000004341a7981 */ /* 0x000ea2000c1e9b00 */
[----:B0-----:R-:W-:Y:S01]  /*6f40*/  IADD3 R40, P1, R52, R61, RZ ;  /* 0x0000003d34287210 */ /* 0x001fe20007f3e0ff */
[----:B------:R-:W-:-:S03]  /*6f50*/  IMAD.WIDE R46, R57, 0x8, R48 ;  /* 0x00000008392e7825 */ /* 0x000fc600078e0230 */
[----:B------:R-:W-:Y:S02]  /*6f60*/  IADD3.X R41, R53, R2, RZ, P1, !PT ;  /* 0x0000000235297210 */ /* 0x000fe40000ffe4ff */
[----:B------:R-:W2:Y:S04]  /*6f70*/  LDG.E.64.CONSTANT R16, desc[UR4][R46.64] ;  /* 0x000000042e107981 */ /* 0x000ea8000c1e9b00 */
[----:B------:R0:W2:Y:S01]  /*6f80*/  LDG.E.64.CONSTANT R18, desc[UR4][R40.64] ;  /* 0x0000000428127981 */ /* 0x0000a2000c1e9b00 */
[----:B-1----:R-:W-:Y:S01]  /*6f90*/  IADD3 R42, P1, R40, R61, RZ ;  /* 0x0000003d282a7210 */ /* 0x002fe20007f3e0ff */
[-C--:B---3--:R-:W-:Y:S02]  /*6fa0*/  IMAD R43, R45, R38.reuse, RZ ;  /* 0x000000262d2b7224 */ /* 0x088fe400078e02ff */
[----:B-----5:R-:W-:-:S04]  /*6fb0*/  IMAD.WIDE.U32 R36, R44, R38, R36 ;  /* 0x000000262c247225 */ /* 0x020fc800078e0024 */
[----:B------:R-:W-:Y:S01]  /*6fc0*/  IMAD R39, R44, R39, R43 ;  /* 0x000000272c277224 */ /* 0x000fe200078e022b */
[----:B------:R-:W-:Y:S01]  /*6fd0*/  IADD3.X R43, R41, R2, RZ, P1, !PT ;  /* 0x00000002292b7210 */ /* 0x000fe20000ffe4ff */
[----:B------:R-:W-:Y:S01]  /*6fe0*/  IMAD.WIDE R44, R57, 0x8, R46 ;  /* 0x00000008392c7825 */ /* 0x000fe200078e022e */
[----:B------:R-:W-:Y:S02]  /*6ff0*/  IADD3 R38, P1, R42, R61, RZ ;  /* 0x0000003d2a267210 */ /* 0x000fe40007f3e0ff */
[----:B------:R-:W-:Y:S01]  /*7000*/  IADD3 R37, R37, R39, RZ ;  /* 0x0000002725257210 */ /* 0x000fe20007ffe0ff */
[----:B------:R-:W3:Y:S04]  /*7010*/  LDG.E.64.CONSTANT R50, desc[UR4][R42.64] ;  /* 0x000000042a327981 */ /* 0x000ee8000c1e9b00 */
[----:B------:R-:W3:Y:S01]  /*7020*/  LDG.E.64.CONSTANT R52, desc[UR4][R44.64] ;  /* 0x000000042c347981 */ /* 0x000ee2000c1e9b00 */
[----:B----4-:R-:W-:Y:S01]  /*7030*/  IMAD R33, R33, R34, RZ ;  /* 0x0000002221217224 */ /* 0x010fe200078e02ff */
[----:B------:R-:W-:Y:S01]  /*7040*/  IADD3.X R39, R43, R2, RZ, P1, !PT ;  /* 0x000000022b277210 */ /* 0x000fe20000ffe4ff */
[----:B0-----:R-:W-:-:S04]  /*7050*/  IMAD.WIDE R40, R57, 0x8, R44 ;  /* 0x0000000839287825 */ /* 0x001fc800078e022c */
[C---:B------:R-:W-:Y:S01]  /*7060*/  IMAD R35, R32.reuse, R35, R33 ;  /* 0x0000002320237224 */ /* 0x040fe200078e0221 */
[----:B------:R-:W4:Y:S01]  /*7070*/  LDG.E.64.CONSTANT R48, desc[UR4][R40.64] ;  /* 0x0000000428307981 */ /* 0x000f22000c1e9b00 */
[----:B------:R-:W-:Y:S01]  /*7080*/  IMAD.WIDE.U32 R32, R32, R34, R36 ;  /* 0x0000002220207225 */ /* 0x000fe200078e0024 */
[----:B------:R-:W-:Y:S02]  /*7090*/  IADD3 R34, P1, R38, R61, RZ ;  /* 0x0000003d26227210 */ /* 0x000fe40007f3e0ff */
[----:B------:R-:W4:Y:S01]  /*70a0*/  LDG.E.64.CONSTANT R46, desc[UR4][R38.64] ;  /* 0x00000004262e7981 */ /* 0x000f22000c1e9b00 */
[----:B------:R-:W-:Y:S01]  /*70b0*/  IMAD R29, R29, R30, RZ ;  /* 0x0000001e1d1d7224 */ /* 0x000fe200078e02ff */
[----:B------:R-:W-:Y:S01]  /*70c0*/  IADD3 R33, R33, R35, RZ ;  /* 0x0000002321217210 */ /* 0x000fe20007ffe0ff */
[----:B------:R-:W-:Y:S01]  /*70d0*/  IMAD.WIDE R36, R57, 0x8, R40 ;  /* 0x0000000839247825 */ /* 0x000fe200078e0228 */
[----:B------:R-:W-:-:S03]  /*70e0*/  IADD3.X R35, R39, R2, RZ, P1, !PT ;  /* 0x0000000227237210 */ /* 0x000fc60000ffe4ff */
[C---:B------:R-:W-:Y:S01]  /*70f0*/  IMAD R31, R28.reuse, R31, R29 ;  /* 0x0000001f1c1f7224 */ /* 0x040fe200078e021d */
[----:B------:R-:W4:Y:S01]  /*7100*/  LDG.E.64.CONSTANT R44, desc[UR4][R36.64] ;  /* 0x00000004242c7981 */ /* 0x000f22000c1e9b00 */
[----:B------:R-:W-:Y:S01]  /*7110*/  IMAD.WIDE.U32 R28, R28, R30, R32 ;  /* 0x0000001e1c1c7225 */ /* 0x000fe200078e0020 */
[----:B------:R-:W-:Y:S02]  /*7120*/  IADD3 R30, P1, R34, R61, RZ ;  /* 0x0000003d221e7210 */ /* 0x000fe40007f3e0ff */
[----:B------:R0:W4:Y:S01]  /*7130*/  LDG.E.64.CONSTANT R42, desc[UR4][R34.64] ;  /* 0x00000004222a7981 */ /* 0x000122000c1e9b00 */
[----:B--2---:R-:W-:Y:S01]  /*7140*/  IMAD R25, R25, R20, RZ ;  /* 0x0000001419197224 */ /* 0x004fe200078e02ff */
[----:B------:R-:W-:Y:S01]  /*7150*/  IADD3 R29, R29, R31, RZ ;  /* 0x0000001f1d1d7210 */ /* 0x000fe20007ffe0ff */
[----:B------:R-:W-:Y:S01]  /*7160*/  IMAD.WIDE R32, R57, 0x8, R36 ;  /* 0x0000000839207825 */ /* 0x000fe200078e0224 */
[----:B------:R-:W-:-:S03]  /*7170*/  IADD3.X R31, R35, R2, RZ, P1, !PT ;  /* 0x00000002231f7210 */ /* 0x000fc60000ffe4ff */
[C---:B------:R-:W-:Y:S01]  /*7180*/  IMAD R21, R24.reuse, R21, R25 ;  /* 0x0000001518157224 */ /* 0x040fe200078e0219 */
[----:B------:R-:W2:Y:S01]  /*7190*/  LDG.E.64.CONSTANT R40, desc[UR4][R32.64] ;  /* 0x0000000420287981 */ /* 0x000ea2000c1e9b00 */
[----:B------:R-:W-:Y:S01]  /*71a0*/  IMAD.WIDE.U32 R24, R24, R20, R28 ;  /* 0x0000001418187225 */ /* 0x000fe200078e001c */
[----:B------:R-:W-:Y:S02]  /*71b0*/  IADD3 R28, P1, R30, R61, RZ ;  /* 0x0000003d1e1c7210 */ /* 0x000fe40007f3e0ff */
[----:B------:R-:W2:Y:S01]  /*71c0*/  LDG.E.64.CONSTANT R38, desc[UR4][R30.64] ;  /* 0x000000041e267981 */ /* 0x000ea2000c1e9b00 */
[----:B0-----:R-:W-:Y:S01]  /*71d0*/  IMAD R35, R55, R14, RZ ;  /* 0x0000000e37237224 */ /* 0x001fe200078e02ff */
[----:B------:R-:W-:Y:S01]  /*71e0*/  IADD3 R25, R25, R21, RZ ;  /* 0x0000001519197210 */ /* 0x000fe20007ffe0ff */
[----:B------:R-:W-:Y:S01]  /*71f0*/  IMAD.WIDE R20, R57, 0x8, R32 ;  /* 0x0000000839147825 */ /* 0x000fe200078e0220 */
[----:B------:R-:W-:-:S03]  /*7200*/  IADD3.X R29, R31, R2, RZ, P1, !PT ;  /* 0x000000021f1d7210 */ /* 0x000fc60000ffe4ff */
[C---:B------:R-:W-:Y:S01]  /*7210*/  IMAD R15, R54.reuse, R15, R35 ;  /* 0x0000000f360f7224 */ /* 0x040fe200078e0223 */
[----:B------:R0:W2:Y:S01]  /*7220*/  LDG.E.64.CONSTANT R36, desc[UR4][R20.64] ;  /* 0x0000000414247981 */ /* 0x0000a2000c1e9b00 */
[----:B------:R-:W-:Y:S01]  /*7230*/  IMAD.WIDE.U32 R54, R54, R14, R24 ;  /* 0x0000000e36367225 */ /* 0x000fe200078e0018 */
[----:B------:R-:W-:Y:S02]  /*7240*/  IADD3 R14, P1, R28, R61, RZ ;  /* 0x0000003d1c0e7210 */ /* 0x000fe40007f3e0ff */
[----:B------:R-:W2:Y:S01]  /*7250*/  LDG.E.64.CONSTANT R34, desc[UR4][R28.64] ;  /* 0x000000041c227981 */ /* 0x000ea2000c1e9b00 */
[----:B------:R-:W-:Y:S01]  /*7260*/  IMAD.WIDE R24, R57, 0x8, R20 ;  /* 0x0000000839187825 */ /* 0x000fe200078e0214 */
[----:B------:R-:W-:Y:S02]  /*7270*/  IADD3 R55, R55, R15, RZ ;  /* 0x0000000f37377210 */ /* 0x000fe40007ffe0ff */
[----:B------:R-:W-:Y:S01]  /*7280*/  IADD3.X R15, R29, R2, RZ, P1, !PT ;  /* 0x000000021d0f7210 */ /* 0x000fe20000ffe4ff */
[----:B------:R-:W-:Y:S01]  /*7290*/  IMAD R27, R27, R22, RZ ;  /* 0x000000161b1b7224 */ /* 0x000fe200078e02ff */
[----:B------:R-:W2:Y:S01]  /*72a0*/  LDG.E.64.CONSTANT R32, desc[UR4][R24.64] ;  /* 0x0000000418207981 */ /* 0x000ea2000c1e9b00 */
[----:B0-----:R-:W-:-:S03]  /*72b0*/  IADD3 R20, P1, R14, R61, RZ ;  /* 0x0000003d0e147210 */ /* 0x001fc60007f3e0ff */
[----:B------:R0:W2:Y:S01]  /*72c0*/  LDG.E.64.CONSTANT R30, desc[UR4][R14.64] ;  /* 0x000000040e1e7981 */ /* 0x0000a2000c1e9b00 */
[C---:B------:R-:W-:Y:S01]  /*72d0*/  IMAD R27, R26.reuse, R23, R27 ;  /* 0x000000171a1b7224 */ /* 0x040fe200078e021b */
[----:B------:R-:W-:Y:S01]  /*72e0*/  IADD3.X R21, R15, R2, RZ, P1, !PT ;  /* 0x000000020f157210 */ /* 0x000fe20000ffe4ff */
[----:B------:R-:W-:-:S04]  /*72f0*/  IMAD.WIDE.U32 R54, R26, R22, R54 ;  /* 0x000000161a367225 */ /* 0x000fc800078e0036 */
[----:B------:R-:W-:Y:S01]  /*7300*/  IMAD.WIDE R22, R57, 0x8, R24 ;  /* 0x0000000839167825 */ /* 0x000fe200078e0218 */
[----:B------:R-:W-:Y:S02]  /*7310*/  IADD3 R55, R55, R27, RZ ;  /* 0x0000001b37377210 */ /* 0x000fe40007ffe0ff */
[----:B------:R-:W2:Y:S01]  /*7320*/  LDG.E.64.CONSTANT R26, desc[UR4][R20.64] ;  /* 0x00000004141a7981 */ /* 0x000ea2000c1e9b00 */
[----:B------:R-:W-:-:S03]  /*7330*/  IADD3 R58, P1, R20, R61, RZ ;  /* 0x0000003d143a7210 */ /* 0x000fc60007f3e0ff */
[----:B------:R-:W2:Y:S01]  /*7340*/  LDG.E.64.CONSTANT R28, desc[UR4][R22.64] ;  /* 0x00000004161c7981 */ /* 0x000ea2000c1e9b00 */
[----:B0-----:R-:W-:Y:S01]  /*7350*/  IMAD.WIDE R14, R57, 0x8, R22 ;  /* 0x00000008390e7825 */ /* 0x001fe200078e0216 */
[----:B------:R-:W-:-:S03]  /*7360*/  IADD3.X R59, R21, R2, RZ, P1, !PT ;  /* 0x00000002153b7210 */ /* 0x000fc60000ffe4ff */
[-C--:B------:R-:W-:Y:S01]  /*7370*/  IMAD R19, R19, R16.reuse, RZ ;  /* 0x0000001013137224 */ /* 0x080fe200078e02ff */
[----:B------:R0:W2:Y:S01]  /*7380*/  LDG.E.64.CONSTANT R24, desc[UR4][R14.64] ;  /* 0x000000040e187981 */ /* 0x0000a2000c1e9b00 */
[----:B------:R-:W-:Y:S01]  /*7390*/  IMAD.WIDE.U32 R54, R18, R16, R54 ;  /* 0x0000001012367225 */ /* 0x000fe200078e0036 */
[----:B------:R-:W-:Y:S02]  /*73a0*/  IADD3 R16, P1, R58, R61, RZ ;  /* 0x0000003d3a107210 */ /* 0x000fe40007f3e0ff */
[----:B------:R-:W2:Y:S01]  /*73b0*/  LDG.E.64.CONSTANT R22, desc[UR4][R58.64] ;  /* 0x000000043a167981 */ /* 0x000ea2000c1e9b00 */
[----:B------:R-:W-:Y:S01]  /*73c0*/  IMAD R56, R18, R17, R19 ;  /* 0x0000001112387224 */ /* 0x000fe200078e0213 */
[----:B------:R-:W-:Y:S01]  /*73d0*/  IADD3.X R17, R59, R2, RZ, P1, !PT ;  /* 0x000000023b117210 */ /* 0x000fe20000ffe4ff */
[----:B0-----:R-:W-:-:S04]  /*73e0*/  IMAD.WIDE R14, R57, 0x8, R14 ;  /* 0x00000008390e7825 */ /* 0x001fc800078e020e */
[----:B------:R-:W2:Y:S04]  /*73f0*/  LDG.E.64.CONSTANT R18, desc[UR4][R16.64] ;  /* 0x0000000410127981 */ /* 0x000ea8000c1e9b00 */
[----:B------:R-:W2:Y:S01]  /*7400*/  LDG.E.64.CONSTANT R20, desc[UR4][R14.64] ;  /* 0x000000040e147981 */ /* 0x000ea2000c1e9b00 */
        /* <DEDUP_REMOVED lines=36> */
[----:B------:R-:W-:Y:S01]  /*7650*/  IMAD R19, R19, R20, RZ ;  /* 0x0000001413137224 */ /* 0x000fe200078e02ff */
[----:B------:R-:W-:-:S03]  /*7660*/  IADD3 R24, P2, R16, R61, RZ ;  /* 0x0000003d10187210 */ /* 0x000fc60007f5e0ff */
[C---:B------:R-:W-:Y:S02]  /*7670*/  IMAD R19, R18.reuse, R21, R19 ;  /* 0x0000001512137224 */ /* 0x040fe400078e0213 */
[----:B------:R-:W-:Y:S01]  /*7680*/  IMAD.WIDE.U32 R36, R18, R20, R22 ;  /* 0x0000001412247225 */ /* 0x000fe200078e0016 */
[----:B------:R-:W-:-:S04]  /*7690*/  IADD3.X R25, R17, R2, RZ, P2, !PT ;  /* 0x0000000211197210 */ /* 0x000fc800017fe4ff */
[----:B------:R-:W-:Y:S01]  /*76a0*/  IADD3 R37, R37, R19, RZ ;  /* 0x0000001325257210 */ /* 0x000fe20007ffe0ff */
[----:B------:R-:W-:Y:S01]  /*76b0*/  IMAD.WIDE R18, R57, 0x8, R14 ;  /* 0x0000000839127825 */ /* 0x000fe200078e020e */
[----:B------:R-:W-:Y:S06]  /*76c0*/  @P1 BRA `(.L_x_591) ;  /* 0xfffffff400a81947 */ /* 0x000fec000383ffff */
.L_x_590:
[----:B------:R-:W-:-:S13]  /*76d0*/  ISETP.GT.AND P1, PT, R7, 0x4, PT ;  /* 0x000000040700780c */ /* 0x000fda0003f24270 */
[----:B------:R-:W-:Y:S05]  /*76e0*/  @!P1 BRA `(.L_x_592) ;  /* 0x0000000400389947 */ /* 0x000fea0003800000 */
[----:B------:R-:W0:Y:S01]  /*76f0*/  LDC R53, c[0x0][0x494] ;  /* 0x00012500ff357b82 */ /* 0x000e220000000800 */
[----:B------:R-:W-:Y:S01]  /*7700*/  MOV R20, R24 ;  /* 0x0000001800147202 */ /* 0x000fe20000000f00 */
[----:B------:R2:W3:Y:S01]  /*7710*/  LDG.E.64.CONSTANT R50, desc[UR4][R18.64] ;  /* 0x0000000412327981 */ /* 0x0004e2000c1e9b00 */
[----:B------:R-:W-:Y:S02]  /*7720*/  MOV R21, R25 ;  /* 0x0000001900157202 */ /* 0x000fe40000000f00 */
[----:B------:R-:W-:-:S03]  /*7730*/  IADD3 R22, P0, R24, R61, RZ ;  /* 0x0000003d18167210 */ /* 0x000fc60007f1e0ff */
[----:B------:R-:W3:Y:S01]  /*7740*/  LDG.E.64.CONSTANT R48, desc[UR4][R20.64] ;  /* 0x0000000414307981 */ /* 0x000ee2000c1e9b00 */
[----:B------:R-:W-:Y:S02]  /*7750*/  IADD3.X R23, R25, R2, RZ, P0, !PT ;  /* 0x0000000219177210 */ /* 0x000fe400007fe4ff */
[----:B------:R-:W-:-:S03]  /*7760*/  IADD3 R24, P0, R22, R61, RZ ;  /* 0x0000003d16187210 */ /* 0x000fc60007f1e0ff */
[----:B------:R4:W3:Y:S01]  /*7770*/  LDG.E.64.CONSTANT R44, desc[UR4][R22.64] ;  /* 0x00000004162c7981 */ /* 0x0008e2000c1e9b00 */
[----:B------:R-:W-:Y:S01]  /*7780*/  IADD3.X R25, R23, R2, RZ, P0, !PT ;  /* 0x0000000217197210 */ /* 0x000fe200007fe4ff */
[----:B0-----:R-:W-:-:S04]  /*7790*/  IMAD.WIDE R14, R53, 0x8, R18 ;  /* 0x00000008350e7825 */ /* 0x001fc800078e0212 */
[----:B------:R-:W3:Y:S04]  /*77a0*/  LDG.E.64.CONSTANT R40, desc[UR4][R24.64] ;  /* 0x0000000418287981 */ /* 0x000ee8000c1e9b00 */
[----:B------:R-:W3:Y:S01]  /*77b0*/  LDG.E.64.CONSTANT R46, desc[UR4][R14.64] ;  /* 0x000000040e2e7981 */ /* 0x000ee2000c1e9b00 */
[----:B------:R-:W-:Y:S01]  /*77c0*/  IMAD.WIDE R16, R53, 0x8, R14 ;  /* 0x0000000835107825 */ /* 0x000fe200078e020e */
[----:B------:R-:W-:-:S04]  /*77d0*/  IADD3 R54, P0, R24, R61, RZ ;  /* 0x0000003d18367210 */ /* 0x000fc80007f1e0ff */
[----:B------:R0:W3:Y:S01]  /*77e0*/  LDG.E.64.CONSTANT R42, desc[UR4][R16.64] ;  /* 0x00000004102a7981 */ /* 0x0000e2000c1e9b00 */
[----:B------:R-:W-:Y:S01]  /*77f0*/  IADD3.X R55, R25, R2, RZ, P0, !PT ;  /* 0x0000000219377210 */ /* 0x000fe200007fe4ff */
[----:B--2---:R-:W-:Y:S01]  /*7800*/  IMAD.WIDE R18, R53, 0x8, R16 ;  /* 0x0000000835127825 */ /* 0x004fe200078e0210 */
[----:B----4-:R-:W-:-:S03]  /*7810*/  IADD3 R22, P0, R54, R61, RZ ;  /* 0x0000003d36167210 */ /* 0x010fc60007f1e0ff */
[----:B------:R2:W4:Y:S04]  /*7820*/  LDG.E.64.CONSTANT R34, desc[UR4][R54.64] ;  /* 0x0000000436227981 */ /* 0x000528000c1e9b00 */
[----:B------:R-:W4:Y:S01]  /*7830*/  LDG.E.64.CONSTANT R38, desc[UR4][R18.64] ;  /* 0x0000000412267981 */ /* 0x000f22000c1e9b00 */
[----:B------:R-:W-:Y:S01]  /*7840*/  IADD3.X R23, R55, R2, RZ, P0, !PT ;  /* 0x0000000237177210 */ /* 0x000fe200007fe4ff */
[----:B------:R-:W-:Y:S01]  /*7850*/  IMAD.WIDE R20, R53, 0x8, R18 ;  /* 0x0000000835147825 */ /* 0x000fe200078e0212 */
[----:B0-----:R-:W-:-:S03]  /*7860*/  IADD3 R16, P0, R22, R61, RZ ;  /* 0x0000003d16107210 */ /* 0x001fc60007f1e0ff */
[----:B------:R-:W4:Y:S04]  /*7870*/  LDG.E.64.CONSTANT R30, desc[UR4][R22.64] ;  /* 0x00000004161e7981 */ /* 0x000f28000c1e9b00 */
[----:B------:R-:W4:Y:S01]  /*7880*/  LDG.E.64.CONSTANT R32, desc[UR4][R20.64] ;  /* 0x0000000414207981 */ /* 0x000f22000c1e9b00 */
[----:B------:R-:W-:Y:S01]  /*7890*/  IADD3.X R17, R23, R2, RZ, P0, !PT ;  /* 0x0000000217117210 */ /* 0x000fe200007fe4ff */
[----:B------:R-:W-:Y:S01]  /*78a0*/  IMAD.WIDE R56, R53, 0x8, R20 ;  /* 0x0000000835387825 */ /* 0x000fe200078e0214 */
[----:B--2---:R-:W-:-:S03]  /*78b0*/  IADD3 R54, P0, R16, R61, RZ ;  /* 0x0000003d10367210 */ /* 0x004fc60007f1e0ff */
[----:B------:R0:W2:Y:S04]  /*78c0*/  LDG.E.64.CONSTANT R26, desc[UR4][R16.64] ;  /* 0x00000004101a7981 */ /* 0x0000a8000c1e9b00 */
[----:B------:R-:W2:Y:S01]  /*78d0*/  LDG.E.64.CONSTANT R28, desc[UR4][R56.64] ;  /* 0x00000004381c7981 */ /* 0x000ea2000c1e9b00 */
[----:B------:R-:W-:Y:S01]  /*78e0*/  IADD3.X R55, R17, R2, RZ, P0, !PT ;  /* 0x0000000211377210 */ /* 0x000fe200007fe4ff */
[----:B------:R-:W-:Y:S01]  /*78f0*/  IMAD.WIDE R58, R53, 0x8, R56 ;  /* 0x00000008353a7825 */ /* 0x000fe200078e0238 */
[----:B------:R-:W-:-:S03]  /*7900*/  IADD3 R14, P0, R54, R61, RZ ;  /* 0x0000003d360e7210 */ /* 0x000fc60007f1e0ff */
[----:B------:R-:W2:Y:S04]  /*7910*/  LDG.E.64.CONSTANT R22, desc[UR4][R54.64] ;  /* 0x0000000436167981 */ /* 0x000ea8000c1e9b00 */
[----:B------:R-:W2:Y:S01]  /*7920*/  LDG.E.64.CONSTANT R24, desc[UR4][R58.64] ;  /* 0x000000043a187981 */ /* 0x000ea2000c1e9b00 */
[----:B------:R-:W-:Y:S01]  /*7930*/  IADD3.X R15, R55, R2, RZ, P0, !PT ;  /* 0x00000002370f7210 */ /* 0x000fe200007fe4ff */
[----:B0-----:R-:W-:-:S04]  /*7940*/  IMAD.WIDE R16, R53, 0x8, R58 ;  /* 0x0000000835107825 */ /* 0x001fc800078e023a */
[----:B------:R-:W2:Y:S04]  /*7950*/  LDG.E.64.CONSTANT R18, desc[UR4][R14.64] ;  /* 0x000000040e127981 */ /* 0x000ea8000c1e9b00 */
[----:B------:R-:W2:Y:S01]  /*7960*/  LDG.E.64.CONSTANT R20, desc[UR4][R16.64] ;  /* 0x0000000410147981 */ /* 0x000ea2000c1e9b00 */
[----:B------:R-:W-:Y:S02]  /*7970*/  PLOP3.LUT P0, PT, PT, PT, PT, 0x8, 0x0 ;  /* 0x000000000000781c */ /* 0x000fe40003f0e170 */
[----:B------:R-:W-:Y:S02]  /*7980*/  IADD3 R0, R0, 0x8, RZ ;  /* 0x0000000800007810 */ /* 0x000fe40007ffe0ff */
[----:B------:R-:W-:Y:S01]  /*7990*/  IADD3 R7, R7, -0x8, RZ ;  /* 0xfffffff807077810 */ /* 0x000fe20007ffe0ff */
[----:B---3--:R-:W-:-:S02]  /*79a0*/  IMAD R49, R49, R50, RZ ;  /* 0x0000003231317224 */ /* 0x008fc400078e02ff */
[----:B-----5:R-:W-:-:S04]  /*79b0*/  IMAD.WIDE.U32 R36, R48, R50, R36 ;  /* 0x0000003230247225 */ /* 0x020fc800078e0024 */
[----:B------:R-:W-:-:S05]  /*79c0*/  IMAD R49, R48, R51, R49 ;  /* 0x0000003330317224 */ /* 0x000fca00078e0231 */
[----:B------:R-:W-:Y:S01]  /*79d0*/  IADD3 R37, R37, R49, RZ ;  /* 0x0000003125257210 */ /* 0x000fe20007ffe0ff */
[-C--:B------:R-:W-:Y:S02]  /*79e0*/  IMAD R45, R45, R46.reuse, RZ ;  /* 0x0000002e2d2d7224 */ /* 0x080fe400078e02ff */
[----:B------:R-:W-:-:S04]  /*79f0*/  IMAD.WIDE.U32 R36, R44, R46, R36 ;  /* 0x0000002e2c247225 */ /* 0x000fc800078e0024 */
[----:B------:R-:W-:Y:S02]  /*7a00*/  IMAD R45, R44, R47, R45 ;  /* 0x0000002f2c2d7224 */ /* 0x000fe400078e022d */
[----:B------:R-:W-:-:S03]  /*7a10*/  IMAD R41, R41, R42, RZ ;  /* 0x0000002a29297224 */ /* 0x000fc600078e02ff */
[----:B------:R-:W-:Y:S01]  /*7a20*/  IADD3 R37, R37, R45, RZ ;  /* 0x0000002d25257210 */ /* 0x000fe20007ffe0ff */
[C---:B------:R-:W-:Y:S02]  /*7a30*/  IMAD R43, R40.reuse, R43, R41 ;  /* 0x0000002b282b7224 */ /* 0x040fe400078e0229 */
[----:B------:R-:W-:-:S04]  /*7a40*/  IMAD.WIDE.U32 R40, R40, R42, R36 ;  /* 0x0000002a28287225 */ /* 0x000fc800078e0024 */
[----:B----4-:R-:W-:Y:S01]  /*7a50*/  IMAD R35, R35, R38, RZ ;  /* 0x0000002623237224 */ /* 0x010fe200078e02ff */
[----:B------:R-:W-:-:S03]  /*7a60*/  IADD3 R41, R41, R43, RZ ;  /* 0x0000002b29297210 */ /* 0x000fc60007ffe0ff */
[C---:B------:R-:W-:Y:S02]  /*7a70*/  IMAD R37, R34.reuse, R39, R35 ;  /* 0x0000002722257224 */ /* 0x040fe400078e0223 */
[----:B------:R-:W-:-:S04]  /*7a80*/  IMAD.WIDE.U32 R34, R34, R38, R40 ;  /* 0x0000002622227225 */ /* 0x000fc800078e0028 */
[----:B------:R-:W-:Y:S01]  /*7a90*/  IMAD R31, R31, R32, RZ ;  /* 0x000000201f1f7224 */ /* 0x000fe200078e02ff */
[----:B------:R-:W-:-:S03]  /*7aa0*/  IADD3 R35, R35, R37, RZ ;  /* 0x0000002523237210 */ /* 0x000fc60007ffe0ff */
[C---:B------:R-:W-:Y:S02]  /*7ab0*/  IMAD R33, R30.reuse, R33, R31 ;  /* 0x000000211e217224 */ /* 0x040fe400078e021f */
[----:B------:R-:W-:-:S04]  /*7ac0*/  IMAD.WIDE.U32 R30, R30, R32, R34 ;  /* 0x000000201e1e7225 */ /* 0x000fc800078e0022 */
[----:B--2---:R-:W-:Y:S01]  /*7ad0*/  IMAD R27, R27, R28, RZ ;  /* 0x0000001c1b1b7224 */ /* 0x004fe200078e02ff */
[----:B------:R-:W-:-:S03]  /*7ae0*/  IADD3 R31, R31, R33, RZ ;  /* 0x000000211f1f7210 */ /* 0x000fc60007ffe0ff */
[C---:B------:R-:W-:Y:S02]  /*7af0*/  IMAD R29, R26.reuse, R29, R27 ;  /* 0x0000001d1a1d7224 */ /* 0x040fe400078e021b */
[----:B------:R-:W-:-:S04]  /*7b00*/  IMAD.WIDE.U32 R26, R26, R28, R30 ;  /* 0x0000001c1a1a7225 */ /* 0x000fc800078e001e */
[----:B------:R-:W-:Y:S01]  /*7b10*/  IMAD R23, R23, R24, RZ ;  /* 0x0000001817177224 */ /* 0x000fe200078e02ff */
[----:B------:R-:W-:-:S03]  /*7b20*/  IADD3 R27, R27, R29, RZ ;  /* 0x0000001d1b1b7210 */ /* 0x000fc60007ffe0ff */
[C---:B------:R-:W-:Y:S02]  /*7b30*/  IMAD R25, R22.reuse, R25, R23 ;  /* 0x0000001916197224 */ /* 0x040fe400078e0217 */
[----:B------:R-:W-:-:S04]  /*7b40*/  IMAD.WIDE.U32 R22, R22, R24, R26 ;  /* 0x0000001816167225 */ /* 0x000fc800078e001a */
[-C--:B------:R-:W-:Y:S01]  /*7b50*/  IMAD R19, R19, R20.reuse, RZ ;  /* 0x0000001413137224 */ /* 0x080fe200078e02ff */
[----:B------:R-:W-:Y:S02]  /*7b60*/  IADD3 R23, R23, R25, RZ ;  /* 0x0000001917177210 */ /* 0x000fe40007ffe0ff */
[----:B------:R-:W-:Y:S01]  /*7b70*/  IADD3 R24, P1, R14, R61, RZ ;  /* 0x0000003d0e187210 */ /* 0x000fe20007f3e0ff */
[C---:B------:R-:W-:Y:S02]  /*7b80*/  IMAD R21, R18.reuse, R21, R19 ;  /* 0x0000001512157224 */ /* 0x040fe400078e0213 */
[----:B------:R-:W-:Y:S01]  /*7b90*/  IMAD.WIDE.U32 R36, R18, R20, R22 ;  /* 0x0000001412247225 */ /* 0x000fe200078e0016 */
[----:B------:R-:W-:-:S03]  /*7ba0*/  IADD3.X R25, R15, R2, RZ, P1, !PT ;  /* 0x000000020f197210 */ /* 0x000fc60000ffe4ff */
[----:B------:R-:W-:Y:S01]  /*7bb0*/  IMAD.WIDE R18, R53, 0x8, R16 ;  /* 0x0000000835127825 */ /* 0x000fe200078e0210 */
[----:B------:R-:W-:-:S07]  /*7bc0*/  IADD3 R37, R37, R21, RZ ;  /* 0x0000001525257210 */ /* 0x000fce0007ffe0ff */
.L_x_592:
[----:B------:R-:W-:-:S13]  /*7bd0*/  ISETP.NE.OR P0, PT, R7, RZ, P0 ;  /* 0x000000ff0700720c */ /* 0x000fda0000705670 */
[----:B------:R-:W-:Y:S05]  /*7be0*/  @!P0 BRA `(.L_x_588) ;  /* 0x0000000000a88947 */ /* 0x000fea0003800000 */
.L_x_589:
[----:B------:R-:W-:Y:S01]  /*7bf0*/  MOV R20, R24 ;  /* 0x0000001800147202 */ /* 0x000fe20000000f00 */
[----:B------:R0:W2:Y:S01]  /*7c00*/  LDG.E.64.CONSTANT R16, desc[UR4][R18.64] ;  /* 0x0000000412107981 */ /* 0x0000a2000c1e9b00 */
[----:B------:R-:W-:Y:S02]  /*7c10*/  MOV R21, R25 ;  /* 0x0000001900157202 */ /* 0x000fe40000000f00 */
[----:B------:R-:W-:-:S04]  /*7c20*/  IADD3 R34, P0, R24, R61, RZ ;  /* 0x0000003d18227210 */ /* 0x000fc80007f1e0ff */
[----:B------:R-:W2:Y:S01]  /*7c30*/  LDG.E.64.CONSTANT R20, desc[UR4][R20.64] ;  /* 0x0000000414147981 */ /* 0x000ea2000c1e9b00 */
[----:B-1----:R-:W-:Y:S01]  /*7c40*/  IMAD.WIDE R22, R6, 0x8, R18 ;  /* 0x0000000806167825 */ /* 0x002fe200078e0212 */
[-C--:B------:R-:W-:Y:S02]  /*7c50*/  IADD3.X R35, R25, R2.reuse, RZ, P0, !PT ;  /* 0x0000000219237210 */ /* 0x080fe400007fe4ff */
[----:B------:R-:W-:Y:S02]  /*7c60*/  IADD3 R40, P0, R34, R61, RZ ;  /* 0x0000003d22287210 */ /* 0x000fe40007f1e0ff */
[----:B------:R-:W3:Y:S04]  /*7c70*/  LDG.E.64.CONSTANT R32, desc[UR4][R22.64] ;  /* 0x0000000416207981 */ /* 0x000ee8000c1e9b00 */
[----:B------:R-:W3:Y:S01]  /*7c80*/  LDG.E.64.CONSTANT R30, desc[UR4][R34.64] ;  /* 0x00000004221e7981 */ /* 0x000ee2000c1e9b00 */
[----:B------:R-:W-:Y:S01]  /*7c90*/  IMAD.WIDE R38, R6, 0x8, R22 ;  /* 0x0000000806267825 */ /* 0x000fe200078e0216 */
[----:B------:R-:W-:-:S02]  /*7ca0*/  IADD3.X R41, R35, R2, RZ, P0, !PT ;  /* 0x0000000223297210 */ /* 0x000fc400007fe4ff */
[----:B------:R-:W-:Y:S02]  /*7cb0*/  IADD3 R14, P0, R40, R61, RZ ;  /* 0x0000003d280e7210 */ /* 0x000fe40007f1e0ff */
[----:B------:R-:W4:Y:S04]  /*7cc0*/  LDG.E.64.CONSTANT R28, desc[UR4][R38.64] ;  /* 0x00000004261c7981 */ /* 0x000f28000c1e9b00 */
[----:B------:R-:W4:Y:S01]  /*7cd0*/  LDG.E.64.CONSTANT R26, desc[UR4][R40.64] ;  /* 0x00000004281a7981 */ /* 0x000f22000c1e9b00 */
[----:B0-----:R-:W-:Y:S01]  /*7ce0*/  IMAD.WIDE R18, R6, 0x8, R38 ;  /* 0x0000000806127825 */ /* 0x001fe200078e0226 */
[----:B------:R-:W-:-:S04]  /*7cf0*/  IADD3.X R15, R41, R2, RZ, P0, !PT ;  /* 0x00000002290f7210 */ /* 0x000fc800007fe4ff */
[----:B------:R0:W4:Y:S04]  /*7d00*/  LDG.E.64.CONSTANT R24, desc[UR4][R18.64] ;  /* 0x0000000412187981 */ /* 0x000128000c1e9b00 */
[----:B------:R-:W4:Y:S01]  /*7d10*/  LDG.E.64.CONSTANT R22, desc[UR4][R14.64] ;  /* 0x000000040e167981 */ /* 0x000f22000c1e9b00 */
[----:B------:R-:W-:-:S04]  /*7d20*/  IADD3 R7, R7, -0x4, RZ ;  /* 0xfffffffc07077810 */ /* 0x000fc80007ffe0ff */
[----:B------:R-:W-:Y:S01]  /*7d30*/  ISETP.NE.AND P0, PT, R7, RZ, PT ;  /* 0x000000ff0700720c */ /* 0x000fe20003f05270 */
[----:B0-----:R-:W-:Y:S01]  /*7d40*/  IMAD.WIDE R18, R6, 0x8, R18 ;  /* 0x0000000806127825 */ /* 0x001fe200078e0212 */
[----:B------:R-:W-:-:S03]  /*7d50*/  IADD3 R0, R0, 0x4, RZ ;  /* 0x0000000400007810 */ /* 0x000fc60007ffe0ff */
[-C--:B--2---:R-:W-:Y:S02]  /*7d60*/  IMAD R21, R21, R16.reuse, RZ ;  /* 0x0000001015157224 */ /* 0x084fe400078e02ff */
[----:B-----5:R-:W-:-:S04]  /*7d70*/  IMAD.WIDE.U32 R36, R20, R16, R36 ;  /* 0x0000001014247225 */ /* 0x020fc800078e0024 */
[----:B------:R-:W-:Y:S02]  /*7d80*/  IMAD R21, R20, R17, R21 ;  /* 0x0000001114157224 */ /* 0x000fe400078e0215 */
[----:B---3--:R-:W-:-:S03]  /*7d90*/  IMAD R17, R31, R32, RZ ;  /* 0x000000201f117224 */ /* 0x008fc600078e02ff */
[----:B------:R-:W-:Y:S01]  /*7da0*/  IADD3 R37, R37, R21, RZ ;  /* 0x0000001525257210 */ /* 0x000fe20007ffe0ff */
        /* <DEDUP_REMOVED lines=9> */
[----:B------:R-:W-:Y:S01]  /*7e40*/  IMAD.WIDE.U32 R36, R22, R24, R26 ;  /* 0x0000001816247225 */ /* 0x000fe200078e001a */
[----:B------:R-:W-:-:S04]  /*7e50*/  IADD3 R24, P1, R14, R61, RZ ;  /* 0x0000003d0e187210 */ /* 0x000fc80007f3e0ff */
[----:B------:R-:W-:Y:S02]  /*7e60*/  IADD3 R37, R37, R21, RZ ;  /* 0x0000001525257210 */ /* 0x000fe40007ffe0ff */
[----:B------:R-:W-:Y:S01]  /*7e70*/  IADD3.X R25, R15, R2, RZ, P1, !PT ;  /* 0x000000020f197210 */ /* 0x000fe20000ffe4ff */
[----:B------:R-:W-:Y:S06]  /*7e80*/  @P0 BRA `(.L_x_589) ;  /* 0xfffffffc00580947 */ /* 0x000fec000383ffff */
.L_x_588:
[----:B------:R-:W-:-:S13]  /*7e90*/  ISETP.NE.AND P0, PT, R4, RZ, PT ;  /* 0x000000ff0400720c */ /* 0x000fda0003f05270 */
[----:B------:R-:W-:Y:S05]  /*7ea0*/  @!P0 BRA `(.L_x_593) ;  /* 0x00000000008c8947 */ /* 0x000fea0003800000 */
[----:B------:R-:W2:Y:S01]  /*7eb0*/  LDC R16, c[0x0][0x494] ;  /* 0x00012500ff107b82 */ /* 0x000ea20000000800 */
[----:B0-----:R-:W-:-:S04]  /*7ec0*/  IMAD R2, R0, R5, RZ ;  /* 0x0000000500027224 */ /* 0x001fc800078e02ff */
[----:B------:R-:W-:-:S06]  /*7ed0*/  IMAD.WIDE R14, R2, 0x8, R12 ;  /* 0x00000008020e7825 */ /* 0x000fcc00078e020c */
[----:B------:R-:W3:Y:S01]  /*7ee0*/  LDG.E.64.CONSTANT R14, desc[UR4][R14.64] ;  /* 0x000000040e0e7981 */ /* 0x000ee2000c1e9b00 */
[----:B--2---:R-:W-:-:S04]  /*7ef0*/  IMAD R19, R0, R16, RZ ;  /* 0x0000001000137224 */ /* 0x004fc800078e02ff */
[----:B-1----:R-:W-:-:S06]  /*7f00*/  IMAD.WIDE R6, R19, 0x8, R10 ;  /* 0x0000000813067825 */ /* 0x002fcc00078e020a */
[----:B------:R-:W3:Y:S01]  /*7f10*/  LDG.E.64.CONSTANT R6, desc[UR4][R6.64] ;  /* 0x0000000406067981 */ /* 0x000ee2000c1e9b00 */
[----:B------:R-:W-:Y:S01]  /*7f20*/  ISETP.NE.AND P0, PT, R4, 0x1, PT ;  /* 0x000000010400780c */ /* 0x000fe20003f05270 */
[-C--:B---3--:R-:W-:Y:S02]  /*7f30*/  IMAD R17, R15, R6.reuse, RZ ;  /* 0x000000060f117224 */ /* 0x088fe400078e02ff */
        /* <DEDUP_REMOVED lines=8> */
[C---:B------:R-:W-:Y:S02]  /*7fc0*/  IMAD.WIDE R6, R19.reuse, 0x8, R10 ;  /* 0x0000000813067825 */ /* 0x040fe400078e020a */
        /* <DEDUP_REMOVED lines=17> */
.L_x_593:
[----:B-----5:R3:W-:Y:S02]  /*80e0*/  STG.E.64 desc[UR4][R8.64], R36 ;  /* 0x0000002408007986 */ /* 0x0207e4000c101b04 */
.L_x_587:
[----:B------:R-:W-:-:S07]  /*80f0*/  IADD3 R3, R3, 0x80, RZ ;  /* 0x0000008003037810 */ /* 0x000fce0007ffe0ff */
.L_x_576:
[----:B------:R-:W-:-:S13]  /*8100*/  ISETP.GE.AND P0, PT, R3, UR6, PT ;  /* 0x0000000603007c0c */ /* 0x000fda000bf06270 */
[----:B------:R-:W-:Y:S05]  /*8110*/  @P0 BRA `(.L_x_594) ;  /* 0x0000005800380947 */ /* 0x000fea0003800000 */
[----:B------:R-:W4:Y:S01]  /*8120*/  LDC R0, c[0x0][0x218] ;  /* 0x00008600ff007b82 */ /* 0x000f220000000800 */
[----:B------:R-:W-:Y:S01]  /*8130*/  HFMA2.MMA R12, -RZ, RZ, 0, 0 ;  /* 0x00000000ff0c7435 */ /* 0x000fe200000001ff */
[----:B------:R-:W-:Y:S01]  /*8140*/  MOV R10, RZ ;  /* 0x000000ff000a7202 */ /* 0x000fe20000000f00 */
[----:B--23--:R-:W-:Y:S01]  /*8150*/  HFMA2.MMA R8, -RZ, RZ, 0, 0 ;  /* 0x00000000ff087435 */ /* 0x00cfe200000001ff */
[----:B----4-:R-:W-:-:S13]  /*8160*/  ISETP.NE.AND P0, PT, R0, RZ, PT ;  /* 0x000000ff0000720c */ /* 0x010fda0003f05270 */
        /* <DEDUP_REMOVED lines=349> */
.L_x_595:
[----:B------:R-:W2:Y:S02]  /*9740*/  LDC R0, c[0x0][0x490] ;  /* 0x00012400ff007b82 */ /* 0x000ea40000000800 */
[----:B--2---:R-:W-:-:S13]  /*9750*/  ISETP.GE.AND P0, PT, R0, 0x1, PT ;  /* 0x000000010000780c */ /* 0x004fda0003f06270 */
        /* <DEDUP_REMOVED lines=17> */
[----:B--2---:R-:W-:Y:S05]  /*9870*/  @!P2 BRA `(.L_x_597) ;  /* 0x0000001000a4a947 */ /* 0x004fea0003800000 */
[----:B-1----:R-:W1:Y:S01]  /*9880*/  LDC R6, c[0x0][0x494] ;  /* 0x00012500ff067b82 */ /* 0x002e620000000800 */
        /* <DEDUP_REMOVED lines=16> */
[----:B------:R-:W0:Y:S01]  /*9990*/  LDC R57, c[0x0][0x494] ;  /* 0x00012500ff397b82 */ /* 0x000e220000000800 */
[----:B------:R-:W-:-:S13]  /*99a0*/  PLOP3.LUT P0, PT, PT, PT, PT, 0x8, 0x0 ;  /* 0x000000000000781c */ /* 0x000fda0003f0e170 */
.L_x_601:
        /* <DEDUP_REMOVED lines=150> */
.L_x_600:
[----:B------:R-:W-:Y:S05]  /*a310*/  BSYNC B3 ;  /* 0x0000000000037941 */ /* 0x000fea0003800000 */
.L_x_599:
[----:B------:R-:W-:Y:S01]  /*a320*/  ISETP.GT.AND P1, PT, R7, 0x4, PT ;  /* 0x000000040700780c */ /* 0x000fe20003f24270 */
[----:B------:R-:W-:-:S12]  /*a330*/  BSSY B3, `(.L_x_602) ;  /* 0x0000050000037945 */ /* 0x000fd80003800000 */
        /* <DEDUP_REMOVED lines=79> */
.L_x_603:
[----:B------:R-:W-:Y:S05]  /*a830*/  BSYNC B3 ;  /* 0x0000000000037941 */ /* 0x000fea0003800000 */
.L_x_602:
[----:B------:R-:W-:-:S13]  /*a840*/  ISETP.NE.OR P0, PT, R7, RZ, P0 ;  /* 0x000000ff0700720c */ /* 0x000fda0000705670 */
[----:B------:R-:W-:Y:S05]  /*a850*/  @!P0 BRA `(.L_x_604) ;  /* 0x0000000000a88947 */ /* 0x000fea0003800000 */
.L_x_598:
        /* <DEDUP_REMOVED lines=42> */
.L_x_604:
[----:B------:R-:W-:Y:S05]  /*ab00*/  BSYNC B2 ;  /* 0x0000000000027941 */ /* 0x000fea0003800000 */
.L_x_597:
[----:B------:R-:W-:-:S13]  /*ab10*/  ISETP.NE.AND P0, PT, R4, RZ, PT ;  /* 0x000000ff0400720c */ /* 0x000fda0003f05270 */
[----:B------:R-:W-:Y:S05]  /*ab20*/  @!P0 BRA `(.L_x_605) ;  /* 0x00000000008c8947 */ /* 0x000fea0003800000 */
[----:B------:R-:W-:Y:S01]  /*ab30*/  ULDC UR7, c[0x0][0x494] ;  /* 0x0001250000077ab9 */ /* 0x000fe20000000800 */
[C---:B0-----:R-:W-:Y:S02]  /*ab40*/  IMAD R2, R0.reuse, R5, RZ ;  /* 0x0000000500027224 */ /* 0x041fe400078e02ff */
[----:B------:R-:W-:Y:S02]  /*ab50*/  IMAD R19, R0, UR7, RZ ;  /* 0x0000000700137c24 */ /* 0x000fe4000f8e02ff */
[----:B------:R-:W-:-:S04]  /*ab60*/  IMAD.WIDE R14, R2, 0x8, R12 ;  /* 0x00000008020e7825 */ /* 0x000fc800078e020c */
[----:B-1----:R-:W-:Y:S02]  /*ab70*/  IMAD.WIDE R6, R19, 0x8, R10 ;  /* 0x0000000813067825 */ /* 0x002fe400078e020a */
[----:B------:R-:W2:Y:S04]  /*ab80*/  LDG.E.64.CONSTANT R14, desc[UR4][R14.64] ;  /* 0x000000040e0e7981 */ /* 0x000ea8000c1e9b00 */
        /* <DEDUP_REMOVED lines=9> */
[----:B------:R-:W-:-:S03]  /*ac20*/  IADD3 R19, R19, UR7, RZ ;  /* 0x0000000713137c10 */ /* 0x000fc6000fffe0ff */
[----:B------:R-:W-:-:S04]  /*ac30*/  IMAD.WIDE R14, R2, 0x8, R12 ;  /* 0x00000008020e7825 */ /* 0x000fc800078e020c */
[C---:B------:R-:W-:Y:S02]  /*ac40*/  IMAD.WIDE R6, R19.reuse, 0x8, R10 ;  /* 0x0000000813067825 */ /* 0x040fe400078e020a */
        /* <DEDUP_REMOVED lines=17> */
.L_x_605:
[----:B-----5:R2:W-:Y:S02]  /*ad60*/  STG.E.64 desc[UR4][R8.64], R36 ;  /* 0x0000002408007986 */ /* 0x0205e4000c101b04 */
.L_x_596:
[----:B------:R-:W-:-:S07]  /*ad70*/  IADD3 R3, R3, 0x80, RZ ;  /* 0x0000008003037810 */ /* 0x000fce0007ffe0ff */
.L_x_585:
        /* <DEDUP_REMOVED lines=356> */
.L_x_607:
        /* <DEDUP_REMOVED lines=39> */
.L_x_613:
        /* <DEDUP_REMOVED lines=150> */
.L_x_612:
[----:B------:R-:W-:Y:S05]  /*cf90*/  BSYNC B3 ;  /* 0x0000000000037941 */ /* 0x000fea0003800000 */
.L_x_611:
        /* <DEDUP_REMOVED lines=81> */
.L_x_615:
[----:B------:R-:W-:Y:S05]  /*d4b0*/  BSYNC B3 ;  /* 0x0000000000037941 */ /* 0x000fea0003800000 */
.L_x_614:
[----:B------:R-:W-:-:S13]  /*d4c0*/  ISETP.NE.OR P0, PT, R7, RZ, P0 ;  /* 0x000000ff0700720c */ /* 0x000fda0000705670 */
[----:B------:R-:W-:Y:S05]  /*d4d0*/  @!P0 BRA `(.L_x_616) ;  /* 0x0000000000a88947 */ /* 0x000fea0003800000 */
.L_x_610:
        /* <DEDUP_REMOVED lines=42> */
.L_x_616:
[----:B------:R-:W-:Y:S05]  /*d780*/  BSYNC B2 ;  /* 0x0000000000027941 */ /* 0x000fea0003800000 */
.L_x_609:
        /* <DEDUP_REMOVED lines=37> */
.L_x_617:
[----:B-----5:R2:W-:Y:S02]  /*d9e0*/  STG.E.64 desc[UR4][R8.64], R36 ;  /* 0x0000002408007986 */ /* 0x0205e4000c101b04 */
.L_x_608:
[----:B------:R-:W-:-:S07]  /*d9f0*/  IADD3 R3, R3, 0x80, RZ ;  /* 0x0000008003037810 */ /* 0x000fce0007ffe0ff */
.L_x_594:
[----:B------:R-:W-:-:S13]  /*da00*/  ISETP.GE.AND P0, PT, R3, UR6, PT ;  /* 0x0000000603007c0c */ /* 0x000fda000bf06270 */
[----:B------:R-:W-:Y:S05]  /*da10*/  @P0 BREAK B0 ;  /* 0x0000000000000942 */ /* 0x000fea0003800000 */
        /* <DEDUP_REMOVED lines=355> */
.L_x_619:
        /* <DEDUP_REMOVED lines=39> */
.L_x_625:
        /* <DEDUP_REMOVED lines=150> */
.L_x_624:
[----:B------:R-:W-:Y:S05]  /*fc20*/  BSYNC B3 ;  /* 0x0000000000037941 */ /* 0x000fea0003800000 */
.L_x_623:
        /* <DEDUP_REMOVED lines=81> */
.L_x_627:
[----:B------:R-:W-:Y:S05]  /*10140*/  BSYNC B3 ;  /* 0x0000000000037941 */ /* 0x000fea0003800000 */
.L_x_626:
[----:B------:R-:W-:-:S13]  /*10150*/  ISETP.NE.OR P0, PT, R7, RZ, P0 ;  /* 0x000000ff0700720c */ /* 0x000fda0000705670 */
[----:B------:R-:W-:Y:S05]  /*10160*/  @!P0 BRA `(.L_x_628) ;  /* 0x0000000000a88947 */ /* 0x000fea0003800000 */
.L_x_622:
        /* <DEDUP_REMOVED lines=42> */
.L_x_628:
[----:B------:R-:W-:Y:S05]  /*10410*/  BSYNC B2 ;  /* 0x0000000000027941 */ /* 0x000fea0003800000 */
.L_x_621:
        /* <DEDUP_REMOVED lines=37> */
.L_x_629:
[----:B-----5:R2:W-:Y:S02]  /*10670*/  STG.E.64 desc[UR4][R8.64], R36 ;  /* 0x0000002408007986 */ /* 0x0205e4000c101b04 */
.L_x_620:
[----:B------:R-:W-:-:S07]  /*10680*/  IADD3 R3, R3, 0x80, RZ ;  /* 0x0000008003037810 */ /* 0x000fce0007ffe0ff */
.L_x_606:
[----:B------:R-:W-:-:S13]  /*10690*/  ISETP.GE.AND P0, PT, R3, UR6, PT ;  /* 0x0000000603007c0c */ /* 0x000fda000bf06270 */
[----:B------:R-:W-:Y:S05]  /*106a0*/  @P0 BREAK B0 ;  /* 0x0000000000000942 */ /* 0x000fea0003800000 */
[----:B------:R-:W-:Y:S05]  /*106b0*/  @P0 BRA `(.L_x_618) ;  /* 0x0000002c001c0947 */ /* 0x000fea0003800000 */
[----:B------:R-:W-:Y:S05]  /*106c0*/  BSYNC B0 ;  /* 0x0000000000007941 */ /* 0x000fea0003800000 */
.L_x_575:
        /* <DEDUP_REMOVED lines=354> */
.L_x_630:
        /* <DEDUP_REMOVED lines=39> */
.L_x_636:
        /* <DEDUP_REMOVED lines=150> */
.L_x_635:
[----:B------:R-:W-:Y:S05]  /*128c0*/  BSYNC B3 ;  /* 0x0000000000037941 */ /* 0x000fea0003800000 */
.L_x_634:
        /* <DEDUP_REMOVED lines=81> */
.L_x_638:
[----:B------:R-:W-:Y:S05]  /*12de0*/  BSYNC B3 ;  /* 0x0000000000037941 */ /* 0x000fea0003800000 */
.L_x_637:
[----:B------:R-:W-:-:S13]  /*12df0*/  ISETP.NE.OR P0, PT, R7, RZ, P0 ;  /* 0x000000ff0700720c */ /* 0x000fda0000705670 */
[----:B------:R-:W-:Y:S05]  /*12e00*/  @!P0 BRA `(.L_x_639) ;  /* 0x0000000000a88947 */ /* 0x000fea0003800000 */
.L_x_633:
        /* <DEDUP_REMOVED lines=42> */
.L_x_639:
[----:B------:R-:W-:Y:S05]  /*130b0*/  BSYNC B2 ;  /* 0x0000000000027941 */ /* 0x000fea0003800000 */
.L_x_632:
        /* <DEDUP_REMOVED lines=37> */
.L_x_640:
[----:B-----5:R2:W-:Y:S02]  /*13310*/  STG.E.64 desc[UR4][R8.64], R36 ;  /* 0x0000002408007986 */ /* 0x0205e4000c101b04 */
.L_x_631:
[----:B------:R-:W-:-:S07]  /*13320*/  IADD3 R3, R3, 0x80, RZ ;  /* 0x0000008003037810 */ /* 0x000fce0007ffe0ff */
.L_x_618:
[----:B------:R-:W-:Y:S05]  /*13330*/  BSYNC B1 ;  /* 0x0000000000017941 */ /* 0x000fea0003800000 */
.L_x_574:
[----:B------:R-:W-:Y:S05]  /*13340*/  WARPSYNC.ALL ;  /* 0x0000000000007948 */ /* 0x000fea0003800000 */
[----:B------:R-:W-:-:S13]  /*13350*/  ISETP.GE.AND P0, PT, R3, UR6, PT ;  /* 0x0000000603007c0c */ /* 0x000fda000bf06270 */
[----:B------:R-:W-:Y:S05]  /*13360*/  @P0 EXIT ;  /* 0x000000000000094d */ /* 0x000fea0003800000 */
        /* <DEDUP_REMOVED lines=10> */
[----:B------:R-:W-:Y:S01]  /*13410*/  IMAD.HI.U32 R4, R3, UR6, R2 ;  /* 0x0000000603047c27 */ /* 0x000fe2000f8e0002 */
[----:B------:R-:W-:-:S04]  /*13420*/  ULDC UR6, c[0x0][0x21c] ;  /* 0x0000870000067ab9 */ /* 0x000fc80000000800 */
[----:B0-----:R-:W-:-:S04]  /*13430*/  SHF.R.U32.HI R5, RZ, UR7, R4 ;  /* 0x00000007ff057c19 */ /* 0x001fc80008011604 */
        /* <DEDUP_REMOVED lines=341> */
.L_x_641:
[----:B------:R-:W2:Y:S02]  /*14990*/  LDC R0, c[0x0][0x490] ;  /* 0x00012400ff007b82 */ /* 0x000ea40000000800 */
[----:B--2---:R-:W-:-:S13]  /*149a0*/  ISETP.GE.AND P0, PT, R0, 0x1, PT ;  /* 0x000000010000780c */ /* 0x004fda0003f06270 */
[----:B------:R-:W-:Y:S05]  /*149b0*/  @!P0 EXIT ;  /* 0x000000000000894d */ /* 0x000fea0003800000 */
[----:B------:R-:W-:Y:S01]  /*149c0*/  ULDC.64 UR6, c[0x0][0x478] ;  /* 0x00011e0000067ab9 */ /* 0x000fe20000000a00 */
[----:B------:R-:W-:Y:S01]  /*149d0*/  VIMNMX R7, R0, 0x1, !PT ;  /* 0x0000000100077848 */ /* 0x000fe20007fe0100 */
[----:B------:R-:W2:Y:S01]  /*149e0*/  LDC R3, c[0x0][0x498] ;  /* 0x00012600ff037b82 */ /* 0x000ea20000000800 */
        /* <DEDUP_REMOVED lines=13> */
[----:B---3--:R-:W-:Y:S05]  /*14ac0*/  @!P2 BRA `(.L_x_642) ;  /* 0x00000010008ca947 */ /* 0x008fea0003800000 */
[----:B0-----:R-:W0:Y:S01]  /*14ad0*/  LDC R5, c[0x0][0x494] ;  /* 0x00012500ff057b82 */ /* 0x001e220000000800 */
[----:B-1----:R-:W-:Y:S01]  /*14ae0*/  IADD3 R6, R7, -R4, RZ ;  /* 0x8000000407067210 */ /* 0x002fe20007ffe0ff */
[----:B------:R-:W-:Y:S01]  /*14af0*/  HFMA2.MMA R0, -RZ, RZ, 0, 0 ;  /* 0x00000000ff007435 */ /* 0x000fe200000001ff */
[----:B--2---:R-:W-:Y:S02]  /*14b00*/  SHF.R.S32.HI R2, RZ, 0x1f, R3 ;  /* 0x0000001fff027819 */ /* 0x004fe40000011403 */
        /* <DEDUP_REMOVED lines=11> */
[----:B------:R-:W1:Y:S01]  /*14bc0*/  LDC R7, c[0x0][0x494] ;  /* 0x00012500ff077b82 */ /* 0x000e620000000800 */
[----:B------:R-:W-:-:S13]  /*14bd0*/  PLOP3.LUT P0, PT, PT, PT, PT, 0x8, 0x0 ;  /* 0x000000000000781c */ /* 0x000fda0003f0e170 */
.L_x_645:
[----:B------:R-:W-:Y:S01]  /*14be0*/  MOV R23, R25 ;  /* 0x0000001900177202 */ /* 0x000fe20000000f00 */
[----:B------:R-:W2:Y:S04]  /*14bf0*/  LDG.E.64.CONSTANT R38, desc[UR4][R20.64] ;  /* 0x0000000414267981 */ /* 0x000ea8000c1e9b00 */
[----:B------:R3:W2:Y:S01]  /*14c00*/  LDG.E.64.CONSTANT R42, desc[UR4][R22.64] ;  /* 0x00000004162a7981 */ /* 0x0006a2000c1e9b00 */
[----:B------:R-:W-:Y:S01]  /*14c10*/  IADD3 R24, P1, R22, R57, RZ ;  /* 0x0000003916187210 */ /* 0x000fe20007f3e0ff */
[----:B-1----:R-:W-:-:S03]  /*14c20*/  IMAD.WIDE R14, R7, 0x8, R20 ;  /* 0x00000008070e7825 */ /* 0x002fc600078e0214 */
[----:B------:R-:W-:Y:S02]  /*14c30*/  IADD3.X R25, R25, R2, RZ, P1, !PT ;  /* 0x0000000219197210 */ /* 0x000fe40000ffe4ff */
[----:B------:R-:W4:Y:S01]  /*14c40*/  LDG.E.64.CONSTANT R18, desc[UR4][R14.64] ;  /* 0x000000040e127981 */ /* 0x000f22000c1e9b00 */
[----:B------:R-:W-:-:S03]  /*14c50*/  IADD3 R44, P1, R24, R57, RZ ;  /* 0x00000039182c7210 */ /* 0x000fc60007f3e0ff */
[----:B------:R-:W4:Y:S01]  /*14c60*/  LDG.E.64.CONSTANT R36, desc[UR4][R24.64] ;  /* 0x0000000418247981 */ /* 0x000f22000c1e9b00 */
[----:B------:R-:W-:Y:S01]  /*14c70*/  IMAD.WIDE R16, R7, 0x8, R14 ;  /* 0x0000000807107825 */ /* 0x000fe200078e020e */
[----:B------:R-:W-:-:S04]  /*14c80*/  IADD3.X R45, R25, R2, RZ, P1, !PT ;  /* 0x00000002192d7210 */ /* 0x000fc80000ffe4ff */
[----:B------:R-:W4:Y:S04]  /*14c90*/  LDG.E.64.CONSTANT R26, desc[UR4][R16.64] ;  /* 0x00000004101a7981 */ /* 0x000f28000c1e9b00 */
[----:B------:R1:W4:Y:S01]  /*14ca0*/  LDG.E.64.CONSTANT R30, desc[UR4][R44.64] ;  /* 0x000000042c1e7981 */ /* 0x000322000c1e9b00 */
[----:B------:R-:W-:Y:S01]  /*14cb0*/  IADD3 R46, P1, R44, R57, RZ ;  /* 0x000000392c2e7210 */ /* 0x000fe20007f3e0ff */
[----:B---3--:R-:W-:-:S03]  /*14cc0*/  IMAD.WIDE R22, R7, 0x8, R16 ;  /* 0x0000000807167825 */ /* 0x008fc600078e0210 */
[----:B------:R-:W-:Y:S02]  /*14cd0*/  IADD3.X R47, R45, R2, RZ, P1, !PT ;  /* 0x000000022d2f7210 */ /* 0x000fe40000ffe4ff */
[----:B------:R-:W3:Y:S04]  /*14ce0*/  LDG.E.64.CONSTANT R20, desc[UR4][R22.64] ;  /* 0x0000000416147981 */ /* 0x000ee8000c1e9b00 */
[----:B------:R0:W3:Y:S01]  /*14cf0*/  LDG.E.64.CONSTANT R34, desc[UR4][R46.64] ;  /* 0x000000042e227981 */ /* 0x0000e2000c1e9b00 */
[----:B------:R-:W-:Y:S01]  /*14d00*/  IADD3 R50, P1, R46, R57, RZ ;  /* 0x000000392e327210 */ /* 0x000fe20007f3e0ff */
[----:B------:R-:W-:-:S03]  /*14d10*/  IMAD.WIDE R40, R7, 0x8, R22 ;  /* 0x0000000807287825 */ /* 0x000fc600078e0216 */
[----:B------:R-:W-:Y:S02]  /*14d20*/  IADD3.X R51, R47, R2, RZ, P1, !PT ;  /* 0x000000022f337210 */ /* 0x000fe40000ffe4ff */
[----:B------:R0:W3:Y:S01]  /*14d30*/  LDG.E.64.CONSTANT R24, desc[UR4][R40.64] ;  /* 0x0000000428187981 */ /* 0x0000e2000c1e9b00 */
[----:B------:R-:W-:-:S03]  /*14d40*/  IADD3 R52, P1, R50, R57, RZ ;  /* 0x0000003932347210 */ /* 0x000fc60007f3e0ff */
[----:B------:R-:W3:Y:S01]  /*14d50*/  LDG.E.64.CONSTANT R28, desc[UR4][R50.64] ;  /* 0x00000004321c7981 */ /* 0x000ee2000c1e9b00 */
[----:B------:R-:W-:Y:S01]  /*14d60*/  IMAD.WIDE R48, R7, 0x8, R40 ;  /* 0x0000000807307825 */ /* 0x000fe200078e0228 */
[-C--:B------:R-:W-:Y:S02]  /*14d70*/  IADD3.X R53, R51, R2.reuse, RZ, P1, !PT ;  /* 0x0000000233357210 */ /* 0x080fe40000ffe4ff */
[----:B-1----:R-:W-:Y:S02]  /*14d80*/  IADD3 R44, P1, R52, R57, RZ ;  /* 0x00000039342c7210 */ /* 0x002fe40007f3e0ff */
[----:B------:R1:W3:Y:S04]  /*14d90*/  LDG.E.64.CONSTANT R14, desc[UR4][R48.64] ;  /* 0x00000004300e7981 */ /* 0x0002e8000c1e9b00 */
[----:B------:R-:W3:Y:S01]  /*14da0*/  LDG.E.64.CONSTANT R22, desc[UR4][R52.64] ;  /* 0x0000000434167981 */ /* 0x000ee2000c1e9b00 */
[----:B0-----:R-:W-:Y:S01]  /*14db0*/  IMAD.WIDE R46, R7, 0x8, R48 ;  /* 0x00000008072e7825 */ /* 0x001fe200078e0230 */
[----:B------:R-:W-:-:S04]  /*14dc0*/  IADD3.X R45, R53, R2, RZ, P1, !PT ;  /* 0x00000002352d7210 */ /* 0x000fc80000ffe4ff */
[----:B------:R-:W3:Y:S04]  /*14dd0*/  LDG.E.64.CONSTANT R54, desc[UR4][R46.64] ;  /* 0x000000042e367981 */ /* 0x000ee8000c1e9b00 */
[----:B------:R0:W3:Y:S01]  /*14de0*/  LDG.E.64.CONSTANT R16, desc[UR4][R44.64] ;  /* 0x000000042c107981 */ /* 0x0000e2000c1e9b00 */
[----:B------:R-:W-:Y:S01]  /*14df0*/  IADD3 R40, P1, R44, R57, RZ ;  /* 0x000000392c287210 */ /* 0x000fe20007f3e0ff */
[-C--:B--2---:R-:W-:Y:S02]  /*14e00*/  IMAD R41, R43, R38.reuse, RZ ;  /* 0x000000262b297224 */ /* 0x084fe400078e02ff */
[----:B-----5:R-:W-:-:S04]  /*14e10*/  IMAD.WIDE.U32 R32, R42, R38, R32 ;  /* 0x000000262a207225 */ /* 0x020fc800078e0020 */
[----:B------:R-:W-:Y:S01]  /*14e20*/  IMAD R39, R42, R39, R41 ;  /* 0x000000272a277224 */ /* 0x000fe200078e0229 */
[----:B------:R-:W-:Y:S01]  /*14e30*/  IADD3.X R41, R45, R2, RZ, P1, !PT ;  /* 0x000000022d297210 */ /* 0x000fe20000ffe4ff */
[----:B------:R-:W-:Y:S01]  /*14e40*/  IMAD.WIDE R42, R7, 0x8, R46 ;  /* 0x00000008072a7825 */ /* 0x000fe200078e022e */
[----:B------:R-:W-:Y:S02]  /*14e50*/  IADD3 R38, P1, R40, R57, RZ ;  /* 0x0000003928267210 */ /* 0x000fe40007f3e0ff */
[----:B-1----:R-:W-:Y:S01]  /*14e60*/  IADD3 R49, R33, R39, RZ ;  /* 0x0000002721317210 */ /* 0x002fe20007ffe0ff */
[----:B------:R-:W2:Y:S04]  /*14e70*/  LDG.E.64.CONSTANT R50, desc[UR4][R40.64] ;  /* 0x0000000428327981 */ /* 0x000ea8000c1e9b00 */
[----:B------:R-:W2:Y:S01]  /*14e80*/  LDG.E.64.CONSTANT R52, desc[UR4][R42.64] ;  /* 0x000000042a347981 */ /* 0x000ea2000c1e9b00 */
[----:B------:R-:W-:Y:S01]  /*14e90*/  MOV R48, R32 ;  /* 0x0000002000307202 */ /* 0x000fe20000000f00 */
[----:B----4-:R-:W-:Y:S01]  /*14ea0*/  IMAD R37, R37, R18, RZ ;  /* 0x0000001225257224 */ /* 0x010fe200078e02ff */
[----:B------:R-:W-:Y:S01]  /*14eb0*/  IADD3.X R39, R41, R2, RZ, P1, !PT ;  /* 0x0000000229277210 */ /* 0x000fe20000ffe4ff */
[----:B------:R-:W-:-:S04]  /*14ec0*/  IMAD.WIDE R32, R7, 0x8, R42 ;  /* 0x0000000807207825 */ /* 0x000fc800078e022a */
[C---:B------:R-:W-:Y:S01]  /*14ed0*/  IMAD R37, R36.reuse, R19, R37 ;  /* 0x0000001324257224 */ /* 0x040fe200078e0225 */
[----:B------:R-:W4:Y:S01]  /*14ee0*/  LDG.E.64.CONSTANT R46, desc[UR4][R38.64] ;  /* 0x00000004262e7981 */ /* 0x000f22000c1e9b00 */
[----:B0-----:R-:W-:Y:S01]  /*14ef0*/  IMAD.WIDE.U32 R44, R36, R18, R48 ;  /* 0x00000012242c7225 */ /* 0x001fe200078e0030 */
[----:B------:R-:W-:Y:S02]  /*14f00*/  IADD3 R36, P1, R38, R57, RZ ;  /* 0x0000003926247210 */ /* 0x000fe40007f3e0ff */
[----:B------:R0:W4:Y:S01]  /*14f10*/  LDG.E.64.CONSTANT R48, desc[UR4][R32.64] ;  /* 0x0000000420307981 */ /* 0x000122000c1e9b00 */
[----:B------:R-:W-:Y:S01]  /*14f20*/  IMAD R31, R31, R26, RZ ;  /* 0x0000001a1f1f7224 */ /* 0x000fe200078e02ff */
[----:B------:R-:W-:Y:S01]  /*14f30*/  IADD3 R45, R45, R37, RZ ;  /* 0x000000252d2d7210 */ /* 0x000fe20007ffe0ff */
[----:B------:R-:W-:Y:S01]  /*14f40*/  IMAD.WIDE R18, R7, 0x8, R32 ;  /* 0x0000000807127825 */ /* 0x000fe200078e0220 */
[----:B------:R-:W-:-:S03]  /*14f50*/  IADD3.X R37, R39, R2, RZ, P1, !PT ;  /* 0x0000000227257210 */ /* 0x000fc60000ffe4ff */
[C---:B------:R-:W-:Y:S02]  /*14f60*/  IMAD R31, R30.reuse, R27, R31 ;  /* 0x0000001b1e1f7224 */ /* 0x040fe400078e021f */
[----:B------:R-:W-:Y:S01]  /*14f70*/  IMAD.WIDE.U32 R26, R30, R26, R44 ;  /* 0x0000001a1e1a7225 */ /* 0x000fe200078e002c */
[----:B------:R-:W4:Y:S01]  /*14f80*/  LDG.E.64.CONSTANT R42, desc[UR4][R36.64] ;  /* 0x00000004242a7981 */ /* 0x000f22000c1e9b00 */
[----:B------:R-:W-:-:S03]  /*14f90*/  IADD3 R30, P1, R36, R57, RZ ;  /* 0x00000039241e7210 */ /* 0x000fc60007f3e0ff */
[----:B------:R1:W4:Y:S01]  /*14fa0*/  LDG.E.64.CONSTANT R44, desc[UR4][R18.64] ;  /* 0x00000004122c7981 */ /* 0x000322000c1e9b00 */
[----:B------:R-:W-:Y:S01]  /*14fb0*/  IADD3 R27, R27, R31, RZ ;  /* 0x0000001f1b1b7210 */ /* 0x000fe20007ffe0ff */
[----:B0-----:R-:W-:Y:S01]  /*14fc0*/  IMAD.WIDE R32, R7, 0x8, R18 ;  /* 0x0000000807207825 */ /* 0x001fe200078e0212 */
[----:B------:R-:W-:-:S03]  /*14fd0*/  IADD3.X R31, R37, R2, RZ, P1, !PT ;  /* 0x00000002251f7210 */ /* 0x000fc60000ffe4ff */
[----:B---3--:R-:W-:Y:S01]  /*14fe0*/  IMAD R35, R35, R20, RZ ;  /* 0x0000001423237224 */ /* 0x008fe200078e02ff */
[----:B------:R-:W3:Y:S01]  /*14ff0*/  LDG.E.64.CONSTANT R40, desc[UR4][R32.64] ;  /* 0x0000000420287981 */ /* 0x000ee2000c1e9b00 */
[----:B-1----:R-:W-:-:S03]  /*15000*/  IADD3 R18, P1, R30, R57, RZ ;  /* 0x000000391e127210 */ /* 0x002fc60007f3e0ff */
[----:B------:R-:W3:Y:S01]  /*15010*/  LDG.E.64.CONSTANT R38, desc[UR4][R30.64] ;  /* 0x000000041e267981 */ /* 0x000ee2000c1e9b00 */
[C---:B------:R-:W-:Y:S02]  /*15020*/  IMAD R35, R34.reuse, R21, R35 ;  /* 0x0000001522237224 */ /* 0x040fe400078e0223 */
[----:B------:R-:W-:Y:S01]  /*15030*/  IMAD.WIDE.U32 R26, R34, R20, R26 ;  /* 0x00000014221a7225 */ /* 0x000fe200078e001a */
[----:B------:R-:W-:-:S03]  /*15040*/  IADD3.X R19, R31, R2, RZ, P1, !PT ;  /* 0x000000021f137210 */ /* 0x000fc60000ffe4ff */
[----:B------:R-:W-:Y:S01]  /*15050*/  IMAD.WIDE R20, R7, 0x8, R32 ;  /* 0x0000000807147825 */ /* 0x000fe200078e0220 */
[----:B------:R-:W-:Y:S02]  /*15060*/  IADD3 R27, R27, R35, RZ ;  /* 0x000000231b1b7210 */ /* 0x000fe40007ffe0ff */
[----:B------:R0:W3:Y:S01]  /*15070*/  LDG.E.64.CONSTANT R34, desc[UR4][R18.64] ;  /* 0x0000000412227981 */ /* 0x0000e2000c1e9b00 */
[----:B------:R-:W-:-:S03]  /*15080*/  IADD3 R60, P1, R18, R57, RZ ;  /* 0x00000039123c7210 */ /* 0x000fc60007f3e0ff */
[----:B------:R1:W3:Y:S01]  /*15090*/  LDG.E.64.CONSTANT R36, desc[UR4][R20.64] ;  /* 0x0000000414247981 */ /* 0x0002e2000c1e9b00 */
[----:B------:R-:W-:Y:S01]  /*150a0*/  IMAD.WIDE R58, R7, 0x8, R20 ;  /* 0x00000008073a7825 */ /* 0x000fe200078e0214 */
[----:B------:R-:W-:-:S03]  /*150b0*/  IADD3.X R61, R19, R2, RZ, P1, !PT ;  /* 0x00000002133d7210 */ /* 0x000fc60000ffe4ff */
[-C--:B------:R-:W-:Y:S01]  /*150c0*/  IMAD R29, R29, R24.reuse, RZ ;  /* 0x000000181d1d7224 */ /* 0x080fe200078e02ff */
[----:B------:R1:W3:Y:S01]  /*150d0*/  LDG.E.64.CONSTANT R32, desc[UR4][R58.64] ;  /* 0x000000043a207981 */ /* 0x0002e2000c1e9b00 */
[----:B0-----:R-:W-:Y:S02]  /*150e0*/  IADD3 R18, P1, R60, R57, RZ ;  /* 0x000000393c127210 */ /* 0x001fe40007f3e0ff */
[C---:B------:R-:W-:Y:S01]  /*150f0*/  IMAD R29, R28.reuse, R25, R29 ;  /* 0x000000191c1d7224 */ /* 0x040fe200078e021d */
[----:B------:R0:W3:Y:S01]  /*15100*/  LDG.E.64.CONSTANT R30, desc[UR4][R60.64] ;  /* 0x000000043c1e7981 */ /* 0x0000e2000c1e9b00 */
[----:B------:R-:W-:Y:S01]  /*15110*/  IMAD.WIDE.U32 R24, R28, R24, R26 ;  /* 0x000000181c187225 */ /* 0x000fe200078e001a */
[----:B------:R-:W-:-:S03]  /*15120*/  IADD3.X R19, R61, R2, RZ, P1, !PT ;  /* 0x000000023d137210 */ /* 0x000fc60000ffe4ff */
[----:B-1----:R-:W-:Y:S01]  /*15130*/  IMAD.WIDE R20, R7, 0x8, R58 ;  /* 0x0000000807147825 */ /* 0x002fe200078e023a */
[----:B------:R-:W-:Y:S01]  /*15140*/  IADD3 R25, R25, R29, RZ ;  /* 0x0000001d19197210 */ /* 0x000fe20007ffe0ff */
[----:B------:R-:W3:Y:S02]  /*15150*/  LDG.E.64.CONSTANT R26, desc[UR4][R18.64] ;  /* 0x00000004121a7981 */ /* 0x000ee4000c1e9b00 */
[-C--:B------:R-:W-:Y:S01]  /*15160*/  IMAD R23, R23, R14.reuse, RZ ;  /* 0x0000000e17177224 */ /* 0x080fe200078e02ff */
[----:B------:R-:W-:Y:S01]  /*15170*/  IADD3 R58, P1, R18, R57, RZ ;  /* 0x00000039123a7210 */ /* 0x000fe20007f3e0ff */
[----:B------:R-:W3:Y:S02]  /*15180*/  LDG.E.64.CONSTANT R28, desc[UR4][R20.64] ;  /* 0x00000004141c7981 */ /* 0x000ee4000c1e9b00 */
[C---:B------:R-:W-:Y:S02]  /*15190*/  IMAD R23, R22.reuse, R15, R23 ;  /* 0x0000000f16177224 */ /* 0x040fe400078e0217 */
[----:B------:R-:W-:Y:S01]  /*151a0*/  IMAD.WIDE.U32 R14, R22, R14, R24 ;  /* 0x0000000e160e7225 */ /* 0x000fe200078e0018 */
[----:B------:R-:W-:-:S03]  /*151b0*/  IADD3.X R59, R19, R2, RZ, P1, !PT ;  /* 0x00000002133b7210 */ /* 0x000fc60000ffe4ff */
[----:B0-----:R-:W-:Y:S01]  /*151c0*/  IMAD.WIDE R60, R7, 0x8, R20 ;  /* 0x00000008073c7825 */ /* 0x001fe200078e0214 */
[----:B------:R-:W-:Y:S02]  /*151d0*/  IADD3 R15, R15, R23, RZ ;  /* 0x000000170f0f7210 */ /* 0x000fe40007ffe0ff */
[----:B------:R-:W3:Y:S01]  /*151e0*/  LDG.E.64.CONSTANT R22, desc[UR4][R58.64] ;  /* 0x000000043a167981 */ /* 0x000ee2000c1e9b00 */
[----:B------:R-:W-:-:S03]  /*151f0*/  IMAD R17, R17, R54, RZ ;  /* 0x0000003611117224 */ /* 0x000fc600078e02ff */
[----:B------:R-:W3:Y:S01]  /*15200*/  LDG.E.64.CONSTANT R24, desc[UR4][R60.64] ;  /* 0x000000043c187981 */ /* 0x000ee2000c1e9b00 */
[C---:B------:R-:W-:Y:S02]  /*15210*/  IMAD R56, R16.reuse, R55, R17 ;  /* 0x0000003710387224 */ /* 0x040fe400078e0211 */
[----:B------:R-:W-:Y:S01]  /*15220*/  IMAD.WIDE.U32 R54, R16, R54, R14 ;  /* 0x0000003610367225 */ /* 0x000fe200078e000e */
[----:B------:R-:W-:-:S03]  /*15230*/  IADD3 R16, P1, R58, R57, RZ ;  /* 0x000000393a107210 */ /* 0x000fc60007f3e0ff */
[----:B------:R-:W-:Y:S01]  /*15240*/  IMAD.WIDE R14, R7, 0x8, R60 ;  /* 0x00000008070e7825 */ /* 0x000fe200078e023c */
[----:B------:R-:W-:-:S04]  /*15250*/  IADD3.X R17, R59, R2, RZ, P1, !PT ;  /* 0x000000023b117210 */ /* 0x000fc80000ffe4ff */
[----:B------:R-:W3:Y:S04]  /*15260*/  LDG.E.64.CONSTANT R20, desc[UR4][R14.64] ;  /* 0x000000040e147981 */ /* 0x000ee8000c1e9b00 */
[----:B------:R-:W3:Y:S01]  /*15270*/  LDG.E.64.CONSTANT R18, desc[UR4][R16.64] ;  /* 0x0000000410127981 */ /* 0x000ee2000c1e9b00 */
[----:B------:R-:W-:Y:S02]  /*15280*/  IADD3 R55, R55, R56, RZ ;  /* 0x0000003837377210 */ /* 0x000fe40007ffe0ff */
[----:B------:R-:W-:-:S04]  /*15290*/  IADD3 R6, R6, -0x10, RZ ;  /* 0xfffffff006067810 */ /* 0x000fc80007ffe0ff */
[----:B------:R-:W-:Y:S02]  /*152a0*/  ISETP.GT.AND P1, PT, R6, 0xc, PT ;  /* 0x0000000c0600780c */ /* 0x000fe40003f24270 */
[----:B------:R-:W-:Y:S01]  /*152b0*/  IADD3 R0, R0, 0x10, RZ ;  /* 0x0000001000007810 */ /* 0x000fe20007ffe0ff */
        /* <DEDUP_REMOVED lines=12> */
[----:B---3--:R-:W-:-:S04]  /*15380*/  IMAD R39, R39, R40, RZ ;  /* 0x0000002827277224 */ /* 0x008fc800078e02ff */
        /* <DEDUP_REMOVED lines=20> */
[----:B------:R-:W-:Y:S01]  /*154d0*/  IMAD.WIDE.U32 R32, R18, R20, R22 ;  /* 0x0000001412207225 */ /* 0x000fe200078e0016 */
[----:B------:R-:W-:-:S03]  /*154e0*/  IADD3 R22, P2, R16, R57, RZ ;  /* 0x0000003910167210 */ /* 0x000fc60007f5e0ff */
[----:B------:R-:W-:Y:S01]  /*154f0*/  IMAD R19, R18, R21, R19 ;  /* 0x0000001512137224 */ /* 0x000fe200078e0213 */
[----:B------:R-:W-:Y:S01]  /*15500*/  IADD3.X R25, R17, R2, RZ, P2, !PT ;  /* 0x0000000211197210 */ /* 0x000fe200017fe4ff */
[----:B------:R-:W-:-:S03]  /*15510*/  IMAD.WIDE R20, R7, 0x8, R14 ;  /* 0x0000000807147825 */ /* 0x000fc600078e020e */
[----:B------:R-:W-:Y:S01]  /*15520*/  IADD3 R33, R33, R19, RZ ;  /* 0x0000001321217210 */ /* 0x000fe20007ffe0ff */
[----:B------:R-:W-:Y:S06]  /*15530*/  @P1 BRA `(.L_x_645) ;  /* 0xfffffff400a81947 */ /* 0x000fec000383ffff */
.L_x_644:
[----:B------:R-:W-:-:S13]  /*15540*/  ISETP.GT.AND P1, PT, R6, 0x4, PT ;  /* 0x000000040600780c */ /* 0x000fda0003f24270 */
[----:B------:R-:W-:Y:S05]  /*15550*/  @!P1 BRA `(.L_x_646) ;  /* 0x0000000400389947 */ /* 0x000fea0003800000 */
[----:B------:R-:W1:Y:S01]  /*15560*/  LDC R7, c[0x0][0x494] ;  /* 0x00012500ff077b82 */ /* 0x000e620000000800 */
[----:B------:R-:W-:Y:S01]  /*15570*/  MOV R16, R22 ;  /* 0x0000001600107202 */ /* 0x000fe20000000f00 */
[----:B------:R2:W3:Y:S01]  /*15580*/  LDG.E.64.CONSTANT R14, desc[UR4][R20.64] ;  /* 0x00000004140e7981 */ /* 0x0004e2000c1e9b00 */
[----:B------:R-:W-:Y:S02]  /*15590*/  MOV R17, R25 ;  /* 0x0000001900117202 */ /* 0x000fe40000000f00 */
[----:B------:R-:W-:-:S04]  /*155a0*/  IADD3 R24, P0, R22, R57, RZ ;  /* 0x0000003916187210 */ /* 0x000fc80007f1e0ff */
[----:B------:R-:W3:Y:S01]  /*155b0*/  LDG.E.64.CONSTANT R16, desc[UR4][R16.64] ;  /* 0x0000000410107981 */ /* 0x000ee2000c1e9b00 */
[----:B------:R-:W-:Y:S02]  /*155c0*/  IADD3.X R25, R25, R2, RZ, P0, !PT ;  /* 0x0000000219197210 */ /* 0x000fe400007fe4ff */
[----:B------:R-:W-:-:S03]  /*155d0*/  IADD3 R26, P0, R24, R57, RZ ;  /* 0x00000039181a7210 */ /* 0x000fc60007f1e0ff */
[----:B------:R4:W3:Y:S01]  /*155e0*/  LDG.E.64.CONSTANT R48, desc[UR4][R24.64] ;  /* 0x0000000418307981 */ /* 0x0008e2000c1e9b00 */
[----:B-1----:R-:W-:-:S05]  /*155f0*/  IMAD.WIDE R18, R7, 0x8, R20 ;  /* 0x0000000807127825 */ /* 0x002fca00078e0214 */
[----:B------:R-:W3:Y:S01]  /*15600*/  LDG.E.64.CONSTANT R50, desc[UR4][R18.64] ;  /* 0x0000000412327981 */ /* 0x000ee2000c1e9b00 */
[----:B------:R-:W-:Y:S01]  /*15610*/  IADD3.X R27, R25, R2, RZ, P0, !PT ;  /* 0x00000002191b7210 */ /* 0x000fe200007fe4ff */
[----:B------:R-:W-:Y:S01]  /*15620*/  IMAD.WIDE R22, R7, 0x8, R18 ;  /* 0x0000000807167825 */ /* 0x000fe200078e0212 */
[----:B------:R-:W-:-:S03]  /*15630*/  IADD3 R28, P0, R26, R57, RZ ;  /* 0x000000391a1c7210 */ /* 0x000fc60007f1e0ff */
[----:B------:R-:W3:Y:S04]  /*15640*/  LDG.E.64.CONSTANT R44, desc[UR4][R26.64] ;  /* 0x000000041a2c7981 */ /* 0x000ee8000c1e9b00 */
[----:B------:R1:W3:Y:S01]  /*15650*/  LDG.E.64.CONSTANT R46, desc[UR4][R22.64] ;  /* 0x00000004162e7981 */ /* 0x0002e2000c1e9b00 */
[----:B------:R-:W-:Y:S01]  /*15660*/  IADD3.X R29, R27, R2, RZ, P0, !PT ;  /* 0x000000021b1d7210 */ /* 0x000fe200007fe4ff */
[----:B--2---:R-:W-:Y:S01]  /*15670*/  IMAD.WIDE R20, R7, 0x8, R22 ;  /* 0x0000000807147825 */ /* 0x004fe200078e0216 */
[----:B------:R-:W-:-:S03]  /*15680*/  IADD3 R54, P0, R28, R57, RZ ;  /* 0x000000391c367210 */ /* 0x000fc60007f1e0ff */
[----:B------:R-:W2:Y:S04]  /*15690*/  LDG.E.64.CONSTANT R40, desc[UR4][R28.64] ;  /* 0x000000041c287981 */ /* 0x000ea8000c1e9b00 */
[----:B------:R0:W2:Y:S01]  /*156a0*/  LDG.E.64.CONSTANT R42, desc[UR4][R20.64] ;  /* 0x00000004142a7981 */ /* 0x0000a2000c1e9b00 */
[----:B------:R-:W-:Y:S01]  /*156b0*/  IADD3.X R55, R29, R2, RZ, P0, !PT ;  /* 0x000000021d377210 */ /* 0x000fe200007fe4ff */
[----:B----4-:R-:W-:Y:S01]  /*156c0*/  IMAD.WIDE R24, R7, 0x8, R20 ;  /* 0x0000000807187825 */ /* 0x010fe200078e0214 */
[----:B------:R-:W-:-:S03]  /*156d0*/  IADD3 R58, P0, R54, R57, RZ ;  /* 0x00000039363a7210 */ /* 0x000fc60007f1e0ff */
[----:B------:R-:W4:Y:S04]  /*156e0*/  LDG.E.64.CONSTANT R36, desc[UR4][R54.64] ;  /* 0x0000000436247981 */ /* 0x000f28000c1e9b00 */
[----:B------:R-:W4:Y:S01]  /*156f0*/  LDG.E.64.CONSTANT R38, desc[UR4][R24.64] ;  /* 0x0000000418267981 */ /* 0x000f22000c1e9b00 */
[----:B------:R-:W-:Y:S01]  /*15700*/  IADD3.X R59, R55, R2, RZ, P0, !PT ;  /* 0x00000002373b7210 */ /* 0x000fe200007fe4ff */
[----:B-1----:R-:W-:Y:S01]  /*15710*/  IMAD.WIDE R22, R7, 0x8, R24 ;  /* 0x0000000807167825 */ /* 0x002fe200078e0218 */
[----:B------:R-:W-:-:S03]  /*15720*/  IADD3 R60, P0, R58, R57, RZ ;  /* 0x000000393a3c7210 */ /* 0x000fc60007f1e0ff */
[----:B------:R-:W4:Y:S04]  /*15730*/  LDG.E.64.CONSTANT R30, desc[UR4][R58.64] ;  /* 0x000000043a1e7981 */ /* 0x000f28000c1e9b00 */
[----:B------:R-:W4:Y:S01]  /*15740*/  LDG.E.64.CONSTANT R34, desc[UR4][R22.64] ;  /* 0x0000000416227981 */ /* 0x000f22000c1e9b00 */
[----:B------:R-:W-:Y:S01]  /*15750*/  IADD3.X R61, R59, R2, RZ, P0, !PT ;  /* 0x000000023b3d7210 */ /* 0x000fe200007fe4ff */
[----:B------:R-:W-:Y:S01]  /*15760*/  IMAD.WIDE R52, R7, 0x8, R22 ;  /* 0x0000000807347825 */ /* 0x000fe200078e0216 */
[----:B------:R-:W-:-:S03]  /*15770*/  IADD3 R18, P0, R60, R57, RZ ;  /* 0x000000393c127210 */ /* 0x000fc60007f1e0ff */
[----:B------:R-:W4:Y:S04]  /*15780*/  LDG.E.64.CONSTANT R26, desc[UR4][R60.64] ;  /* 0x000000043c1a7981 */ /* 0x000f28000c1e9b00 */
[----:B------:R-:W4:Y:S01]  /*15790*/  LDG.E.64.CONSTANT R28, desc[UR4][R52.64] ;  /* 0x00000004341c7981 */ /* 0x000f22000c1e9b00 */
[----:B------:R-:W-:Y:S01]  /*157a0*/  IADD3.X R19, R61, R2, RZ, P0, !PT ;  /* 0x000000023d137210 */ /* 0x000fe200007fe4ff */
[----:B0-----:R-:W-:-:S04]  /*157b0*/  IMAD.WIDE R20, R7, 0x8, R52 ;  /* 0x0000000807147825 */ /* 0x001fc800078e0234 */
[----:B------:R-:W4:Y:S04]  /*157c0*/  LDG.E.64.CONSTANT R22, desc[UR4][R18.64] ;  /* 0x0000000412167981 */ /* 0x000f28000c1e9b00 */
[----:B------:R0:W4:Y:S01]  /*157d0*/  LDG.E.64.CONSTANT R24, desc[UR4][R20.64] ;  /* 0x0000000414187981 */ /* 0x000122000c1e9b00 */
[----:B------:R-:W-:Y:S02]  /*157e0*/  PLOP3.LUT P0, PT, PT, PT, PT, 0x8, 0x0 ;  /* 0x000000000000781c */ /* 0x000fe40003f0e170 */
[----:B------:R-:W-:Y:S02]  /*157f0*/  IADD3 R0, R0, 0x8, RZ ;  /* 0x0000000800007810 */ /* 0x000fe40007ffe0ff */
[----:B------:R-:W-:Y:S01]  /*15800*/  IADD3 R6, R6, -0x8, RZ ;  /* 0xfffffff806067810 */ /* 0x000fe20007ffe0ff */
[----:B0-----:R-:W-:-:S04]  /*15810*/  IMAD.WIDE R20, R7, 0x8, R20 ;  /* 0x0000000807147825 */ /* 0x001fc800078e0214 */
[-C--:B---3--:R-:W-:Y:S02]  /*15820*/  IMAD R17, R17, R14.reuse, RZ ;  /* 0x0000000e11117224 */ /* 0x088fe400078e02ff */
[----:B-----5:R-:W-:-:S04]  /*15830*/  IMAD.WIDE.U32 R32, R16, R14, R32 ;  /* 0x0000000e10207225 */ /* 0x020fc800078e0020 */
[----:B------:R-:W-:-:S05]  /*15840*/  IMAD R17, R16, R15, R17 ;  /* 0x0000000f10117224 */ /* 0x000fca00078e0211 */
        /* <DEDUP_REMOVED lines=30> */
[----:B------:R-:W-:-:S07]  /*15a30*/  IADD3.X R25, R19, R2, RZ, P1, !PT ;  /* 0x0000000213197210 */ /* 0x000fce0000ffe4ff */
.L_x_646:
[----:B------:R-:W-:-:S13]  /*15a40*/  ISETP.NE.OR P0, PT, R6, RZ, P0 ;  /* 0x000000ff0600720c */ /* 0x000fda0000705670 */
[----:B------:R-:W-:Y:S05]  /*15a50*/  @!P0 BRA `(.L_x_642) ;  /* 0x0000000000a88947 */ /* 0x000fea0003800000 */
.L_x_643:
[----:B------:R-:W-:Y:S01]  /*15a60*/  MOV R18, R22 ;  /* 0x0000001600127202 */ /* 0x000fe20000000f00 */
[----:B------:R1:W2:Y:S01]  /*15a70*/  LDG.E.64.CONSTANT R16, desc[UR4][R20.64] ;  /* 0x0000000414107981 */ /* 0x0002a2000c1e9b00 */
[----:B------:R-:W-:Y:S02]  /*15a80*/  MOV R19, R25 ;  /* 0x0000001900137202 */ /* 0x000fe40000000f00 */
[----:B------:R-:W-:-:S04]  /*15a90*/  IADD3 R36, P0, R22, R57, RZ ;  /* 0x0000003916247210 */ /* 0x000fc80007f1e0ff */
[----:B------:R-:W2:Y:S01]  /*15aa0*/  LDG.E.64.CONSTANT R18, desc[UR4][R18.64] ;  /* 0x0000000412127981 */ /* 0x000ea2000c1e9b00 */
[----:B0-----:R-:W-:Y:S01]  /*15ab0*/  IMAD.WIDE R22, R5, 0x8, R20 ;  /* 0x0000000805167825 */ /* 0x001fe200078e0214 */
        /* <DEDUP_REMOVED lines=9> */
[----:B-1----:R-:W-:Y:S01]  /*15b50*/  IMAD.WIDE R20, R5, 0x8, R38 ;  /* 0x0000000805147825 */ /* 0x002fe200078e0226 */
        /* <DEDUP_REMOVED lines=26> */
.L_x_642:
[----:B------:R-:W-:-:S13]  /*15d00*/  ISETP.NE.AND P0, PT, R4, RZ, PT ;  /* 0x000000ff0400720c */ /* 0x000fda0003f05270 */
[----:B------:R-:W-:Y:S05]  /*15d10*/  @!P0 BRA `(.L_x_647) ;  /* 0x00000000008c8947 */ /* 0x000fea0003800000 */
[----:B------:R-:W3:Y:S01]  /*15d20*/  LDC R16, c[0x0][0x494] ;  /* 0x00012500ff107b82 */ /* 0x000ee20000000800 */
[----:B--2---:R-:W-:-:S04]  /*15d30*/  IMAD R2, R0, R3, RZ ;  /* 0x0000000300027224 */ /* 0x004fc800078e02ff */
[----:B------:R-:W-:-:S06]  /*15d40*/  IMAD.WIDE R14, R2, 0x8, R12 ;  /* 0x00000008020e7825 */ /* 0x000fcc00078e020c */
[----:B------:R-:W0:Y:S01]  /*15d50*/  LDG.E.64.CONSTANT R14, desc[UR4][R14.64] ;  /* 0x000000040e0e7981 */ /* 0x000e22000c1e9b00 */
[----:B---3--:R-:W-:-:S04]  /*15d60*/  IMAD R17, R0, R16, RZ ;  /* 0x0000001000117224 */ /* 0x008fc800078e02ff */
[----:B-1----:R-:W-:-:S06]  /*15d70*/  IMAD.WIDE R6, R17, 0x8, R10 ;  /* 0x0000000811067825 */ /* 0x002fcc00078e020a */
[----:B------:R-:W0:Y:S01]  /*15d80*/  LDG.E.64.CONSTANT R6, desc[UR4][R6.64] ;  /* 0x0000000406067981 */ /* 0x000e22000c1e9b00 */
[----:B------:R-:W-:Y:S01]  /*15d90*/  ISETP.NE.AND P0, PT, R4, 0x1, PT ;  /* 0x000000010400780c */ /* 0x000fe20003f05270 */
[-C--:B0-----:R-:W-:Y:S02]  /*15da0*/  IMAD R5, R15, R6.reuse, RZ ;  /* 0x000000060f057224 */ /* 0x081fe400078e02ff */
        /* <DEDUP_REMOVED lines=26> */
.L_x_647:
[----:B-----5:R-:W-:Y:S01]  /*15f50*/  STG.E.64 desc[UR4][R8.64], R32 ;  /* 0x0000002008007986 */ /* 0x020fe2000c101b04 */
[----:B------:R-:W-:Y:S05]  /*15f60*/  EXIT ;  /* 0x000000000000794d */ /* 0x000fea0003800000 */
.L_x_648:
        /* <DEDUP_REMOVED lines=9> */
.L_x_840:


//--------------------- .text._ZN2at6native69_GLOBAL__N__64f4e359_31_FunctionOfAMatrixUtilsKernel_cu_1520ed90_298616_elemwise_kernelILi128ELi8EZNS1_43_compute_linear_combination_internal_kernelIiEEvRNS_14TensorIteratorEiiiEUliE_EEviT1_ --------------------------
	.section	.text._ZN2at6native69_GLOBAL__N__64f4e359_31_FunctionOfAMatrixUtilsKernel_cu_1520ed90_298616_elemwise_kernelILi128ELi8EZNS1_43_compute_linear_combination_internal_kernelIiEEvRNS_14TensorIteratorEiiiEUliE_EEviT1_,"ax",@progbits
	.align	128
.text._ZN2at6native69_GLOBAL__N__64f4e359_31_FunctionOfAMatrixUtilsKernel_cu_1520ed90_298616_elemwise_kernelILi128ELi8EZNS1_43_compute_linear_combination_internal_kernelIiEEvRNS_14TensorIteratorEiiiEUliE_EEviT1_:
        .type           _ZN2at6native69_GLOBAL__N__64f4e359_31_FunctionOfAMatrixUtilsKernel_cu_1520ed90_298616_elemwise_kernelILi128ELi8EZNS1_43_compute_linear_combination_internal_kernelIiEEvRNS_14TensorIteratorEiiiEUliE_EEviT1_,@function
        .size           _ZN2at6native69_GLOBAL__N__64f4e359_31_FunctionOfAMatrixUtilsKernel_cu_1520ed90_298616_elemwise_kernelILi128ELi8EZNS1_43_compute_linear_combination_internal_kernelIiEEvRNS_14TensorIteratorEiiiEUliE_EEviT1_,(.L_x_841 - _ZN2at6native69_GLOBAL__N__64f4e359_31_FunctionOfAMatrixUtilsKernel_cu_1520ed90_298616_elemwise_kernelILi128ELi8EZNS1_43_compute_linear_combination_internal_kernelIiEEvRNS_14TensorIteratorEiiiEUliE_EEviT1_)
        .other          _ZN2at6native69_GLOBAL__N__64f4e359_31_FunctionOfAMatrixUtilsKernel_cu_1520ed90_298616_elemwise_kernelILi128ELi8EZNS1_43_compute_linear_combination_internal_kernelIiEEvRNS_14TensorIteratorEiiiEUliE_EEviT1_,@"STO_CUDA_ENTRY STV_DEFAULT"
_ZN2at6native69_GLOBAL__N__64f4e359_31_FunctionOfAMatrixUtilsKernel_cu_1520ed90_298616_elemwise_kernelILi128ELi8EZNS1_43_compute_linear_combination_internal_kernelIiEEvRNS_14TensorIteratorEiiiEUliE_EEviT1_:
        /* <DEDUP_REMOVED lines=367> */
.L_x_651:
        /* <DEDUP_REMOVED lines=31> */
.L_x_656:
[----:B------:R-:W0:Y:S01]  /*18e0*/  LDC R8, c[0x0][0x494] ;  /* 0x00012500ff087b82 */ /* 0x000e220000000800 */
[----:B------:R-:W2:Y:S04]  /*18f0*/  LDG.E.CONSTANT R9, desc[UR4][R44.64] ;  /* 0x000000042c097981 */ /* 0x000ea8000c1e9900 */
[----:B------:R-:W2:Y:S03]  /*1900*/  LDG.E.CONSTANT R6, desc[UR4][R38.64] ;  /* 0x0000000426067981 */ /* 0x000ea6000c1e9900 */
[----:B------:R-:W1:Y:S01]  /*1910*/  LDC R7, c[0x0][0x498] ;  /* 0x00012600ff077b82 */ /* 0x000e620000000800 */
[----:B0-----:R-:W-:-:S04]  /*1920*/  IMAD.WIDE R52, R8, 0x4, R38 ;  /* 0x0000000408347825 */ /* 0x001fc800078e0226 */
[C---:B------:R-:W-:Y:S02]  /*1930*/  IMAD.WIDE R36, R8.reuse, 0x4, R52 ;  /* 0x0000000408247825 */ /* 0x040fe400078e0234 */
[----:B------:R-:W3:Y:S02]  /*1940*/  LDG.E.CONSTANT R52, desc[UR4][R52.64] ;  /* 0x0000000434347981 */ /* 0x000ee4000c1e9900 */
[C---:B-1----:R-:W-:Y:S02]  /*1950*/  IMAD.WIDE R40, R7.reuse, 0x4, R44 ;  /* 0x0000000407287825 */ /* 0x042fe400078e022c */
[----:B------:R-:W4:Y:S02]  /*1960*/  LDG.E.CONSTANT R50, desc[UR4][R36.64] ;  /* 0x0000000424327981 */ /* 0x000f24000c1e9900 */
[----:B------:R-:W-:Y:S02]  /*1970*/  IMAD.WIDE R18, R8, 0x4, R36 ;  /* 0x0000000408127825 */ /* 0x000fe400078e0224 */
[----:B------:R-:W3:Y:S02]  /*1980*/  LDG.E.CONSTANT R51, desc[UR4][R40.64] ;  /* 0x0000000428337981 */ /* 0x000ee4000c1e9900 */
        /* <DEDUP_REMOVED lines=9> */
[----:B------:R-:W4:Y:S02]  /*1a20*/  LDG.E.CONSTANT R44, desc[UR4][R42.64] ;  /* 0x000000042a2c7981 */ /* 0x000f24000c1e9900 */
[----:B------:R-:W-:Y:S02]  /*1a30*/  IMAD.WIDE R30, R7, 0x4, R10 ;  /* 0x00000004071e7825 */ /* 0x000fe400078e020a */
[----:B------:R1:W4:Y:S02]  /*1a40*/  LDG.E.CONSTANT R45, desc[UR4][R10.64] ;  /* 0x000000040a2d7981 */ /* 0x000324000c1e9900 */
[----:B------:R-:W-:-:S02]  /*1a50*/  IMAD.WIDE R12, R8, 0x4, R42 ;  /* 0x00000004080c7825 */ /* 0x000fc400078e022a */
[----:B------:R-:W4:Y:S02]  /*1a60*/  LDG.E.CONSTANT R41, desc[UR4][R30.64] ;  /* 0x000000041e297981 */ /* 0x000f24000c1e9900 */
[C---:B------:R-:W-:Y:S02]  /*1a70*/  IMAD.WIDE R28, R7.reuse, 0x4, R30 ;  /* 0x00000004071c7825 */ /* 0x040fe400078e021e */
[----:B------:R-:W4:Y:S02]  /*1a80*/  LDG.E.CONSTANT R40, desc[UR4][R12.64] ;  /* 0x000000040c287981 */ /* 0x000f24000c1e9900 */
[----:B------:R-:W-:Y:S02]  /*1a90*/  IMAD.WIDE R26, R8, 0x4, R12 ;  /* 0x00000004081a7825 */ /* 0x000fe400078e020c */
[----:B------:R-:W4:Y:S02]  /*1aa0*/  LDG.E.CONSTANT R19, desc[UR4][R28.64] ;  /* 0x000000041c137981 */ /* 0x000f24000c1e9900 */
[----:B------:R-:W-:-:S02]  /*1ab0*/  IMAD.WIDE R16, R7, 0x4, R28 ;  /* 0x0000000407107825 */ /* 0x000fc400078e021c */
[----:B------:R1:W4:Y:S02]  /*1ac0*/  LDG.E.CONSTANT R18, desc[UR4][R26.64] ;  /* 0x000000041a127981 */ /* 0x000324000c1e9900 */
[----:B0-----:R-:W-:-:S04]  /*1ad0*/  IMAD.WIDE R34, R8, 0x4, R26 ;  /* 0x0000000408227825 */ /* 0x001fc800078e021a */
[----:B-1----:R-:W-:Y:S02]  /*1ae0*/  IMAD.WIDE R14, R7, 0x4, R16 ;  /* 0x00000004070e7825 */ /* 0x002fe400078e0210 */
[----:B------:R-:W4:Y:S02]  /*1af0*/  LDG.E.CONSTANT R17, desc[UR4][R16.64] ;  /* 0x0000000410117981 */ /* 0x000f24000c1e9900 */
[----:B------:R-:W-:-:S04]  /*1b00*/  IMAD.WIDE R38, R8, 0x4, R34 ;  /* 0x0000000408267825 */ /* 0x000fc800078e0222 */
[C---:B------:R-:W-:Y:S02]  /*1b10*/  IMAD.WIDE R36, R7.reuse, 0x4, R14 ;  /* 0x0000000407247825 */ /* 0x040fe400078e020e */
[----:B------:R-:W4:Y:S02]  /*1b20*/  LDG.E.CONSTANT R15, desc[UR4][R14.64] ;  /* 0x000000040e0f7981 */ /* 0x000f24000c1e9900 */
[C---:B------:R-:W-:Y:S02]  /*1b30*/  IMAD.WIDE R32, R8.reuse, 0x4, R38 ;  /* 0x0000000408207825 */ /* 0x040fe400078e0226 */
[----:B------:R-:W4:Y:S02]  /*1b40*/  LDG.E.CONSTANT R16, desc[UR4][R34.64] ;  /* 0x0000000422107981 */ /* 0x000f24000c1e9900 */
[----:B------:R-:W-:Y:S02]  /*1b50*/  IMAD.WIDE R10, R7, 0x4, R36 ;  /* 0x00000004070a7825 */ /* 0x000fe400078e0224 */
[----:B------:R-:W4:Y:S02]  /*1b60*/  LDG.E.CONSTANT R13, desc[UR4][R36.64] ;  /* 0x00000004240d7981 */ /* 0x000f24000c1e9900 */
[----:B------:R-:W-:-:S02]  /*1b70*/  IMAD.WIDE R42, R8, 0x4, R32 ;  /* 0x00000004082a7825 */ /* 0x000fc400078e0220 */
        /* <DEDUP_REMOVED lines=8> */
[----:B------:R-:W4:Y:S02]  /*1c00*/  LDG.E.CONSTANT R28, desc[UR4][R28.64] ;  /* 0x000000041c1c7981 */ /* 0x000f24000c1e9900 */
[----:B------:R-:W-:Y:S02]  /*1c10*/  IMAD.WIDE R34, R7, 0x4, R30 ;  /* 0x0000000407227825 */ /* 0x000fe400078e021e */
[----:B------:R0:W4:Y:S02]  /*1c20*/  LDG.E.CONSTANT R10, desc[UR4][R42.64] ;  /* 0x000000042a0a7981 */ /* 0x000124000c1e9900 */
[----:B------:R-:W-:-:S02]  /*1c30*/  IMAD.WIDE R36, R8, 0x4, R32 ;  /* 0x0000000408247825 */ /* 0x000fc400078e0220 */
[----:B------:R-:W4:Y:S02]  /*1c40*/  LDG.E.CONSTANT R31, desc[UR4][R30.64] ;  /* 0x000000041e1f7981 */ /* 0x000f24000c1e9900 */
[C---:B------:R-:W-:Y:S02]  /*1c50*/  IMAD.WIDE R38, R7.reuse, 0x4, R34 ;  /* 0x0000000407267825 */ /* 0x040fe400078e0222 */
[----:B------:R-:W4:Y:S04]  /*1c60*/  LDG.E.CONSTANT R53, desc[UR4][R32.64] ;  /* 0x0000000420357981 */ /* 0x000f28000c1e9900 */
[----:B------:R-:W4:Y:S01]  /*1c70*/  LDG.E.CONSTANT R34, desc[UR4][R34.64] ;  /* 0x0000000422227981 */ /* 0x000f22000c1e9900 */
[----:B0-----:R-:W-:-:S03]  /*1c80*/  IMAD.WIDE R42, R7, 0x4, R38 ;  /* 0x00000004072a7825 */ /* 0x001fc600078e0226 */
        /* <DEDUP_REMOVED lines=8> */
[----:B--2--5:R-:W-:-:S04]  /*1d10*/  IMAD R6, R9, R6, R5 ;  /* 0x0000000609067224 */ /* 0x024fc800078e0205 */
[----:B---3--:R-:W-:-:S04]  /*1d20*/  IMAD R6, R51, R52, R6 ;  /* 0x0000003433067224 */ /* 0x008fc800078e0206 */
[----:B----4-:R-:W-:-:S04]  /*1d30*/  IMAD R6, R49, R50, R6 ;  /* 0x0000003231067224 */ /* 0x010fc800078e0206 */
[----:B------:R-:W-:-:S04]  /*1d40*/  IMAD R6, R47, R48, R6 ;  /* 0x000000302f067224 */ /* 0x000fc800078e0206 */
        /* <DEDUP_REMOVED lines=9> */
[----:B------:R-:W-:Y:S02]  /*1de0*/  IMAD R6, R34, R53, R6 ;  /* 0x0000003522067224 */ /* 0x000fe400078e0206 */
[----:B------:R-:W-:-:S04]  /*1df0*/  IMAD.WIDE R44, R7, 0x4, R42 ;  /* 0x00000004072c7825 */ /* 0x000fc800078e022a */
[----:B------:R-:W-:Y:S02]  /*1e00*/  IMAD R6, R39, R30, R6 ;  /* 0x0000001e27067224 */ /* 0x000fe400078e0206 */
[----:B------:R-:W-:-:S04]  /*1e10*/  IMAD.WIDE R38, R8, 0x4, R36 ;  /* 0x0000000408267825 */ /* 0x000fc800078e0224 */
[----:B------:R-:W-:Y:S01]  /*1e20*/  IMAD R5, R26, R29, R6 ;  /* 0x0000001d1a057224 */ /* 0x000fe200078e0206 */
[----:B------:R-:W-:Y:S06]  /*1e30*/  @P1 BRA `(.L_x_656) ;  /* 0xfffffff800a81947 */ /* 0x000fec000383ffff */
.L_x_655:
[----:B------:R-:W-:-:S13]  /*1e40*/  ISETP.GT.AND P1, PT, R0, 0x4, PT ;  /* 0x000000040000780c */ /* 0x000fda0003f24270 */
[----:B------:R-:W-:Y:S05]  /*1e50*/  @!P1 BRA `(.L_x_657) ;  /* 0x0000000000b49947 */ /* 0x000fea0003800000 */
[----:B------:R-:W0:Y:S01]  /*1e60*/  LDC R9, c[0x0][0x494] ;  /* 0x00012500ff097b82 */ /* 0x000e220000000800 */
[----:B------:R-:W2:Y:S04]  /*1e70*/  LDG.E.CONSTANT R6, desc[UR4][R44.64] ;  /* 0x000000042c067981 */ /* 0x000ea8000c1e9900 */
[----:B------:R-:W2:Y:S03]  /*1e80*/  LDG.E.CONSTANT R8, desc[UR4][R38.64] ;  /* 0x0000000426087981 */ /* 0x000ea6000c1e9900 */
[----:B------:R-:W1:Y:S01]  /*1e90*/  LDC R7, c[0x0][0x498] ;  /* 0x00012600ff077b82 */ /* 0x000e620000000800 */
[----:B0-----:R-:W-:-:S05]  /*1ea0*/  IMAD.WIDE R14, R9, 0x4, R38 ;  /* 0x00000004090e7825 */ /* 0x001fca00078e0226 */
[----:B------:R0:W3:Y:S01]  /*1eb0*/  LDG.E.CONSTANT R28, desc[UR4][R14.64] ;  /* 0x000000040e1c7981 */ /* 0x0000e2000c1e9900 */
[----:B------:R-:W-:-:S04]  /*1ec0*/  IMAD.WIDE R32, R9, 0x4, R14 ;  /* 0x0000000409207825 */ /* 0x000fc800078e020e */
[----:B-1----:R-:W-:-:S04]  /*1ed0*/  IMAD.WIDE R16, R7, 0x4, R44 ;  /* 0x0000000407107825 */ /* 0x002fc800078e022c */
[----:B------:R-:W-:Y:S01]  /*1ee0*/  IMAD.WIDE R36, R9, 0x4, R32 ;  /* 0x0000000409247825 */ /* 0x000fe200078e0220 */
[----:B------:R1:W3:Y:S03]  /*1ef0*/  LDG.E.CONSTANT R29, desc[UR4][R16.64] ;  /* 0x00000004101d7981 */ /* 0x0002e6000c1e9900 */
        /* <DEDUP_REMOVED lines=18> */
[----:B-1----:R-:W-:Y:S02]  /*2020*/  IMAD.WIDE R16, R7, 0x4, R18 ;  /* 0x0000000407107825 */ /* 0x002fe400078e0212 */
[----:B------:R-:W4:Y:S04]  /*2030*/  LDG.E.CONSTANT R33, desc[UR4][R18.64] ;  /* 0x0000000412217981 */ /* 0x000f28000c1e9900 */
[----:B------:R-:W4:Y:S04]  /*2040*/  LDG.E.CONSTANT R42, desc[UR4][R14.64] ;  /* 0x000000040e2a7981 */ /* 0x000f28000c1e9900 */
[----:B------:R-:W4:Y:S01]  /*2050*/  LDG.E.CONSTANT R37, desc[UR4][R16.64] ;  /* 0x0000000410257981 */ /* 0x000f22000c1e9900 */
[----:B------:R-:W-:Y:S01]  /*2060*/  PLOP3.LUT P0, PT, PT, PT, PT, 0x8, 0x0 ;  /* 0x000000000000781c */ /* 0x000fe20003f0e170 */
[----:B------:R-:W-:Y:S01]  /*2070*/  IMAD.WIDE R38, R9, 0x4, R14 ;  /* 0x0000000409267825 */ /* 0x000fe200078e020e */
[----:B------:R-:W-:-:S02]  /*2080*/  IADD3 R2, R2, 0x8, RZ ;  /* 0x0000000802027810 */ /* 0x000fc40007ffe0ff */
[----:B------:R-:W-:Y:S01]  /*2090*/  IADD3 R0, R0, -0x8, RZ ;  /* 0xfffffff800007810 */ /* 0x000fe20007ffe0ff */
[----:B------:R-:W-:-:S04]  /*20a0*/  IMAD.WIDE R44, R7, 0x4, R16 ;  /* 0x00000004072c7825 */ /* 0x000fc800078e0210 */
[----:B--2--5:R-:W-:-:S04]  /*20b0*/  IMAD R6, R6, R8, R5 ;  /* 0x0000000806067224 */ /* 0x024fc800078e0205 */
[----:B---3--:R-:W-:-:S04]  /*20c0*/  IMAD R6, R29, R28, R6 ;  /* 0x0000001c1d067224 */ /* 0x008fc800078e0206 */
[----:B----4-:R-:W-:-:S04]  /*20d0*/  IMAD R6, R35, R32, R6 ;  /* 0x0000002023067224 */ /* 0x010fc800078e0206 */
[----:B------:R-:W-:-:S04]  /*20e0*/  IMAD R6, R43, R36, R6 ;  /* 0x000000242b067224 */ /* 0x000fc800078e0206 */
[----:B------:R-:W-:-:S04]  /*20f0*/  IMAD R6, R13, R40, R6 ;  /* 0x000000280d067224 */ /* 0x000fc800078e0206 */
[----:B------:R-:W-:-:S04]  /*2100*/  IMAD R6, R27, R10, R6 ;  /* 0x0000000a1b067224 */ /* 0x000fc800078e0206 */
[----:B------:R-:W-:-:S04]  /*2110*/  IMAD R6, R33, R34, R6 ;  /* 0x0000002221067224 */ /* 0x000fc800078e0206 */
[----:B------:R-:W-:-:S07]  /*2120*/  IMAD R5, R37, R42, R6 ;  /* 0x0000002a25057224 */ /* 0x000fce00078e0206 */
.L_x_657:
[----:B------:R-:W-:-:S13]  /*2130*/  ISETP.NE.OR P0, PT, R0, RZ, P0 ;  /* 0x000000ff0000720c */ /* 0x000fda0000705670 */
[----:B------:R-:W-:Y:S05]  /*2140*/  @!P0 BRA `(.L_x_653) ;  /* 0x0000000000688947 */ /* 0x000fea0003800000 */
.L_x_654:
[----:B------:R-:W0:Y:S01]  /*2150*/  LDC R27, c[0x0][0x494] ;  /* 0x00012500ff1b7b82 */ /* 0x000e220000000800 */
[----:B------:R-:W2:Y:S04]  /*2160*/  LDG.E.CONSTANT R18, desc[UR4][R44.64] ;  /* 0x000000042c127981 */ /* 0x000ea8000c1e9900 */
[----:B------:R1:W2:Y:S03]  /*2170*/  LDG.E.CONSTANT R19, desc[UR4][R38.64] ;  /* 0x0000000426137981 */ /* 0x0002a6000c1e9900 */
[----:B------:R-:W3:Y:S01]  /*2180*/  LDC R29, c[0x0][0x498] ;  /* 0x00012600ff1d7b82 */ /* 0x000ee20000000800 */
[----:B0-----:R-:W-:-:S04]  /*2190*/  IMAD.WIDE R6, R27, 0x4, R38 ;  /* 0x000000041b067825 */ /* 0x001fc800078e0226 */
[----:B---3--:R-:W-:-:S04]  /*21a0*/  IMAD.WIDE R8, R29, 0x4, R44 ;  /* 0x000000041d087825 */ /* 0x008fc800078e022c */
[----:B------:R-:W-:Y:S02]  /*21b0*/  IMAD.WIDE R10, R27, 0x4, R6 ;  /* 0x000000041b0a7825 */ /* 0x000fe400078e0206 */
[----:B------:R-:W3:Y:S02]  /*21c0*/  LDG.E.CONSTANT R6, desc[UR4][R6.64] ;  /* 0x0000000406067981 */ /* 0x000ee4000c1e9900 */
[----:B------:R-:W-:Y:S02]  /*21d0*/  IMAD.WIDE R12, R29, 0x4, R8 ;  /* 0x000000041d0c7825 */ /* 0x000fe400078e0208 */
[----:B------:R-:W3:Y:S02]  /*21e0*/  LDG.E.CONSTANT R9, desc[UR4][R8.64] ;  /* 0x0000000408097981 */ /* 0x000ee4000c1e9900 */
[----:B------:R-:W-:Y:S02]  /*21f0*/  IMAD.WIDE R14, R27, 0x4, R10 ;  /* 0x000000041b0e7825 */ /* 0x000fe400078e020a */
[----:B------:R-:W4:Y:S02]  /*2200*/  LDG.E.CONSTANT R26, desc[UR4][R10.64] ;  /* 0x000000040a1a7981 */ /* 0x000f24000c1e9900 */
[----:B------:R-:W-:-:S02]  /*2210*/  IMAD.WIDE R16, R29, 0x4, R12 ;  /* 0x000000041d107825 */ /* 0x000fc400078e020c */
[----:B------:R-:W4:Y:S04]  /*2220*/  LDG.E.CONSTANT R13, desc[UR4][R12.64] ;  /* 0x000000040c0d7981 */ /* 0x000f28000c1e9900 */
[----:B------:R-:W4:Y:S04]  /*2230*/  LDG.E.CONSTANT R28, desc[UR4][R14.64] ;  /* 0x000000040e1c7981 */ /* 0x000f28000c1e9900 */
[----:B------:R-:W4:Y:S01]  /*2240*/  LDG.E.CONSTANT R31, desc[UR4][R16.64] ;  /* 0x00000004101f7981 */ /* 0x000f22000c1e9900 */
[----:B------:R-:W-:-:S04]  /*2250*/  IADD3 R0, R0, -0x4, RZ ;  /* 0xfffffffc00007810 */ /* 0x000fc80007ffe0ff */
[----:B------:R-:W-:Y:S01]  /*2260*/  ISETP.NE.AND P0, PT, R0, RZ, PT ;  /* 0x000000ff0000720c */ /* 0x000fe20003f05270 */
[----:B-1----:R-:W-:Y:S01]  /*2270*/  IMAD.WIDE R38, R27, 0x4, R14 ;  /* 0x000000041b267825 */ /* 0x002fe200078e020e */
[----:B------:R-:W-:-:S03]  /*2280*/  IADD3 R2, R2, 0x4, RZ ;  /* 0x0000000402027810 */ /* 0x000fc60007ffe0ff */
[----:B------:R-:W-:-:S04]  /*2290*/  IMAD.WIDE R44, R29, 0x4, R16 ;  /* 0x000000041d2c7825 */ /* 0x000fc800078e0210 */
[----:B--2--5:R-:W-:-:S04]  /*22a0*/  IMAD R18, R18, R19, R5 ;  /* 0x0000001312127224 */ /* 0x024fc800078e0205 */
[----:B---3--:R-:W-:-:S04]  /*22b0*/  IMAD R18, R9, R6, R18 ;  /* 0x0000000609127224 */ /* 0x008fc800078e0212 */
[----:B----4-:R-:W-:-:S04]  /*22c0*/  IMAD R18, R13, R26, R18 ;  /* 0x0000001a0d127224 */ /* 0x010fc800078e0212 */
[----:B------:R-:W-:Y:S01]  /*22d0*/  IMAD R5, R31, R28, R18 ;  /* 0x0000001c1f057224 */ /* 0x000fe200078e0212 */
[----:B------:R-:W-:Y:S06]  /*22e0*/  @P0 BRA `(.L_x_654) ;  /* 0xfffffffc00980947 */ /* 0x000fec000383ffff */
.L_x_653:
        /* <DEDUP_REMOVED lines=11> */
[----:B--2--5:R-:W-:-:S12]  /*23a0*/  IMAD R5, R8, R6, R5 ;  /* 0x0000000608057224 */ /* 0x024fd800078e0205 */
        /* <DEDUP_REMOVED lines=14> */
[----:B--2---:R-:W-:-:S04]  /*2490*/  IMAD R5, R8, R6, R5 ;  /* 0x0000000608057224 */ /* 0x004fc800078e0205 */
[----:B---3--:R-:W-:-:S07]  /*24a0*/  @P0 IMAD R5, R24, R22, R5 ;  /* 0x0000001618050224 */ /* 0x008fce00078e0205 */
.L_x_658:
[----:B-----5:R0:W-:Y:S02]  /*24b0*/  STG.E desc[UR4][R20.64], R5 ;  /* 0x0000000514007986 */ /* 0x0201e4000c101904 */
.L_x_652:
[----:B------:R-:W-:-:S07]  /*24c0*/  IADD3 R3, R3, 0x80, RZ ;  /* 0x0000008003037810 */ /* 0x000fce0007ffe0ff */
.L_x_650:
[----:B------:R-:W-:Y:S05]  /*24d0*/  BSYNC B0 ;  /* 0x0000000000007941 */ /* 0x000fea0003800000 */
.L_x_649:
        /* <DEDUP_REMOVED lines=358> */
.L_x_662:
        /* <DEDUP_REMOVED lines=31> */
.L_x_667:
        /* <DEDUP_REMOVED lines=86> */
.L_x_666:
        /* <DEDUP_REMOVED lines=47> */
.L_x_668:
[----:B------:R-:W-:-:S13]  /*4580*/  ISETP.NE.OR P0, PT, R0, RZ, P0 ;  /* 0x000000ff0000720c */ /* 0x000fda0000705670 */
[----:B------:R-:W-:Y:S05]  /*4590*/  @!P0 BRA `(.L_x_664) ;  /* 0x0000000000688947 */ /* 0x000fea0003800000 */
.L_x_665:
        /* <DEDUP_REMOVED lines=26> */
.L_x_664:
        /* <DEDUP_REMOVED lines=28> */
.L_x_669:
[----:B-----5:R0:W-:Y:S02]  /*4900*/  STG.E desc[UR4][R20.64], R5 ;  /* 0x0000000514007986 */ /* 0x0201e4000c101904 */
.L_x_663:
        /* <DEDUP_REMOVED lines=357> */
.L_x_671:
        /* <DEDUP_REMOVED lines=35> */
.L_x_676:
[----:B------:R-:W0:Y:S01]  /*6190*/  LDC R10, c[0x0][0x494] ;  /* 0x00012500ff0a7b82 */ /* 0x000e220000000800 */
[-C--:B------:R-:W-:Y:S01]  /*61a0*/  IADD3 R30, P1, R2, R9.reuse, RZ ;  /* 0x00000009021e7210 */ /* 0x080fe20007f3e0ff */
[----:B------:R1:W2:Y:S03]  /*61b0*/  LDG.E.CONSTANT R12, desc[UR4][R14.64] ;  /* 0x000000040e0c7981 */ /* 0x0002a6000c1e9900 */
[----:B------:R-:W-:Y:S02]  /*61c0*/  IADD3.X R31, R17, R8, RZ, P1, !PT ;  /* 0x00000008111f7210 */ /* 0x000fe40000ffe4ff */
[----:B------:R-:W-:Y:S01]  /*61d0*/  IADD3 R34, P1, R30, R9, RZ ;  /* 0x000000091e227210 */ /* 0x000fe20007f3e0ff */
[----:B0-----:R-:W-:-:S04]  /*61e0*/  IMAD.WIDE R32, R10, 0x4, R14 ;  /* 0x000000040a207825 */ /* 0x001fc800078e020e */
[----:B------:R-:W-:Y:S01]  /*61f0*/  IMAD.WIDE R28, R10, 0x4, R32 ;  /* 0x000000040a1c7825 */ /* 0x000fe200078e0220 */
[-C--:B------:R-:W-:Y:S02]  /*6200*/  IADD3.X R35, R31, R8.reuse, RZ, P1, !PT ;  /* 0x000000081f237210 */ /* 0x080fe40000ffe4ff */
[----:B------:R-:W-:Y:S01]  /*6210*/  IADD3 R16, P1, R34, R9, RZ ;  /* 0x0000000922107210 */ /* 0x000fe20007f3e0ff */
[C---:B------:R-:W-:Y:S01]  /*6220*/  IMAD.WIDE R36, R10.reuse, 0x4, R28 ;  /* 0x000000040a247825 */ /* 0x040fe200078e021c */
[----:B-1----:R-:W-:Y:S01]  /*6230*/  MOV R15, R17 ;  /* 0x00000011000f7202 */ /* 0x002fe20000000f00 */
[----:B------:R0:W3:Y:S01]  /*6240*/  LDG.E.CONSTANT R13, desc[UR4][R34.64] ;  /* 0x00000004220d7981 */ /* 0x0000e2000c1e9900 */
[----:B------:R-:W-:Y:S01]  /*6250*/  IADD3.X R17, R35, R8, RZ, P1, !PT ;  /* 0x0000000823117210 */ /* 0x000fe20000ffe4ff */
[----:B------:R-:W-:Y:S01]  /*6260*/  IMAD.WIDE R18, R10, 0x4, R36 ;  /* 0x000000040a127825 */ /* 0x000fe200078e0224 */
[-C--:B------:R-:W-:Y:S02]  /*6270*/  IADD3 R50, P1, R16, R9.reuse, RZ ;  /* 0x0000000910327210 */ /* 0x080fe40007f3e0ff */
[----:B------:R-:W-:Y:S01]  /*6280*/  MOV R14, R2 ;  /* 0x00000002000e7202 */ /* 0x000fe20000000f00 */
[----:B------:R-:W4:Y:S01]  /*6290*/  LDG.E.CONSTANT R16, desc[UR4][R16.64] ;  /* 0x0000000410107981 */ /* 0x000f22000c1e9900 */
[-C--:B------:R-:W-:Y:S01]  /*62a0*/  IADD3.X R51, R17, R8.reuse, RZ, P1, !PT ;  /* 0x0000000811337210 */ /* 0x080fe20000ffe4ff */
[----:B------:R-:W-:Y:S01]  /*62b0*/  IMAD.WIDE R48, R10, 0x4, R18 ;  /* 0x000000040a307825 */ /* 0x000fe200078e0212 */
[-C--:B------:R-:W-:Y:S01]  /*62c0*/  IADD3 R26, P1, R50, R9.reuse, RZ ;  /* 0x00000009321a7210 */ /* 0x080fe20007f3e0ff */
[----:B------:R-:W2:Y:S03]  /*62d0*/  LDG.E.CONSTANT R7, desc[UR4][R14.64] ;  /* 0x000000040e077981 */ /* 0x000ea6000c1e9900 */
[-C--:B------:R-:W-:Y:S01]  /*62e0*/  IADD3.X R27, R51, R8.reuse, RZ, P1, !PT ;  /* 0x00000008331b7210 */ /* 0x080fe20000ffe4ff */
[----:B0-----:R-:W-:Y:S01]  /*62f0*/  IMAD.WIDE R34, R10, 0x4, R48 ;  /* 0x000000040a227825 */ /* 0x001fe200078e0230 */
[----:B------:R-:W-:Y:S01]  /*6300*/  IADD3 R38, P1, R26, R9, RZ ;  /* 0x000000091a267210 */ /* 0x000fe20007f3e0ff */
[----:B------:R0:W3:Y:S04]  /*6310*/  LDG.E.CONSTANT R2, desc[UR4][R30.64] ;  /* 0x000000041e027981 */ /* 0x0000e8000c1e9900 */
[----:B------:R-:W3:Y:S01]  /*6320*/  LDG.E.CONSTANT R15, desc[UR4][R32.64] ;  /* 0x00000004200f7981 */ /* 0x000ee2000c1e9900 */
[----:B------:R-:W-:-:S02]  /*6330*/  IADD3.X R39, R27, R8, RZ, P1, !PT ;  /* 0x000000081b277210 */ /* 0x000fc40000ffe4ff */
[-C--:B------:R-:W-:Y:S01]  /*6340*/  IADD3 R42, P1, R38, R9.reuse, RZ ;  /* 0x00000009262a7210 */ /* 0x080fe20007f3e0ff */
[----:B------:R-:W4:Y:S01]  /*6350*/  LDG.E.CONSTANT R14, desc[UR4][R28.64] ;  /* 0x000000041c0e7981 */ /* 0x000f22000c1e9900 */
[----:B0-----:R-:W-:Y:S02]  /*6360*/  IMAD.WIDE R30, R10, 0x4, R34 ;  /* 0x000000040a1e7825 */ /* 0x001fe400078e0222 */
[----:B------:R-:W-:Y:S01]  /*6370*/  IADD3.X R43, R39, R8, RZ, P1, !PT ;  /* 0x00000008272b7210 */ /* 0x000fe20000ffe4ff */
[----:B------:R-:W4:Y:S01]  /*6380*/  LDG.E.CONSTANT R17, desc[UR4][R36.64] ;  /* 0x0000000424117981 */ /* 0x000f22000c1e9900 */
[----:B------:R-:W-:-:S03]  /*6390*/  IADD3 R40, P1, R42, R9, RZ ;  /* 0x000000092a287210 */ /* 0x000fc60007f3e0ff */
[----:B------:R0:W4:Y:S01]  /*63a0*/  LDG.E.CONSTANT R47, desc[UR4][R26.64] ;  /* 0x000000041a2f7981 */ /* 0x000122000c1e9900 */
[-C--:B------:R-:W-:Y:S02]  /*63b0*/  IADD3.X R41, R43, R8.reuse, RZ, P1, !PT ;  /* 0x000000082b297210 */ /* 0x080fe40000ffe4ff */
[----:B------:R-:W-:Y:S01]  /*63c0*/  IADD3 R52, P1, R40, R9, RZ ;  /* 0x0000000928347210 */ /* 0x000fe20007f3e0ff */
[----:B------:R-:W4:Y:S04]  /*63d0*/  LDG.E.CONSTANT R50, desc[UR4][R50.64] ;  /* 0x0000000432327981 */ /* 0x000f28000c1e9900 */
[----:B------:R-:W4:Y:S01]  /*63e0*/  LDG.E.CONSTANT R19, desc[UR4][R18.64] ;  /* 0x0000000412137981 */ /* 0x000f22000c1e9900 */
[----:B0-----:R-:W-:Y:S01]  /*63f0*/  IMAD.WIDE R26, R10, 0x4, R30 ;  /* 0x000000040a1a7825 */ /* 0x001fe200078e021e */
[----:B------:R-:W-:-:S02]  /*6400*/  IADD3.X R53, R41, R8, RZ, P1, !PT ;  /* 0x0000000829357210 */ /* 0x000fc40000ffe4ff */
[----:B------:R-:W4:Y:S01]  /*6410*/  LDG.E.CONSTANT R48, desc[UR4][R48.64] ;  /* 0x0000000430307981 */ /* 0x000f22000c1e9900 */
[----:B------:R-:W-:Y:S01]  /*6420*/  IADD3 R28, P1, R52, R9, RZ ;  /* 0x00000009341c7210 */ /* 0x000fe20007f3e0ff */
[----:B------:R-:W-:Y:S02]  /*6430*/  IMAD.WIDE R32, R10, 0x4, R26 ;  /* 0x000000040a207825 */ /* 0x000fe400078e021a */
[----:B------:R-:W4:Y:S01]  /*6440*/  LDG.E.CONSTANT R45, desc[UR4][R38.64] ;  /* 0x00000004262d7981 */ /* 0x000f22000c1e9900 */
[----:B------:R-:W-:-:S03]  /*6450*/  IADD3.X R29, R53, R8, RZ, P1, !PT ;  /* 0x00000008351d7210 */ /* 0x000fc60000ffe4ff */
        /* <DEDUP_REMOVED lines=22> */
[----:B------:R-:W-:Y:S01]  /*65c0*/  IADD3.X R27, R31, R8, RZ, P1, !PT ;  /* 0x000000081f1b7210 */ /* 0x000fe20000ffe4ff */
[----:B0-----:R-:W-:Y:S02]  /*65d0*/  IMAD.WIDE R28, R10, 0x4, R32 ;  /* 0x000000040a1c7825 */ /* 0x001fe400078e0220 */
[----:B------:R-:W4:Y:S01]  /*65e0*/  LDG.E.CONSTANT R30, desc[UR4][R30.64] ;  /* 0x000000041e1e7981 */ /* 0x000f22000c1e9900 */
[----:B------:R-:W-:-:S03]  /*65f0*/  IADD3 R34, P1, R26, R9, RZ ;  /* 0x000000091a227210 */ /* 0x000fc60007f3e0ff */
[----:B------:R-:W4:Y:S01]  /*6600*/  LDG.E.CONSTANT R33, desc[UR4][R32.64] ;  /* 0x0000000420217981 */ /* 0x000f22000c1e9900 */
[C---:B------:R-:W-:Y:S01]  /*6610*/  IMAD.WIDE R36, R10.reuse, 0x4, R28 ;  /* 0x000000040a247825 */ /* 0x040fe200078e021c */
[----:B------:R-:W-:Y:S02]  /*6620*/  IADD3.X R35, R27, R8, RZ, P1, !PT ;  /* 0x000000081b237210 */ /* 0x000fe40000ffe4ff */
        /* <DEDUP_REMOVED lines=22> */
[----:B------:R-:W-:-:S04]  /*6790*/  IMAD R2, R40, R33, R2 ;  /* 0x0000002128027224 */ /* 0x000fc800078e0202 */
[----:B------:R-:W-:-:S04]  /*67a0*/  IMAD R2, R30, R29, R2 ;  /* 0x0000001d1e027224 */ /* 0x000fc800078e0202 */
[----:B------:R-:W-:Y:S01]  /*67b0*/  IMAD R26, R26, R27, R2 ;  /* 0x0000001b1a1a7224 */ /* 0x000fe200078e0202 */
[----:B------:R-:W-:-:S04]  /*67c0*/  IADD3 R2, P2, R34, R9, RZ ;  /* 0x0000000922027210 */ /* 0x000fc80007f5e0ff */
[----:B------:R-:W-:Y:S01]  /*67d0*/  IADD3.X R17, R35, R8, RZ, P2, !PT ;  /* 0x0000000823117210 */ /* 0x000fe200017fe4ff */
[----:B------:R-:W-:Y:S01]  /*67e0*/  IMAD R11, R41, R32, R26 ;  /* 0x00000020290b7224 */ /* 0x000fe200078e021a */
[----:B------:R-:W-:Y:S07]  /*67f0*/  @P1 BRA `(.L_x_676) ;  /* 0xfffffff800641947 */ /* 0x000fee000383ffff */
.L_x_675:
        /* <DEDUP_REMOVED lines=21> */
[-C--:B------:R-:W-:Y:S01]  /*6950*/  IADD3.X R39, R37, R8.reuse, RZ, P0, !PT ;  /* 0x0000000825277210 */ /* 0x080fe200007fe4ff */
[----:B------:R1:W4:Y:S01]  /*6960*/  LDG.E.CONSTANT R41, desc[UR4][R30.64] ;  /* 0x000000041e297981 */ /* 0x000322000c1e9900 */
[----:B0-----:R-:W-:Y:S01]  /*6970*/  IADD3 R14, P0, R38, R9, RZ ;  /* 0x00000009260e7210 */ /* 0x001fe20007f1e0ff */
[----:B------:R-:W-:Y:S02]  /*6980*/  IMAD.WIDE R28, R7, 0x4, R18 ;  /* 0x00000004071c7825 */ /* 0x000fe400078e0212 */
[----:B------:R-:W4:Y:S01]  /*6990*/  LDG.E.CONSTANT R32, desc[UR4][R36.64] ;  /* 0x0000000424207981 */ /* 0x000f22000c1e9900 */
[----:B------:R-:W-:-:S03]  /*69a0*/  IADD3.X R15, R39, R8, RZ, P0, !PT ;  /* 0x00000008270f7210 */ /* 0x000fc600007fe4ff */
[----:B------:R0:W4:Y:S01]  /*69b0*/  LDG.E.CONSTANT R35, desc[UR4][R16.64] ;  /* 0x0000000410237981 */ /* 0x000122000c1e9900 */
[----:B------:R-:W-:Y:S01]  /*69c0*/  IADD3 R26, P0, R14, R9, RZ ;  /* 0x000000090e1a7210 */ /* 0x000fe20007f1e0ff */
[----:B-1----:R-:W-:Y:S02]  /*69d0*/  IMAD.WIDE R30, R7, 0x4, R28 ;  /* 0x00000004071e7825 */ /* 0x002fe400078e021c */
[----:B------:R-:W4:Y:S01]  /*69e0*/  LDG.E.CONSTANT R39, desc[UR4][R38.64] ;  /* 0x0000000426277981 */ /* 0x000f22000c1e9900 */
[----:B------:R-:W-:-:S03]  /*69f0*/  IADD3.X R27, R15, R8, RZ, P0, !PT ;  /* 0x000000080f1b7210 */ /* 0x000fc600007fe4ff */
[----:B------:R-:W4:Y:S01]  /*6a00*/  LDG.E.CONSTANT R18, desc[UR4][R18.64] ;  /* 0x0000000412127981 */ /* 0x000f22000c1e9900 */
[----:B------:R-:W-:-:S03]  /*6a10*/  IADD3 R12, P0, R26, R9, RZ ;  /* 0x000000091a0c7210 */ /* 0x000fc60007f1e0ff */
[----:B------:R1:W4:Y:S01]  /*6a20*/  LDG.E.CONSTANT R37, desc[UR4][R14.64] ;  /* 0x000000040e257981 */ /* 0x000322000c1e9900 */
[----:B------:R-:W-:-:S03]  /*6a30*/  IADD3.X R13, R27, R8, RZ, P0, !PT ;  /* 0x000000081b0d7210 */ /* 0x000fc600007fe4ff */
[----:B------:R-:W4:Y:S01]  /*6a40*/  LDG.E.CONSTANT R28, desc[UR4][R28.64] ;  /* 0x000000041c1c7981 */ /* 0x000f22000c1e9900 */
[----:B0-----:R-:W-:-:S03]  /*6a50*/  IMAD.WIDE R16, R7, 0x4, R30 ;  /* 0x0000000407107825 */ /* 0x001fc600078e021e */
[----:B------:R-:W4:Y:S04]  /*6a60*/  LDG.E.CONSTANT R43, desc[UR4][R26.64] ;  /* 0x000000041a2b7981 */ /* 0x000f28000c1e9900 */
[----:B------:R-:W4:Y:S04]  /*6a70*/  LDG.E.CONSTANT R36, desc[UR4][R30.64] ;  /* 0x000000041e247981 */ /* 0x000f28000c1e9900 */
[----:B------:R-:W4:Y:S04]  /*6a80*/  LDG.E.CONSTANT R45, desc[UR4][R12.64] ;  /* 0x000000040c2d7981 */ /* 0x000f28000c1e9900 */
[----:B------:R0:W4:Y:S01]  /*6a90*/  LDG.E.CONSTANT R38, desc[UR4][R16.64] ;  /* 0x0000000410267981 */ /* 0x000122000c1e9900 */
[----:B-1----:R-:W-:Y:S01]  /*6aa0*/  IMAD.WIDE R14, R7, 0x4, R16 ;  /* 0x00000004070e7825 */ /* 0x002fe200078e0210 */
[----:B------:R-:W-:-:S02]  /*6ab0*/  PLOP3.LUT P0, PT, PT, PT, PT, 0x8, 0x0 ;  /* 0x000000000000781c */ /* 0x000fc40003f0e170 */
[----:B------:R-:W-:Y:S02]  /*6ac0*/  IADD3 R0, R0, 0x8, RZ ;  /* 0x0000000800007810 */ /* 0x000fe40007ffe0ff */
[----:B------:R-:W-:Y:S01]  /*6ad0*/  IADD3 R6, R6, -0x8, RZ ;  /* 0xfffffff806067810 */ /* 0x000fe20007ffe0ff */
[----:B--2--5:R-:W-:-:S04]  /*6ae0*/  IMAD R2, R2, R10, R11 ;  /* 0x0000000a02027224 */ /* 0x024fc800078e020b */
[----:B---3--:R-:W-:-:S04]  /*6af0*/  IMAD R33, R33, R40, R2 ;  /* 0x0000002821217224 */ /* 0x008fc800078e0202 */
[----:B----4-:R-:W-:-:S04]  /*6b00*/  IMAD R33, R34, R41, R33 ;  /* 0x0000002922217224 */ /* 0x010fc800078e0221 */
[----:B------:R-:W-:-:S04]  /*6b10*/  IMAD R32, R32, R35, R33 ;  /* 0x0000002320207224 */ /* 0x000fc800078e0221 */
[----:B------:R-:W-:Y:S01]  /*6b20*/  IMAD R18, R39, R18, R32 ;  /* 0x0000001227127224 */ /* 0x000fe200078e0220 */
[----:B------:R-:W-:-:S03]  /*6b30*/  IADD3 R2, P1, R12, R9, RZ ;  /* 0x000000090c027210 */ /* 0x000fc60007f3e0ff */
[----:B------:R-:W-:Y:S01]  /*6b40*/  IMAD R18, R37, R28, R18 ;  /* 0x0000001c25127224 */ /* 0x000fe200078e0212 */
[----:B0-----:R-:W-:-:S03]  /*6b50*/  IADD3.X R17, R13, R8, RZ, P1, !PT ;  /* 0x000000080d117210 */ /* 0x001fc60000ffe4ff */
[----:B------:R-:W-:-:S04]  /*6b60*/  IMAD R18, R43, R36, R18 ;  /* 0x000000242b127224 */ /* 0x000fc800078e0212 */
[----:B------:R-:W-:-:S07]  /*6b70*/  IMAD R11, R45, R38, R18 ;  /* 0x000000262d0b7224 */ /* 0x000fce00078e0212 */
.L_x_677:
[----:B------:R-:W-:-:S13]  /*6b80*/  ISETP.NE.OR P0, PT, R6, RZ, P0 ;  /* 0x000000ff0600720c */ /* 0x000fda0000705670 */
[----:B------:R-:W-:Y:S05]  /*6b90*/  @!P0 BRA `(.L_x_673) ;  /* 0x0000000000788947 */ /* 0x000fea0003800000 */
.L_x_674:
[----:B------:R-:W0:Y:S01]  /*6ba0*/  LDC R7, c[0x0][0x494] ;  /* 0x00012500ff077b82 */ /* 0x000e220000000800 */
[-C--:B------:R-:W-:Y:S02]  /*6bb0*/  IADD3 R26, P0, R2, R9.reuse, RZ ;  /* 0x00000009021a7210 */ /* 0x080fe40007f1e0ff */
[----:B------:R-:W-:Y:S02]  /*6bc0*/  MOV R16, R2 ;  /* 0x0000000200107202 */ /* 0x000fe40000000f00 */
[----:B------:R-:W-:Y:S01]  /*6bd0*/  IADD3.X R27, R17, R8, RZ, P0, !PT ;  /* 0x00000008111b7210 */ /* 0x000fe200007fe4ff */
[----:B------:R1:W2:Y:S01]  /*6be0*/  LDG.E.CONSTANT R2, desc[UR4][R14.64] ;  /* 0x000000040e027981 */ /* 0x0002a2000c1e9900 */
        /* <DEDUP_REMOVED lines=9> */
[----:B------:R-:W-:Y:S01]  /*6c80*/  IADD3.X R13, R31, R8, RZ, P0, !PT ;  /* 0x000000081f0d7210 */ /* 0x000fe200007fe4ff */
        /* <DEDUP_REMOVED lines=8> */
[----:B--2--5:R-:W-:-:S04]  /*6d10*/  IMAD R2, R16, R2, R11 ;  /* 0x0000000210027224 */ /* 0x024fc800078e020b */
[----:B---3--:R-:W-:-:S04]  /*6d20*/  IMAD R2, R27, R18, R2 ;  /* 0x000000121b027224 */ /* 0x008fc800078e0202 */
[----:B----4-:R-:W-:Y:S01]  /*6d30*/  IMAD R10, R35, R10, R2 ;  /* 0x0000000a230a7224 */ /* 0x010fe200078e0202 */
[----:B------:R-:W-:-:S03]  /*6d40*/  IADD3 R2, P1, R12, R9, RZ ;  /* 0x000000090c027210 */ /* 0x000fc60007f3e0ff */
[----:B------:R-:W-:Y:S01]  /*6d50*/  IMAD R11, R37, R17, R10 ;  /* 0x00000011250b7224 */ /* 0x000fe200078e020a */
[----:B------:R-:W-:Y:S01]  /*6d60*/  IADD3.X R17, R13, R8, RZ, P1, !PT ;  /* 0x000000080d117210 */ /* 0x000fe20000ffe4ff */
[----:B------:R-:W-:Y:S08]  /*6d70*/  @P0 BRA `(.L_x_674) ;  /* 0xfffffffc00880947 */ /* 0x000ff0000383ffff */
.L_x_673:
        /* <DEDUP_REMOVED lines=25> */
[----:B--2---:R-:W-:-:S04]  /*6f10*/  IMAD R11, R6, R4, R11 ;  /* 0x00000004060b7224 */ /* 0x004fc800078e020b */
[----:B---3--:R-:W-:-:S07]  /*6f20*/  @P0 IMAD R11, R24, R22, R11 ;  /* 0x00000016180b0224 */ /* 0x008fce00078e020b */
.L_x_678:
[----:B-----5:R1:W-:Y:S02]  /*6f30*/  STG.E desc[UR4][R20.64], R11 ;  /* 0x0000000b14007986 */ /* 0x0203e4000c101904 */
.L_x_672:
[----:B------:R-:W-:-:S07]  /*6f40*/  IADD3 R3, R3, 0x80, RZ ;  /* 0x0000008003037810 */ /* 0x000fce0007ffe0ff */
.L_x_661:
        /* <DEDUP_REMOVED lines=356> */
.L_x_680:
        /* <DEDUP_REMOVED lines=37> */
.L_x_686:
        /* <DEDUP_REMOVED lines=103> */
.L_x_685:
[----:B------:R-:W-:Y:S05]  /*8e50*/  BSYNC B3 ;  /* 0x0000000000037941 */ /* 0x000fea0003800000 */
.L_x_684:
        /* <DEDUP_REMOVED lines=57> */
.L_x_688:
[----:B------:R-:W-:Y:S05]  /*91f0*/  BSYNC B3 ;  /* 0x0000000000037941 */ /* 0x000fea0003800000 */
.L_x_687:
[----:B------:R-:W-:-:S13]  /*9200*/  ISETP.NE.OR P0, PT, R6, RZ, P0 ;  /* 0x000000ff0600720c */ /* 0x000fda0000705670 */
[----:B------:R-:W-:Y:S05]  /*9210*/  @!P0 BRA `(.L_x_689) ;  /* 0x0000000000788947 */ /* 0x000fea0003800000 */
.L_x_683:
        /* <DEDUP_REMOVED lines=30> */
.L_x_689:
[----:B------:R-:W-:Y:S05]  /*9400*/  BSYNC B2 ;  /* 0x0000000000027941 */ /* 0x000fea0003800000 */
.L_x_682:
        /* <DEDUP_REMOVED lines=10> */
[----:B--2--5:R-:W-:-:S12]  /*94b0*/  IMAD R11, R8, R6, R11 ;  /* 0x00000006080b7224 */ /* 0x024fd800078e020b */
        /* <DEDUP_REMOVED lines=16> */
.L_x_690:
[----:B-----5:R1:W-:Y:S02]  /*95c0*/  STG.E desc[UR4][R20.64], R11 ;  /* 0x0000000b14007986 */ /* 0x0203e4000c101904 */
.L_x_681:
[----:B------:R-:W-:-:S07]  /*95d0*/  IADD3 R3, R3, 0x80, RZ ;  /* 0x0000008003037810 */ /* 0x000fce0007ffe0ff */
.L_x_670:
        /* <DEDUP_REMOVED lines=356> */
.L_x_692:
        /* <DEDUP_REMOVED lines=37> */
.L_x_698:
        /* <DEDUP_REMOVED lines=103> */
.L_x_697:
[----:B------:R-:W-:Y:S05]  /*b4e0*/  BSYNC B3 ;  /* 0x0000000000037941 */ /* 0x000fea0003800000 */
.L_x_696:
        /* <DEDUP_REMOVED lines=57> */
.L_x_700:
[----:B------:R-:W-:Y:S05]  /*b880*/  BSYNC B3 ;  /* 0x0000000000037941 */ /* 0x000fea0003800000 */
.L_x_699:
[----:B------:R-:W-:-:S13]  /*b890*/  ISETP.NE.OR P0, PT, R6, RZ, P0 ;  /* 0x000000ff0600720c */ /* 0x000fda0000705670 */
[----:B------:R-:W-:Y:S05]  /*b8a0*/  @!P0 BRA `(.L_x_701) ;  /* 0x0000000000788947 */ /* 0x000fea0003800000 */
.L_x_695:
        /* <DEDUP_REMOVED lines=30> */
.L_x_701:
[----:B------:R-:W-:Y:S05]  /*ba90*/  BSYNC B2 ;  /* 0x0000000000027941 */ /* 0x000fea0003800000 */
.L_x_694:
        /* <DEDUP_REMOVED lines=27> */
.L_x_702:
[----:B-----5:R1:W-:Y:S02]  /*bc50*/  STG.E desc[UR4][R20.64], R11 ;  /* 0x0000000b14007986 */ /* 0x0203e4000c101904 */
.L_x_693:
[----:B------:R-:W-:-:S07]  /*bc60*/  IADD3 R3, R3, 0x80, RZ ;  /* 0x0000008003037810 */ /* 0x000fce0007ffe0ff */
.L_x_679:
        /* <DEDUP_REMOVED lines=357> */
.L_x_704:
        /* <DEDUP_REMOVED lines=37> */
.L_x_710:
        /* <DEDUP_REMOVED lines=103> */
.L_x_709:
[----:B------:R-:W-:Y:S05]  /*db80*/  BSYNC B3 ;  /* 0x0000000000037941 */ /* 0x000fea0003800000 */
.L_x_708:
        /* <DEDUP_REMOVED lines=57> */
.L_x_712:
[----:B------:R-:W-:Y:S05]  /*df20*/  BSYNC B3 ;  /* 0x0000000000037941 */ /* 0x000fea0003800000 */
.L_x_711:
[----:B------:R-:W-:-:S13]  /*df30*/  ISETP.NE.OR P0, PT, R6, RZ, P0 ;  /* 0x000000ff0600720c */ /* 0x000fda0000705670 */
[----:B------:R-:W-:Y:S05]  /*df40*/  @!P0 BRA `(.L_x_713) ;  /* 0x0000000000788947 */ /* 0x000fea0003800000 */
.L_x_707:
        /* <DEDUP_REMOVED lines=30> */
.L_x_713:
[----:B------:R-:W-:Y:S05]  /*e130*/  BSYNC B2 ;  /* 0x0000000000027941 */ /* 0x000fea0003800000 */
.L_x_706:
        /* <DEDUP_REMOVED lines=27> */
.L_x_714:
[----:B-----5:R1:W-:Y:S02]  /*e2f0*/  STG.E desc[UR4][R20.64], R11 ;  /* 0x0000000b14007986 */ /* 0x0203e4000c101904 */
.L_x_705:
[----:B------:R-:W-:-:S07]  /*e300*/  IADD3 R3, R3, 0x80, RZ ;  /* 0x0000008003037810 */ /* 0x000fce0007ffe0ff */
.L_x_691:
[----:B------:R-:W-:-:S13]  /*e310*/  ISETP.GE.AND P0, PT, R3, UR6, PT ;  /* 0x0000000603007c0c */ /* 0x000fda000bf06270 */
[----:B------:R-:W-:Y:S05]  /*e320*/  @P0 BREAK B0 ;  /* 0x0000000000000942 */ /* 0x000fea0003800000 */
[----:B------:R-:W-:Y:S05]  /*e330*/  @P0 BRA `(.L_x_703) ;  /* 0x0000002400a00947 */ /* 0x000fea0003800000 */
[----:B------:R-:W-:Y:S05]  /*e340*/  BSYNC B0 ;  /* 0x0000000000007941 */ /* 0x000fea0003800000 */
.L_x_660:
        /* <DEDUP_REMOVED lines=354> */
.L_x_715:
        /* <DEDUP_REMOVED lines=37> */
.L_x_721:
        /* <DEDUP_REMOVED lines=103> */
.L_x_720:
[----:B------:R-:W-:Y:S05]  /*10230*/  BSYNC B3 ;  /* 0x0000000000037941 */ /* 0x000fea0003800000 */
.L_x_719:
        /* <DEDUP_REMOVED lines=57> */
.L_x_723:
[----:B------:R-:W-:Y:S05]  /*105d0*/  BSYNC B3 ;  /* 0x0000000000037941 */ /* 0x000fea0003800000 */
.L_x_722:
[----:B------:R-:W-:-:S13]  /*105e0*/  ISETP.NE.OR P0, PT, R6, RZ, P0 ;  /* 0x000000ff0600720c */ /* 0x000fda0000705670 */
[----:B------:R-:W-:Y:S05]  /*105f0*/  @!P0 BRA `(.L_x_724) ;  /* 0x0000000000788947 */ /* 0x000fea0003800000 */
.L_x_718:
        /* <DEDUP_REMOVED lines=30> */
.L_x_724:
[----:B------:R-:W-:Y:S05]  /*107e0*/  BSYNC B2 ;  /* 0x0000000000027941 */ /* 0x000fea0003800000 */
.L_x_717:
        /* <DEDUP_REMOVED lines=27> */
.L_x_725:
[----:B-----5:R1:W-:Y:S02]  /*109a0*/  STG.E desc[UR4][R20.64], R11 ;  /* 0x0000000b14007986 */ /* 0x0203e4000c101904 */
.L_x_716:
[----:B------:R-:W-:-:S07]  /*109b0*/  IADD3 R3, R3, 0x80, RZ ;  /* 0x0000008003037810 */ /* 0x000fce0007ffe0ff */
.L_x_703:
[----:B------:R-:W-:Y:S05]  /*109c0*/  BSYNC B1 ;  /* 0x0000000000017941 */ /* 0x000fea0003800000 */
.L_x_659:
        /* <DEDUP_REMOVED lines=357> */
.L_x_726:
        /* <DEDUP_REMOVED lines=35> */
.L_x_730:
[----:B------:R-:W0:Y:S01]  /*12250*/  LDC R9, c[0x0][0x494] ;  /* 0x00012500ff097b82 */ /* 0x000e220000000800 */
[-C--:B------:R-:W-:Y:S01]  /*12260*/  IADD3 R30, P1, R2, R8.reuse, RZ ;  /* 0x00000008021e7210 */ /* 0x080fe20007f3e0ff */
[----:B------:R1:W2:Y:S03]  /*12270*/  LDG.E.CONSTANT R11, desc[UR4][R52.64] ;  /* 0x00000004340b7981 */ /* 0x0002a6000c1e9900 */
[----:B------:R-:W-:Y:S02]  /*12280*/  IADD3.X R31, R15, R7, RZ, P1, !PT ;  /* 0x000000070f1f7210 */ /* 0x000fe40000ffe4ff */
[----:B------:R-:W-:Y:S01]  /*12290*/  IADD3 R12, P1, R30, R8, RZ ;  /* 0x000000081e0c7210 */ /* 0x000fe20007f3e0ff */
[----:B0-----:R-:W-:-:S04]  /*122a0*/  IMAD.WIDE R36, R9, 0x4, R52 ;  /* 0x0000000409247825 */ /* 0x001fc800078e0234 */
[----:B------:R-:W-:Y:S01]  /*122b0*/  IMAD.WIDE R28, R9, 0x4, R36 ;  /* 0x00000004091c7825 */ /* 0x000fe200078e0224 */
[----:B------:R-:W-:-:S03]  /*122c0*/  IADD3.X R13, R31, R7, RZ, P1, !PT ;  /* 0x000000071f0d7210 */ /* 0x000fc60000ffe4ff */
[C---:B------:R-:W-:Y:S01]  /*122d0*/  IMAD.WIDE R16, R9.reuse, 0x4, R28 ;  /* 0x0000000409107825 */ /* 0x040fe200078e021c */
[-C--:B------:R-:W-:Y:S02]  /*122e0*/  IADD3 R14, P1, R12, R8.reuse, RZ ;  /* 0x000000080c0e7210 */ /* 0x080fe40007f3e0ff */
[----:B------:R-:W-:Y:S01]  /*122f0*/  MOV R19, R15 ;  /* 0x0000000f00137202 */ /* 0x000fe20000000f00 */
[----:B------:R-:W3:Y:S01]  /*12300*/  LDG.E.CONSTANT R12, desc[UR4][R12.64] ;  /* 0x000000040c0c7981 */ /* 0x000ee2000c1e9900 */
[----:B-1----:R-:W-:Y:S01]  /*12310*/  IMAD.WIDE R52, R9, 0x4, R16 ;  /* 0x0000000409347825 */ /* 0x002fe200078e0210 */
[-C--:B------:R-:W-:Y:S02]  /*12320*/  IADD3.X R15, R13, R7.reuse, RZ, P1, !PT ;  /* 0x000000070d0f7210 */ /* 0x080fe40000ffe4ff */
[----:B------:R-:W4:Y:S01]  /*12330*/  LDG.E.CONSTANT R17, desc[UR4][R16.64] ;  /* 0x0000000410117981 */ /* 0x000f22000c1e9900 */
[----:B------:R-:W-:Y:S02]  /*12340*/  IADD3 R26, P1, R14, R8, RZ ;  /* 0x000000080e1a7210 */ /* 0x000fe40007f3e0ff */
[----:B------:R-:W-:Y:S01]  /*12350*/  MOV R18, R2 ;  /* 0x0000000200127202 */ /* 0x000fe20000000f00 */
[----:B------:R-:W-:Y:S01]  /*12360*/  IMAD.WIDE R40, R9, 0x4, R52 ;  /* 0x0000000409287825 */ /* 0x000fe200078e0234 */
[----:B------:R-:W-:Y:S01]  /*12370*/  IADD3.X R27, R15, R7, RZ, P1, !PT ;  /* 0x000000070f1b7210 */ /* 0x000fe20000ffe4ff */
[----:B------:R-:W4:Y:S01]  /*12380*/  LDG.E.CONSTANT R14, desc[UR4][R14.64] ;  /* 0x000000040e0e7981 */ /* 0x000f22000c1e9900 */
[----:B------:R-:W-:-:S03]  /*12390*/  IADD3 R46, P1, R26, R8, RZ ;  /* 0x000000081a2e7210 */ /* 0x000fc60007f3e0ff */
[----:B------:R0:W2:Y:S01]  /*123a0*/  LDG.E.CONSTANT R6, desc[UR4][R18.64] ;  /* 0x0000000412067981 */ /* 0x0000a2000c1e9900 */
[----:B------:R-:W-:Y:S01]  /*123b0*/  IMAD.WIDE R34, R9, 0x4, R40 ;  /* 0x0000000409227825 */ /* 0x000fe200078e0228 */
[----:B------:R-:W-:Y:S02]  /*123c0*/  IADD3.X R47, R27, R7, RZ, P1, !PT ;  /* 0x000000071b2f7210 */ /* 0x000fe40000ffe4ff */
[----:B------:R1:W3:Y:S04]  /*123d0*/  LDG.E.CONSTANT R2, desc[UR4][R30.64] ;  /* 0x000000041e027981 */ /* 0x0002e8000c1e9900 */
[----:B------:R-:W3:Y:S01]  /*123e0*/  LDG.E.CONSTANT R15, desc[UR4][R36.64] ;  /* 0x00000004240f7981 */ /* 0x000ee2000c1e9900 */
[----:B0-----:R-:W-:-:S03]  /*123f0*/  IADD3 R18, P1, R46, R8, RZ ;  /* 0x000000082e127210 */ /* 0x001fc60007f3e0ff */
[----:B------:R-:W4:Y:S01]  /*12400*/  LDG.E.CONSTANT R13, desc[UR4][R28.64] ;  /* 0x000000041c0d7981 */ /* 0x000f22000c1e9900 */
[-C--:B------:R-:W-:Y:S01]  /*12410*/  IADD3.X R19, R47, R7.reuse, RZ, P1, !PT ;  /* 0x000000072f137210 */ /* 0x080fe20000ffe4ff */
[----:B-1----:R-:W-:Y:S01]  /*12420*/  IMAD.WIDE R30, R9, 0x4, R34 ;  /* 0x00000004091e7825 */ /* 0x002fe200078e0222 */
[-C--:B------:R-:W-:Y:S01]  /*12430*/  IADD3 R42, P1, R18, R8.reuse, RZ ;  /* 0x00000008122a7210 */ /* 0x080fe20007f3e0ff */
[----:B------:R0:W4:Y:S03]  /*12440*/  LDG.E.CONSTANT R49, desc[UR4][R26.64] ;  /* 0x000000041a317981 */ /* 0x000126000c1e9900 */
[----:B------:R-:W-:Y:S01]  /*12450*/  IADD3.X R43, R19, R7, RZ, P1, !PT ;  /* 0x00000007132b7210 */ /* 0x000fe20000ffe4ff */
[----:B------:R-:W4:Y:S01]  /*12460*/  LDG.E.CONSTANT R44, desc[UR4][R18.64] ;  /* 0x00000004122c7981 */ /* 0x000f22000c1e9900 */
[----:B------:R-:W-:-:S03]  /*12470*/  IADD3 R38, P1, R42, R8, RZ ;  /* 0x000000082a267210 */ /* 0x000fc60007f3e0ff */
[----:B------:R-:W4:Y:S01]  /*12480*/  LDG.E.CONSTANT R46, desc[UR4][R46.64] ;  /* 0x000000042e2e7981 */ /* 0x000f22000c1e9900 */
[----:B0-----:R-:W-:Y:S01]  /*12490*/  IMAD.WIDE R26, R9, 0x4, R30 ;  /* 0x00000004091a7825 */ /* 0x001fe200078e021e */
[----:B------:R-:W-:Y:S02]  /*124a0*/  IADD3.X R39, R43, R7, RZ, P1, !PT ;  /* 0x000000072b277210 */ /* 0x000fe40000ffe4ff */
[----:B------:R0:W4:Y:S01]  /*124b0*/  LDG.E.CONSTANT R45, desc[UR4][R34.64] ;  /* 0x00000004222d7981 */ /* 0x000122000c1e9900 */
[----:B------:R-:W-:-:S03]  /*124c0*/  IADD3 R32, P1, R38, R8, RZ ;  /* 0x0000000826207210 */ /* 0x000fc60007f3e0ff */
[----:B------:R1:W4:Y:S01]  /*124d0*/  LDG.E.CONSTANT R18, desc[UR4][R52.64] ;  /* 0x0000000434127981 */ /* 0x000322000c1e9900 */
[----:B------:R-:W-:-:S03]  /*124e0*/  IMAD.WIDE R50, R9, 0x4, R26 ;  /* 0x0000000409327825 */ /* 0x000fc600078e021a */
[----:B------:R1:W4:Y:S01]  /*124f0*/  LDG.E.CONSTANT R47, desc[UR4][R40.64] ;  /* 0x00000004282f7981 */ /* 0x000322000c1e9900 */
[-C--:B------:R-:W-:Y:S02]  /*12500*/  IADD3.X R33, R39, R7.reuse, RZ, P1, !PT ;  /* 0x0000000727217210 */ /* 0x080fe40000ffe4ff */
[-C--:B------:R-:W-:Y:S01]  /*12510*/  IADD3 R28, P1, R32, R8.reuse, RZ ;  /* 0x00000008201c7210 */ /* 0x080fe20007f3e0ff */
[----:B0-----:R-:W-:Y:S01]  /*12520*/  IMAD.WIDE R34, R9, 0x4, R50 ;  /* 0x0000000409227825 */ /* 0x001fe200078e0232 */
[----:B------:R-:W4:Y:S02]  /*12530*/  LDG.E.CONSTANT R42, desc[UR4][R42.64] ;  /* 0x000000042a2a7981 */ /* 0x000f24000c1e9900 */
[----:B------:R-:W-:Y:S02]  /*12540*/  IADD3.X R29, R33, R7, RZ, P1, !PT ;  /* 0x00000007211d7210 */ /* 0x000fe40000ffe4ff */
[----:B------:R-:W-:Y:S01]  /*12550*/  IADD3 R36, P1, R28, R8, RZ ;  /* 0x000000081c247210 */ /* 0x000fe20007f3e0ff */
[----:B------:R-:W4:Y:S01]  /*12560*/  LDG.E.CONSTANT R38, desc[UR4][R38.64] ;  /* 0x0000000426267981 */ /* 0x000f22000c1e9900 */
[----:B-1----:R-:W-:-:S03]  /*12570*/  IMAD.WIDE R52, R9, 0x4, R34 ;  /* 0x0000000409347825 */ /* 0x002fc600078e0222 */
[----:B------:R0:W4:Y:S04]  /*12580*/  LDG.E.CONSTANT R19, desc[UR4][R32.64] ;  /* 0x0000000420137981 */ /* 0x000128000c1e9900 */
[----:B------:R1:W4:Y:S01]  /*12590*/  LDG.E.CONSTANT R43, desc[UR4][R30.64] ;  /* 0x000000041e2b7981 */ /* 0x000322000c1e9900 */
[----:B------:R-:W-:-:S03]  /*125a0*/  IADD3.X R37, R29, R7, RZ, P1, !PT ;  /* 0x000000071d257210 */ /* 0x000fc60000ffe4ff */
[----:B------:R-:W4:Y:S01]  /*125b0*/  LDG.E.CONSTANT R39, desc[UR4][R26.64] ;  /* 0x000000041a277981 */ /* 0x000f22000c1e9900 */
[-C--:B------:R-:W-:Y:S01]  /*125c0*/  IADD3 R40, P1, R36, R8.reuse, RZ ;  /* 0x0000000824287210 */ /* 0x080fe20007f3e0ff */
[----:B0-----:R-:W-:Y:S02]  /*125d0*/  IMAD.WIDE R32, R9, 0x4, R52 ;  /* 0x0000000409207825 */ /* 0x001fe400078e0234 */
[----:B------:R-:W4:Y:S01]  /*125e0*/  LDG.E.CONSTANT R50, desc[UR4][R50.64] ;  /* 0x0000000432327981 */ /* 0x000f22000c1e9900 */
[-C--:B------:R-:W-:Y:S02]  /*125f0*/  IADD3.X R41, R37, R7.reuse, RZ, P1, !PT ;  /* 0x0000000725297210 */ /* 0x080fe40000ffe4ff */
[----:B-1----:R-:W-:Y:S01]  /*12600*/  IADD3 R30, P1, R40, R8, RZ ;  /* 0x00000008281e7210 */ /* 0x002fe20007f3e0ff */
[----:B------:R0:W4:Y:S03]  /*12610*/  LDG.E.CONSTANT R16, desc[UR4][R28.64] ;  /* 0x000000041c107981 */ /* 0x000126000c1e9900 */
[----:B------:R-:W-:Y:S01]  /*12620*/  IADD3.X R31, R41, R7, RZ, P1, !PT ;  /* 0x00000007291f7210 */ /* 0x000fe20000ffe4ff */
[----:B------:R-:W4:Y:S04]  /*12630*/  LDG.E.CONSTANT R40, desc[UR4][R40.64] ;  /* 0x0000000428287981 */ /* 0x000f28000c1e9900 */
[----:B------:R-:W4:Y:S01]  /*12640*/  LDG.E.CONSTANT R51, desc[UR4][R34.64] ;  /* 0x0000000422337981 */ /* 0x000f22000c1e9900 */
[----:B0-----:R-:W-:-:S03]  /*12650*/  IMAD.WIDE R28, R9, 0x4, R32 ;  /* 0x00000004091c7825 */ /* 0x001fc600078e0220 */
[----:B------:R0:W4:Y:S01]  /*12660*/  LDG.E.CONSTANT R48, desc[UR4][R36.64] ;  /* 0x0000000424307981 */ /* 0x000122000c1e9900 */
[----:B------:R-:W-:-:S03]  /*12670*/  IADD3 R26, P1, R30, R8, RZ ;  /* 0x000000081e1a7210 */ /* 0x000fc60007f3e0ff */
[----:B------:R1:W4:Y:S01]  /*12680*/  LDG.E.CONSTANT R41, desc[UR4][R52.64] ;  /* 0x0000000434297981 */ /* 0x000322000c1e9900 */
[----:B------:R-:W-:-:S03]  /*12690*/  IADD3.X R27, R31, R7, RZ, P1, !PT ;  /* 0x000000071f1b7210 */ /* 0x000fc60000ffe4ff */
[----:B------:R-:W4:Y:S01]  /*126a0*/  LDG.E.CONSTANT R33, desc[UR4][R32.64] ;  /* 0x0000000420217981 */ /* 0x000f22000c1e9900 */
[----:B0-----:R-:W-:Y:S01]  /*126b0*/  IMAD.WIDE R36, R9, 0x4, R28 ;  /* 0x0000000409247825 */ /* 0x001fe200078e021c */
[----:B------:R-:W-:Y:S02]  /*126c0*/  IADD3 R34, P1, R26, R8, RZ ;  /* 0x000000081a227210 */ /* 0x000fe40007f3e0ff */
[----:B------:R-:W4:Y:S04]  /*126d0*/  LDG.E.CONSTANT R30, desc[UR4][R30.64] ;  /* 0x000000041e1e7981 */ /* 0x000f28000c1e9900 */
[----:B------:R-:W4:Y:S01]  /*126e0*/  LDG.E.CONSTANT R29, desc[UR4][R28.64] ;  /* 0x000000041c1d7981 */ /* 0x000f22000c1e9900 */
[----:B------:R-:W-:Y:S01]  /*126f0*/  IADD3.X R35, R27, R7, RZ, P1, !PT ;  /* 0x000000071b237210 */ /* 0x000fe20000ffe4ff */
[----:B-1----:R-:W-:-:S02]  /*12700*/  IMAD.WIDE R52, R9, 0x4, R36 ;  /* 0x0000000409347825 */ /* 0x002fc400078e0224 */
[----:B------:R-:W4:Y:S04]  /*12710*/  LDG.E.CONSTANT R26, desc[UR4][R26.64] ;  /* 0x000000041a1a7981 */ /* 0x000f28000c1e9900 */
[----:B------:R-:W4:Y:S04]  /*12720*/  LDG.E.CONSTANT R31, desc[UR4][R36.64] ;  /* 0x00000004241f7981 */ /* 0x000f28000c1e9900 */
[----:B------:R0:W4:Y:S04]  /*12730*/  LDG.E.CONSTANT R32, desc[UR4][R52.64] ;  /* 0x0000000434207981 */ /* 0x000128000c1e9900 */
[----:B------:R-:W4:Y:S01]  /*12740*/  LDG.E.CONSTANT R27, desc[UR4][R34.64] ;  /* 0x00000004221b7981 */ /* 0x000f22000c1e9900 */
[----:B------:R-:W-:-:S04]  /*12750*/  IADD3 R5, R5, -0x10, RZ ;  /* 0xfffffff005057810 */ /* 0x000fc80007ffe0ff */
[----:B------:R-:W-:Y:S01]  /*12760*/  ISETP.GT.AND P1, PT, R5, 0xc, PT ;  /* 0x0000000c0500780c */ /* 0x000fe20003f24270 */
[----:B0-----:R-:W-:Y:S01]  /*12770*/  IMAD.WIDE R52, R9, 0x4, R52 ;  /* 0x0000000409347825 */ /* 0x001fe200078e0234 */
[----:B------:R-:W-:-:S03]  /*12780*/  IADD3 R0, R0, 0x10, RZ ;  /* 0x0000001000007810 */ /* 0x000fc60007ffe0ff */
        /* <DEDUP_REMOVED lines=14> */
[----:B------:R-:W-:Y:S01]  /*12870*/  IMAD R26, R26, R31, R2 ;  /* 0x0000001f1a1a7224 */ /* 0x000fe200078e0202 */
[----:B------:R-:W-:-:S04]  /*12880*/  IADD3 R2, P2, R34, R8, RZ ;  /* 0x0000000822027210 */ /* 0x000fc80007f5e0ff */
[----:B------:R-:W-:Y:S01]  /*12890*/  IADD3.X R15, R35, R7, RZ, P2, !PT ;  /* 0x00000007230f7210 */ /* 0x000fe200017fe4ff */
[----:B------:R-:W-:Y:S01]  /*128a0*/  IMAD R10, R27, R32, R26 ;  /* 0x000000201b0a7224 */ /* 0x000fe200078e021a */
[----:B------:R-:W-:Y:S07]  /*128b0*/  @P1 BRA `(.L_x_730) ;  /* 0xfffffff800641947 */ /* 0x000fee000383ffff */
.L_x_729:
[----:B------:R-:W-:-:S13]  /*128c0*/  ISETP.GT.AND P1, PT, R5, 0x4, PT ;  /* 0x000000040500780c */ /* 0x000fda0003f24270 */
[----:B------:R-:W-:Y:S05]  /*128d0*/  @!P1 BRA `(.L_x_731) ;  /* 0x0000000000d49947 */ /* 0x000fea0003800000 */
[----:B------:R-:W0:Y:S01]  /*128e0*/  LDC R9, c[0x0][0x494] ;  /* 0x00012500ff097b82 */ /* 0x000e220000000800 */
[----:B------:R-:W-:Y:S01]  /*128f0*/  IADD3 R18, P0, R2, R8, RZ ;  /* 0x0000000802127210 */ /* 0x000fe20007f1e0ff */
[----:B------:R-:W2:Y:S01]  /*12900*/  LDG.E.CONSTANT R11, desc[UR4][R52.64] ;  /* 0x00000004340b7981 */ /* 0x000ea2000c1e9900 */
[----:B------:R-:W-:Y:S02]  /*12910*/  MOV R14, R2 ;  /* 0x00000002000e7202 */ /* 0x000fe40000000f00 */
[-C--:B------:R-:W-:Y:S02]  /*12920*/  IADD3.X R19, R15, R7.reuse, RZ, P0, !PT ;  /* 0x000000070f137210 */ /* 0x080fe400007fe4ff */
[-C--:B------:R-:W-:Y:S01]  /*12930*/  IADD3 R26, P0, R18, R8.reuse, RZ ;  /* 0x00000008121a7210 */ /* 0x080fe20007f1e0ff */
[----:B------:R1:W2:Y:S03]  /*12940*/  LDG.E.CONSTANT R2, desc[UR4][R14.64] ;  /* 0x000000040e027981 */ /* 0x0002a6000c1e9900 */
[----:B------:R-:W-:Y:S01]  /*12950*/  IADD3.X R27, R19, R7, RZ, P0, !PT ;  /* 0x00000007131b7210 */ /* 0x000fe200007fe4ff */
[----:B------:R-:W3:Y:S01]  /*12960*/  LDG.E.CONSTANT R32, desc[UR4][R18.64] ;  /* 0x0000000412207981 */ /* 0x000ee2000c1e9900 */
[----:B0-----:R-:W-:Y:S01]  /*12970*/  IMAD.WIDE R12, R9, 0x4, R52 ;  /* 0x00000004090c7825 */ /* 0x001fe200078e0234 */
[----:B------:R-:W-:-:S02]  /*12980*/  IADD3 R30, P0, R26, R8, RZ ;  /* 0x000000081a1e7210 */ /* 0x000fc40007f1e0ff */
[----:B------:R0:W4:Y:S01]  /*12990*/  LDG.E.CONSTANT R33, desc[UR4][R26.64] ;  /* 0x000000041a217981 */ /* 0x000122000c1e9900 */
[----:B------:R-:W-:Y:S01]  /*129a0*/  IMAD.WIDE R16, R9, 0x4, R12 ;  /* 0x0000000409107825 */ /* 0x000fe200078e020c */
[-C--:B------:R-:W-:Y:S02]  /*129b0*/  IADD3.X R31, R27, R7.reuse, RZ, P0, !PT ;  /* 0x000000071b1f7210 */ /* 0x080fe400007fe4ff */
[----:B------:R-:W3:Y:S01]  /*129c0*/  LDG.E.CONSTANT R38, desc[UR4][R12.64] ;  /* 0x000000040c267981 */ /* 0x000ee2000c1e9900 */
[C---:B------:R-:W-:Y:S01]  /*129d0*/  IMAD.WIDE R34, R9.reuse, 0x4, R16 ;  /* 0x0000000409227825 */ /* 0x040fe200078e0210 */
[----:B------:R-:W-:Y:S02]  /*129e0*/  IADD3 R36, P0, R30, R8, RZ ;  /* 0x000000081e247210 */ /* 0x000fe40007f1e0ff */
[----:B------:R-:W4:Y:S01]  /*129f0*/  LDG.E.CONSTANT R39, desc[UR4][R16.64] ;  /* 0x0000000410277981 */ /* 0x000f22000c1e9900 */
[----:B------:R-:W-:Y:S01]  /*12a00*/  IMAD.WIDE R28, R9, 0x4, R34 ;  /* 0x00000004091c7825 */ /* 0x000fe200078e0222 */
[----:B------:R-:W-:-:S02]  /*12a10*/  IADD3.X R37, R31, R7, RZ, P0, !PT ;  /* 0x000000071f257210 */ /* 0x000fc400007fe4ff */
[----:B------:R0:W4:Y:S01]  /*12a20*/  LDG.E.CONSTANT R6, desc[UR4][R30.64] ;  /* 0x000000041e067981 */ /* 0x000122000c1e9900 */
[-C--:B-1----:R-:W-:Y:S01]  /*12a30*/  IADD3 R14, P0, R36, R8.reuse, RZ ;  /* 0x00000008240e7210 */ /* 0x082fe20007f1e0ff */
[----:B0-----:R-:W-:Y:S02]  /*12a40*/  IMAD.WIDE R26, R9, 0x4, R28 ;  /* 0x00000004091a7825 */ /* 0x001fe400078e021c */
[----:B------:R-:W4:Y:S01]  /*12a50*/  LDG.E.CONSTANT R34, desc[UR4][R34.64] ;  /* 0x0000000422227981 */ /* 0x000f22000c1e9900 */
[----:B------:R-:W-:Y:S02]  /*12a60*/  IADD3.X R15, R37, R7, RZ, P0, !PT ;  /* 0x00000007250f7210 */ /* 0x000fe400007fe4ff */
[----:B------:R-:W-:Y:S01]  /*12a70*/  IADD3 R18, P0, R14, R8, RZ ;  /* 0x000000080e127210 */ /* 0x000fe20007f1e0ff */
[----:B------:R-:W4:Y:S01]  /*12a80*/  LDG.E.CONSTANT R37, desc[UR4][R36.64] ;  /* 0x0000000424257981 */ /* 0x000f22000c1e9900 */
[----:B------:R-:W-:-:S03]  /*12a90*/  IMAD.WIDE R30, R9, 0x4, R26 ;  /* 0x00000004091e7825 */ /* 0x000fc600078e021a */
[----:B------:R-:W4:Y:S01]  /*12aa0*/  LDG.E.CONSTANT R28, desc[UR4][R28.64] ;  /* 0x000000041c1c7981 */ /* 0x000f22000c1e9900 */
[----:B------:R-:W-:Y:S02]  /*12ab0*/  IADD3.X R19, R15, R7, RZ, P0, !PT ;  /* 0x000000070f137210 */ /* 0x000fe400007fe4ff */
[----:B------:R-:W-:Y:S01]  /*12ac0*/  IADD3 R12, P0, R18, R8, RZ ;  /* 0x00000008120c7210 */ /* 0x000fe20007f1e0ff */
[----:B------:R-:W4:Y:S01]  /*12ad0*/  LDG.E.CONSTANT R41, desc[UR4][R14.64] ;  /* 0x000000040e297981 */ /* 0x000f22000c1e9900 */
[----:B------:R-:W-:-:S03]  /*12ae0*/  IMAD.WIDE R16, R9, 0x4, R30 ;  /* 0x0000000409107825 */ /* 0x000fc600078e021e */
[----:B------:R-:W4:Y:S01]  /*12af0*/  LDG.E.CONSTANT R26, desc[UR4][R26.64] ;  /* 0x000000041a1a7981 */ /* 0x000f22000c1e9900 */
[----:B------:R-:W-:-:S03]  /*12b00*/  IADD3.X R13, R19, R7, RZ, P0, !PT ;  /* 0x00000007130d7210 */ /* 0x000fc600007fe4ff */
[----:B------:R-:W4:Y:S04]  /*12b10*/  LDG.E.CONSTANT R43, desc[UR4][R18.64] ;  /* 0x00000004122b7981 */ /* 0x000f28000c1e9900 */
[----:B------:R-:W4:Y:S04]  /*12b20*/  LDG.E.CONSTANT R35, desc[UR4][R30.64] ;  /* 0x000000041e237981 */ /* 0x000f28000c1e9900 */
[----:B------:R-:W4:Y:S04]  /*12b30*/  LDG.E.CONSTANT R45, desc[UR4][R12.64] ;  /* 0x000000040c2d7981 */ /* 0x000f28000c1e9900 */
[----:B------:R-:W4:Y:S01]  /*12b40*/  LDG.E.CONSTANT R14, desc[UR4][R16.64] ;  /* 0x00000004100e7981 */ /* 0x000f22000c1e9900 */
[----:B------:R-:W-:Y:S01]  /*12b50*/  PLOP3.LUT P0, PT, PT, PT, PT, 0x8, 0x0 ;  /* 0x000000000000781c */ /* 0x000fe20003f0e170 */
[----:B------:R-:W-:Y:S01]  /*12b60*/  IMAD.WIDE R52, R9, 0x4, R16 ;  /* 0x0000000409347825 */ /* 0x000fe200078e0210 */
[----:B------:R-:W-:-:S02]  /*12b70*/  IADD3 R0, R0, 0x8, RZ ;  /* 0x0000000800007810 */ /* 0x000fc40007ffe0ff */
[----:B------:R-:W-:Y:S01]  /*12b80*/  IADD3 R5, R5, -0x8, RZ ;  /* 0xfffffff805057810 */ /* 0x000fe20007ffe0ff */
[----:B--2--5:R-:W-:Y:S01]  /*12b90*/  IMAD R11, R2, R11, R10 ;  /* 0x0000000b020b7224 */ /* 0x024fe200078e020a */
[----:B------:R-:W-:-:S03]  /*12ba0*/  IADD3 R2, P1, R12, R8, RZ ;  /* 0x000000080c027210 */ /* 0x000fc60007f3e0ff */
[----:B---3--:R-:W-:-:S04]  /*12bb0*/  IMAD R32, R32, R38, R11 ;  /* 0x0000002620207224 */ /* 0x008fc800078e020b */
[----:B----4-:R-:W-:-:S04]  /*12bc0*/  IMAD R33, R33, R39, R32 ;  /* 0x0000002721217224 */ /* 0x010fc800078e0220 */
[----:B------:R-:W-:-:S04]  /*12bd0*/  IMAD R6, R6, R34, R33 ;  /* 0x0000002206067224 */ /* 0x000fc800078e0221 */
[----:B------:R-:W-:-:S04]  /*12be0*/  IMAD R6, R37, R28, R6 ;  /* 0x0000001c25067224 */ /* 0x000fc800078e0206 */
[----:B------:R-:W-:Y:S01]  /*12bf0*/  IMAD R6, R41, R26, R6 ;  /* 0x0000001a29067224 */ /* 0x000fe200078e0206 */
[----:B------:R-:W-:-:S03]  /*12c00*/  IADD3.X R15, R13, R7, RZ, P1, !PT ;  /* 0x000000070d0f7210 */ /* 0x000fc60000ffe4ff */
[----:B------:R-:W-:-:S04]  /*12c10*/  IMAD R6, R43, R35, R6 ;  /* 0x000000232b067224 */ /* 0x000fc800078e0206 */
[----:B------:R-:W-:-:S07]  /*12c20*/  IMAD R10, R45, R14, R6 ;  /* 0x0000000e2d0a7224 */ /* 0x000fce00078e0206 */
.L_x_731:
[----:B------:R-:W-:-:S13]  /*12c30*/  ISETP.NE.OR P0, PT, R5, RZ, P0 ;  /* 0x000000ff0500720c */ /* 0x000fda0000705670 */
[----:B------:R-:W-:Y:S05]  /*12c40*/  @!P0 BRA `(.L_x_727) ;  /* 0x0000000000788947 */ /* 0x000fea0003800000 */
.L_x_728:
[----:B------:R-:W0:Y:S01]  /*12c50*/  LDC R9, c[0x0][0x494] ;  /* 0x00012500ff097b82 */ /* 0x000e220000000800 */
[----:B------:R-:W-:Y:S02]  /*12c60*/  IADD3 R18, P0, R2, R8, RZ ;  /* 0x0000000802127210 */ /* 0x000fe40007f1e0ff */
        /* <DEDUP_REMOVED lines=24> */
[----:B------:R-:W-:-:S04]  /*12df0*/  IADD3 R2, P1, R12, R8, RZ ;  /* 0x000000080c027210 */ /* 0x000fc80007f3e0ff */
[----:B------:R-:W-:Y:S01]  /*12e00*/  IADD3.X R15, R13, R7, RZ, P1, !PT ;  /* 0x000000070d0f7210 */ /* 0x000fe20000ffe4ff */
[----:B------:R-:W-:Y:S01]  /*12e10*/  IMAD R10, R33, R14, R6 ;  /* 0x0000000e210a7224 */ /* 0x000fe200078e0206 */
[----:B------:R-:W-:Y:S07]  /*12e20*/  @P0 BRA `(.L_x_728) ;  /* 0xfffffffc00880947 */ /* 0x000fee000383ffff */
.L_x_727:
        /* <DEDUP_REMOVED lines=27> */
.L_x_732:
[----:B-----5:R-:W-:Y:S01]  /*12fe0*/  STG.E desc[UR4][R20.64], R10 ;  /* 0x0000000a14007986 */ /* 0x020fe2000c101904 */
[----:B------:R-:W-:Y:S05]  /*12ff0*/  EXIT ;  /* 0x000000000000794d */ /* 0x000fea0003800000 */
.L_x_733:
        /* <DEDUP_REMOVED lines=16> */
.L_x_841:


//--------------------- .text._ZN2at6native69_GLOBAL__N__64f4e359_31_FunctionOfAMatrixUtilsKernel_cu_1520ed90_298616_elemwise_kernelILi128ELi8EZNS1_43_compute_linear_combination_internal_kernelIaEEvRNS_14TensorIteratorEiiiEUliE_EEviT1_ --------------------------
	.section	.text._ZN2at6native69_GLOBAL__N__64f4e359_31_FunctionOfAMatrixUtilsKernel_cu_1520ed90_298616_elemwise_kernelILi128ELi8EZNS1_43_compute_linear_combination_internal_kernelIaEEvRNS_14TensorIteratorEiiiEUliE_EEviT1_,"ax",@progbits
	.align	128
.text._ZN2at6native69_GLOBAL__N__64f4e359_31_FunctionOfAMatrixUtilsKernel_cu_1520ed90_298616_elemwise_kernelILi128ELi8EZNS1_43_compute_linear_combination_internal_kernelIaEEvRNS_14TensorIteratorEiiiEUliE_EEviT1_:
        .type           _ZN2at6native69_GLOBAL__N__64f4e359_31_FunctionOfAMatrixUtilsKernel_cu_1520ed90_298616_elemwise_kernelILi128ELi8EZNS1_43_compute_linear_combination_internal_kernelIaEEvRNS_14TensorIteratorEiiiEUliE_EEviT1_,@function
        .size           _ZN2at6native69_GLOBAL__N__64f4e359_31_FunctionOfAMatrixUtilsKernel_cu_1520ed90_298616_elemwise_kernelILi128ELi8EZNS1_43_compute_linear_combination_internal_kernelIaEEvRNS_14TensorIteratorEiiiEUliE_EEviT1_,(.L_x_842 - _ZN2at6native69_GLOBAL__N__64f4e359_31_FunctionOfAMatrixUtilsKernel_cu_1520ed90_298616_elemwise_kernelILi128ELi8EZNS1_43_compute_linear_combination_internal_kernelIaEEvRNS_14TensorIteratorEiiiEUliE_EEviT1_)
        .other          _ZN2at6native69_GLOBAL__N__64f4e359_31_FunctionOfAMatrixUtilsKernel_cu_1520ed90_298616_elemwise_kernelILi128ELi8EZNS1_43_compute_linear_combination_internal_kernelIaEEvRNS_14TensorIteratorEiiiEUliE_EEviT1_,@"STO_CUDA_ENTRY STV_DEFAULT"
_ZN2at6native69_GLOBAL__N__64f4e359_31_FunctionOfAMatrixUtilsKernel_cu_1520ed90_298616_elemwise_kernelILi128ELi8EZNS1_43_compute_linear_combination_internal_kernelIaEEvRNS_14TensorIteratorEiiiEUliE_EEviT1_:
        /* <DEDUP_REMOVED lines=364> */
.L_x_736:
[----:B------:R-:W0:Y:S02]  /*16c0*/  LDC R17, c[0x0][0x490] ;  /* 0x00012400ff117b82 */ /* 0x000e240000000800 */
[----:B0-----:R-:W-:-:S13]  /*16d0*/  ISETP.GE.AND P0, PT, R17, 0x1, PT ;  /* 0x000000011100780c */ /* 0x001fda0003f06270 */
[----:B------:R-:W-:Y:S05]  /*16e0*/  @!P0 BRA `(.L_x_737) ;  /* 0x0000000400b48947 */ /* 0x000fea0003800000 */
[----:B------:R-:W-:Y:S02]  /*16f0*/  ULDC.64 UR8, c[0x0][0x478] ;  /* 0x00011e0000087ab9 */ /* 0x000fe40000000a00 */
[----:B------:R-:W-:-:S04]  /*1700*/  IADD3 R2, P0, R2, UR8, RZ ;  /* 0x0000000802027c10 */ /* 0x000fc8000ff1e0ff */
[----:B------:R-:W-:-:S05]  /*1710*/  IADD3.X R3, RZ, UR9, RZ, P0, !PT ;  /* 0x00000009ff037c10 */ /* 0x000fca00087fe4ff */
[----:B------:R0:W5:Y:S01]  /*1720*/  LDG.E.U8 R15, desc[UR4][R2.64] ;  /* 0x00000004020f7981 */ /* 0x000162000c1e1100 */
[----:B------:R-:W-:Y:S02]  /*1730*/  VIMNMX R17, R17, 0x1, !PT ;  /* 0x0000000111117848 */ /* 0x000fe40007fe0100 */
[----:B------:R-:W-:Y:S02]  /*1740*/  MOV R16, RZ ;  /* 0x000000ff00107202 */ /* 0x000fe40000000f00 */
[C---:B------:R-:W-:Y:S01]  /*1750*/  LOP3.LUT P0, R14, R17.reuse, 0x3, RZ, 0xc0, !PT ;  /* 0x00000003110e7812 */ /* 0x040fe2000780c0ff */
[----:B------:R-:W-:-:S05]  /*1760*/  VIADD R6, R17, 0xffffffff ;  /* 0xffffffff11067836 */ /* 0x000fca0000000000 */
        /* <DEDUP_REMOVED lines=9> */
.L_x_739:
[C---:B------:R-:W-:Y:S02]  /*1800*/  IMAD R7, R16.reuse, UR7, RZ ;  /* 0x0000000710077c24 */ /* 0x040fe4000f8e02ff */
[----:B------:R-:W-:-:S03]  /*1810*/  IMAD R9, R16, UR10, RZ ;  /* 0x0000000a10097c24 */ /* 0x000fc6000f8e02ff */
[----:B------:R-:W-:Y:S02]  /*1820*/  SHF.R.S32.HI R6, RZ, 0x1f, R7 ;  /* 0x0000001fff067819 */ /* 0x000fe40000011407 */
[----:B------:R-:W-:Y:S02]  /*1830*/  IADD3 R18, P1, P2, R7, UR8, R4 ;  /* 0x0000000807127c10 */ /* 0x000fe4000fa3e004 */
[----:B------:R-:W-:Y:S02]  /*1840*/  SHF.R.S32.HI R8, RZ, 0x1f, R9 ;  /* 0x0000001fff087819 */ /* 0x000fe40000011409 */
[----:B------:R-:W-:Y:S02]  /*1850*/  IADD3 R12, P3, P4, R9, UR12, R0 ;  /* 0x0000000c090c7c10 */ /* 0x000fe4000fc7e000 */
[----:B------:R-:W-:Y:S02]  /*1860*/  IADD3 R11, R7, UR7, RZ ;  /* 0x00000007070b7c10 */ /* 0x000fe4000fffe0ff */
[----:B------:R-:W-:-:S02]  /*1870*/  IADD3 R9, R9, UR10, RZ ;  /* 0x0000000a09097c10 */ /* 0x000fc4000fffe0ff */
[----:B------:R-:W-:Y:S02]  /*1880*/  IADD3.X R19, R6, UR9, RZ, P1, P2 ;  /* 0x0000000906137c10 */ /* 0x000fe40008fe44ff */
[----:B------:R-:W-:Y:S02]  /*1890*/  IADD3.X R13, R8, UR13, RZ, P3, P4 ;  /* 0x0000000d080d7c10 */ /* 0x000fe40009fe84ff */
[----:B------:R-:W-:Y:S01]  /*18a0*/  SHF.R.S32.HI R7, RZ, 0x1f, R11 ;  /* 0x0000001fff077819 */ /* 0x000fe2000001140b */
[----:B------:R-:W2:Y:S01]  /*18b0*/  LDG.E.U8.CONSTANT R18, desc[UR4][R18.64] ;  /* 0x0000000412127981 */ /* 0x000ea2000c1e9100 */
[----:B------:R-:W-:Y:S02]  /*18c0*/  IADD3 R20, P1, P2, R11, UR8, R4 ;  /* 0x000000080b147c10 */ /* 0x000fe4000fa3e004 */
[----:B------:R-:W-:Y:S02]  /*18d0*/  SHF.R.S32.HI R8, RZ, 0x1f, R9 ;  /* 0x0000001fff087819 */ /* 0x000fe40000011409 */
[----:B------:R-:W-:Y:S01]  /*18e0*/  IADD3 R6, P3, P4, R9, UR12, R0 ;  /* 0x0000000c09067c10 */ /* 0x000fe2000fc7e000 */
[----:B------:R-:W-:Y:S01]  /*18f0*/  VIADD R11, R11, UR7 ;  /* 0x000000070b0b7c36 */ /* 0x000fe20008000000 */
[----:B------:R-:W-:Y:S01]  /*1900*/  IADD3 R9, R9, UR10, RZ ;  /* 0x0000000a09097c10 */ /* 0x000fe2000fffe0ff */
[----:B------:R0:W2:Y:S01]  /*1910*/  LDG.E.U8.CONSTANT R22, desc[UR4][R12.64] ;  /* 0x000000040c167981 */ /* 0x0000a2000c1e9100 */
[----:B------:R-:W-:-:S02]  /*1920*/  IADD3.X R21, R7, UR9, RZ, P1, P2 ;  /* 0x0000000907157c10 */ /* 0x000fc40008fe44ff */
[----:B------:R-:W-:Y:S02]  /*1930*/  IADD3.X R7, R8, UR13, RZ, P3, P4 ;  /* 0x0000000d08077c10 */ /* 0x000fe40009fe84ff */
[----:B------:R-:W-:Y:S01]  /*1940*/  SHF.R.S32.HI R25, RZ, 0x1f, R9 ;  /* 0x0000001fff197819 */ /* 0x000fe20000011409 */
[----:B------:R1:W3:Y:S01]  /*1950*/  LDG.E.U8.CONSTANT R20, desc[UR4][R20.64] ;  /* 0x0000000414147981 */ /* 0x0002e2000c1e9100 */
[C---:B------:R-:W-:Y:S02]  /*1960*/  IADD3 R10, P3, P4, R9.reuse, UR12, R0 ;  /* 0x0000000c090a7c10 */ /* 0x040fe4000fc7e000 */
[----:B------:R-:W-:Y:S01]  /*1970*/  SHF.R.S32.HI R24, RZ, 0x1f, R11 ;  /* 0x0000001fff187819 */ /* 0x000fe2000001140b */
[----:B0-----:R-:W-:Y:S01]  /*1980*/  VIADD R13, R9, UR10 ;  /* 0x0000000a090d7c36 */ /* 0x001fe20008000000 */
[C---:B------:R-:W-:Y:S01]  /*1990*/  IADD3 R8, P1, P2, R11.reuse, UR8, R4 ;  /* 0x000000080b087c10 */ /* 0x040fe2000fa3e004 */
[----:B------:R0:W3:Y:S01]  /*19a0*/  LDG.E.U8.CONSTANT R23, desc[UR4][R6.64] ;  /* 0x0000000406177981 */ /* 0x0000e2000c1e9100 */
[----:B------:R-:W-:-:S02]  /*19b0*/  IADD3 R19, R11, UR7, RZ ;  /* 0x000000070b137c10 */ /* 0x000fc4000fffe0ff */
[----:B------:R-:W-:Y:S02]  /*19c0*/  IADD3.X R11, R25, UR13, RZ, P3, P4 ;  /* 0x0000000d190b7c10 */ /* 0x000fe40009fe84ff */
[----:B------:R-:W-:Y:S02]  /*19d0*/  IADD3.X R9, R24, UR9, RZ, P1, P2 ;  /* 0x0000000918097c10 */ /* 0x000fe40008fe44ff */
[----:B-1----:R-:W-:Y:S02]  /*19e0*/  SHF.R.S32.HI R21, RZ, 0x1f, R19 ;  /* 0x0000001fff157819 */ /* 0x002fe40000011413 */
[----:B------:R-:W-:Y:S01]  /*19f0*/  IADD3 R12, P1, P2, R19, UR8, R4 ;  /* 0x00000008130c7c10 */ /* 0x000fe2000fa3e004 */
[----:B------:R-:W4:Y:S01]  /*1a00*/  LDG.E.U8.CONSTANT R8, desc[UR4][R8.64] ;  /* 0x0000000408087981 */ /* 0x000f22000c1e9100 */
[----:B0-----:R-:W-:Y:S02]  /*1a10*/  SHF.R.S32.HI R7, RZ, 0x1f, R13 ;  /* 0x0000001fff077819 */ /* 0x001fe4000001140d */
[----:B------:R-:W-:Y:S01]  /*1a20*/  IADD3 R6, P3, P4, R13, UR12, R0 ;  /* 0x0000000c0d067c10 */ /* 0x000fe2000fc7e000 */
[----:B------:R-:W4:Y:S01]  /*1a30*/  LDG.E.U8.CONSTANT R11, desc[UR4][R10.64] ;  /* 0x000000040a0b7981 */ /* 0x000f22000c1e9100 */
[----:B------:R-:W-:-:S02]  /*1a40*/  IADD3.X R13, R21, UR9, RZ, P1, P2 ;  /* 0x00000009150d7c10 */ /* 0x000fc40008fe44ff */
[----:B------:R-:W-:-:S03]  /*1a50*/  IADD3.X R7, R7, UR13, RZ, P3, P4 ;  /* 0x0000000d07077c10 */ /* 0x000fc60009fe84ff */
[----:B------:R-:W4:Y:S04]  /*1a60*/  LDG.E.U8.CONSTANT R12, desc[UR4][R12.64] ;  /* 0x000000040c0c7981 */ /* 0x000f28000c1e9100 */
[----:B------:R-:W4:Y:S01]  /*1a70*/  LDG.E.U8.CONSTANT R7, desc[UR4][R6.64] ;  /* 0x0000000406077981 */ /* 0x000f22000c1e9100 */
[----:B------:R-:W-:-:S04]  /*1a80*/  IADD3 R17, R17, -0x4, RZ ;  /* 0xfffffffc11117810 */ /* 0x000fc80007ffe0ff */
[----:B------:R-:W-:Y:S02]  /*1a90*/  ISETP.NE.AND P1, PT, R17, RZ, PT ;  /* 0x000000ff1100720c */ /* 0x000fe40003f25270 */
[----:B------:R-:W-:Y:S01]  /*1aa0*/  IADD3 R16, R16, 0x4, RZ ;  /* 0x0000000410107810 */ /* 0x000fe20007ffe0ff */
[----:B--2--5:R-:W-:-:S04]  /*1ab0*/  IMAD R18, R22, R18, R15 ;  /* 0x0000001216127224 */ /* 0x024fc800078e020f */
[----:B---3--:R-:W-:-:S04]  /*1ac0*/  IMAD R18, R23, R20, R18 ;  /* 0x0000001417127224 */ /* 0x008fc800078e0212 */
[----:B----4-:R-:W-:-:S04]  /*1ad0*/  IMAD R18, R11, R8, R18 ;  /* 0x000000080b127224 */ /* 0x010fc800078e0212 */
[----:B------:R-:W-:-:S05]  /*1ae0*/  IMAD R18, R7, R12, R18 ;  /* 0x0000000c07127224 */ /* 0x000fca00078e0212 */
[----:B------:R-:W-:Y:S01]  /*1af0*/  PRMT R15, R18, 0x7610, R15 ;  /* 0x00007610120f7816 */ /* 0x000fe2000000000f */
[----:B------:R-:W-:Y:S06]  /*1b00*/  @P1 BRA `(.L_x_739) ;  /* 0xfffffffc003c1947 */ /* 0x000fec000383ffff */
.L_x_738:
        /* <DEDUP_REMOVED lines=14> */
[----:B------:R-:W2:Y:S01]  /*1bf0*/  LDG.E.U8.CONSTANT R6, desc[UR4][R6.64] ;  /* 0x0000000406067981 */ /* 0x000ea2000c1e9100 */
[----:B------:R-:W-:Y:S01]  /*1c00*/  ISETP.NE.AND P0, PT, R14, 0x1, PT ;  /* 0x000000010e00780c */ /* 0x000fe20003f05270 */
[----:B--2--5:R-:W-:-:S12]  /*1c10*/  IMAD R15, R6, R8, R15 ;  /* 0x00000008060f7224 */ /* 0x024fd800078e020f */
[----:B------:R-:W-:Y:S05]  /*1c20*/  @!P0 BRA `(.L_x_740) ;  /* 0x0000000000608947 */ /* 0x000fea0003800000 */
[----:B------:R-:W-:Y:S01]  /*1c30*/  ISETP.NE.AND P0, PT, R14, 0x2, PT ;  /* 0x000000020e00780c */ /* 0x000fe20003f05270 */
[----:B------:R-:W-:Y:S01]  /*1c40*/  IMAD.IADD R13, R13, 0x1, R10 ;  /* 0x000000010d0d7824 */ /* 0x000fe200078e020a */
[----:B------:R-:W-:-:S04]  /*1c50*/  IADD3 R16, R16, R11, RZ ;  /* 0x0000000b10107210 */ /* 0x000fc80007ffe0ff */
[----:B------:R-:W-:Y:S02]  /*1c60*/  SHF.R.S32.HI R7, RZ, 0x1f, R13 ;  /* 0x0000001fff077819 */ /* 0x000fe4000001140d */
[C---:B------:R-:W-:Y:S02]  /*1c70*/  IADD3 R8, P1, P2, R13.reuse, UR8, R4 ;  /* 0x000000080d087c10 */ /* 0x040fe4000fa3e004 */
[----:B------:R-:W-:Y:S02]  /*1c80*/  SHF.R.S32.HI R12, RZ, 0x1f, R16 ;  /* 0x0000001fff0c7819 */ /* 0x000fe40000011410 */
[C---:B------:R-:W-:Y:S01]  /*1c90*/  IADD3 R6, P3, P4, R16.reuse, UR10, R0 ;  /* 0x0000000a10067c10 */ /* 0x040fe2000fc7e000 */
[----:B------:R-:W-:Y:S01]  /*1ca0*/  @P0 IMAD.IADD R11, R16, 0x1, R11 ;  /* 0x00000001100b0824 */ /* 0x000fe200078e020b */
[----:B------:R-:W-:Y:S02]  /*1cb0*/  @P0 IADD3 R13, R13, R10, RZ ;  /* 0x0000000a0d0d0210 */ /* 0x000fe40007ffe0ff */
[----:B------:R-:W-:-:S02]  /*1cc0*/  IADD3.X R9, R7, UR9, RZ, P1, P2 ;  /* 0x0000000907097c10 */ /* 0x000fc40008fe44ff */
[----:B------:R-:W-:Y:S02]  /*1cd0*/  IADD3.X R7, R12, UR11, RZ, P3, P4 ;  /* 0x0000000b0c077c10 */ /* 0x000fe40009fe84ff */
[----:B------:R-:W-:Y:S01]  /*1ce0*/  @P0 IADD3 R12, P1, P2, R13, UR8, R4 ;  /* 0x000000080d0c0c10 */ /* 0x000fe2000fa3e004 */
[----:B------:R-:W2:Y:S01]  /*1cf0*/  LDG.E.U8.CONSTANT R8, desc[UR4][R8.64] ;  /* 0x0000000408087981 */ /* 0x000ea2000c1e9100 */
[----:B------:R-:W-:Y:S02]  /*1d00*/  @P0 IADD3 R10, P3, P4, R11, UR10, R0 ;  /* 0x0000000a0b0a0c10 */ /* 0x000fe4000fc7e000 */
[----:B------:R-:W-:Y:S01]  /*1d10*/  @P0 SHF.R.S32.HI R13, RZ, 0x1f, R13 ;  /* 0x0000001fff0d0819 */ /* 0x000fe2000001140d */
[----:B------:R-:W2:Y:S01]  /*1d20*/  LDG.E.U8.CONSTANT R6, desc[UR4][R6.64] ;  /* 0x0000000406067981 */ /* 0x000ea2000c1e9100 */
[----:B------:R-:W-:Y:S02]  /*1d30*/  @P0 SHF.R.S32.HI R11, RZ, 0x1f, R11 ;  /* 0x0000001fff0b0819 */ /* 0x000fe4000001140b */
[----:B------:R-:W-:-:S02]  /*1d40*/  @P0 IADD3.X R13, R13, UR9, RZ, P1, P2 ;  /* 0x000000090d0d0c10 */ /* 0x000fc40008fe44ff */
[----:B------:R-:W-:-:S03]  /*1d50*/  @P0 IADD3.X R11, R11, UR11, RZ, P3, P4 ;  /* 0x0000000b0b0b0c10 */ /* 0x000fc60009fe84ff */
[----:B------:R-:W3:Y:S04]  /*1d60*/  @P0 LDG.E.U8.CONSTANT R12, desc[UR4][R12.64] ;  /* 0x000000040c0c0981 */ /* 0x000ee8000c1e9100 */
[----:B------:R-:W3:Y:S01]  /*1d70*/  @P0 LDG.E.U8.CONSTANT R10, desc[UR4][R10.64] ;  /* 0x000000040a0a0981 */ /* 0x000ee2000c1e9100 */
[----:B--2---:R-:W-:-:S04]  /*1d80*/  IMAD R15, R6, R8, R15 ;  /* 0x00000008060f7224 */ /* 0x004fc800078e020f */
[----:B---3--:R-:W-:-:S05]  /*1d90*/  @P0 IMAD R0, R10, R12, R15 ;  /* 0x0000000c0a000224 */ /* 0x008fca00078e020f */
[----:B------:R-:W-:-:S07]  /*1da0*/  @P0 PRMT R15, R0, 0x7610, R15 ;  /* 0x00007610000f0816 */ /* 0x000fce000000000f */
.L_x_740:
[----:B-----5:R0:W-:Y:S02]  /*1db0*/  STG.E.U8 desc[UR4][R2.64], R15 ;  /* 0x0000000f02007986 */ /* 0x0201e4000c101104 */
.L_x_737:
[----:B0-----:R-:W-:-:S07]  /*1dc0*/  IADD3 R3, R5, 0x80, RZ ;  /* 0x0000008005037810 */ /* 0x001fce0007ffe0ff */
.L_x_735:
[----:B------:R-:W-:Y:S05]  /*1dd0*/  BSYNC B0 ;  /* 0x0000000000007941 */ /* 0x000fea0003800000 */
.L_x_734:
        /* <DEDUP_REMOVED lines=358> */
.L_x_744:
[----:B------:R-:W0:Y:S02]  /*3440*/  LDC R6, c[0x0][0x490] ;  /* 0x00012400ff067b82 */ /* 0x000e240000000800 */
[----:B0-----:R-:W-:-:S13]  /*3450*/  ISETP.GE.AND P0, PT, R6, 0x1, PT ;  /* 0x000000010600780c */ /* 0x001fda0003f06270 */
[----:B------:R-:W-:Y:S05]  /*3460*/  @!P0 BRA `(.L_x_745) ;  /* 0x0000000400b48947 */ /* 0x000fea0003800000 */
[----:B------:R-:W-:Y:S02]  /*3470*/  ULDC.64 UR8, c[0x0][0x478] ;  /* 0x00011e0000087ab9 */ /* 0x000fe40000000a00 */
[----:B------:R-:W-:-:S04]  /*3480*/  IADD3 R4, P0, R4, UR8, RZ ;  /* 0x0000000804047c10 */ /* 0x000fc8000ff1e0ff */
[----:B------:R-:W-:-:S05]  /*3490*/  IADD3.X R5, RZ, UR9, RZ, P0, !PT ;  /* 0x00000009ff057c10 */ /* 0x000fca00087fe4ff */
        /* <DEDUP_REMOVED lines=8> */
[----:B------:R-:W-:Y:S01]  /*3520*/  HFMA2.MMA R16, -RZ, RZ, 0, 0 ;  /* 0x00000000ff107435 */ /* 0x000fe200000001ff */
[----:B------:R-:W-:Y:S01]  /*3530*/  ULDC UR7, c[0x0][0x494] ;  /* 0x0001250000077ab9 */ /* 0x000fe20000000800 */
[----:B------:R-:W-:Y:S01]  /*3540*/  ULDC UR10, c[0x0][0x498] ;  /* 0x00012600000a7ab9 */ /* 0x000fe20000000800 */
[----:B------:R-:W-:Y:S01]  /*3550*/  IADD3 R17, R6, -R17, RZ ;  /* 0x8000001106117210 */ /* 0x000fe20007ffe0ff */
[----:B------:R-:W-:Y:S01]  /*3560*/  ULDC.64 UR8, c[0x0][0x480] ;  /* 0x0001200000087ab9 */ /* 0x000fe20000000a00 */
[----:B------:R-:W-:-:S06]  /*3570*/  ULDC.64 UR12, c[0x0][0x488] ;  /* 0x00012200000c7ab9 */ /* 0x000fcc0000000a00 */
.L_x_747:
[C---:B------:R-:W-:Y:S02]  /*3580*/  IMAD R7, R16.reuse, UR7, RZ ;  /* 0x0000000710077c24 */ /* 0x040fe4000f8e02ff */
[----:B------:R-:W-:Y:S02]  /*3590*/  IMAD R9, R16, UR10, RZ ;  /* 0x0000000a10097c24 */ /* 0x000fe4000f8e02ff */
[C---:B------:R-:W-:Y:S01]  /*35a0*/  VIADD R11, R7.reuse, UR7 ;  /* 0x00000007070b7c36 */ /* 0x040fe20008000000 */
[----:B------:R-:W-:Y:S02]  /*35b0*/  SHF.R.S32.HI R6, RZ, 0x1f, R7 ;  /* 0x0000001fff067819 */ /* 0x000fe40000011407 */
[----:B------:R-:W-:Y:S02]  /*35c0*/  IADD3 R18, P1, P2, R7, UR8, R2 ;  /* 0x0000000807127c10 */ /* 0x000fe4000fa3e002 */
[----:B------:R-:W-:Y:S02]  /*35d0*/  SHF.R.S32.HI R8, RZ, 0x1f, R9 ;  /* 0x0000001fff087819 */ /* 0x000fe40000011409 */
[----:B------:R-:W-:-:S02]  /*35e0*/  IADD3 R12, P3, P4, R9, UR12, R0 ;  /* 0x0000000c090c7c10 */ /* 0x000fc4000fc7e000 */
[----:B------:R-:W-:Y:S02]  /*35f0*/  IADD3 R9, R9, UR10, RZ ;  /* 0x0000000a09097c10 */ /* 0x000fe4000fffe0ff */
[----:B------:R-:W-:Y:S02]  /*3600*/  IADD3.X R19, R6, UR9, RZ, P1, P2 ;  /* 0x0000000906137c10 */ /* 0x000fe40008fe44ff */
[----:B------:R-:W-:Y:S02]  /*3610*/  IADD3.X R13, R8, UR13, RZ, P3, P4 ;  /* 0x0000000d080d7c10 */ /* 0x000fe40009fe84ff */
[----:B------:R-:W-:Y:S01]  /*3620*/  SHF.R.S32.HI R7, RZ, 0x1f, R11 ;  /* 0x0000001fff077819 */ /* 0x000fe2000001140b */
[----:B------:R-:W2:Y:S01]  /*3630*/  LDG.E.U8.CONSTANT R18, desc[UR4][R18.64] ;  /* 0x0000000412127981 */ /* 0x000ea2000c1e9100 */
[----:B------:R-:W-:Y:S02]  /*3640*/  IADD3 R20, P1, P2, R11, UR8, R2 ;  /* 0x000000080b147c10 */ /* 0x000fe4000fa3e002 */
[----:B------:R-:W-:Y:S01]  /*3650*/  SHF.R.S32.HI R8, RZ, 0x1f, R9 ;  /* 0x0000001fff087819 */ /* 0x000fe20000011409 */
[----:B------:R0:W2:Y:S01]  /*3660*/  LDG.E.U8.CONSTANT R22, desc[UR4][R12.64] ;  /* 0x000000040c167981 */ /* 0x0000a2000c1e9100 */
[C---:B------:R-:W-:Y:S01]  /*3670*/  IADD3 R6, P3, P4, R9.reuse, UR12, R0 ;  /* 0x0000000c09067c10 */ /* 0x040fe2000fc7e000 */
[----:B------:R-:W-:Y:S01]  /*3680*/  VIADD R9, R9, UR10 ;  /* 0x0000000a09097c36 */ /* 0x000fe20008000000 */
[----:B------:R-:W-:-:S02]  /*3690*/  IADD3 R11, R11, UR7, RZ ;  /* 0x000000070b0b7c10 */ /* 0x000fc4000fffe0ff */
[----:B------:R-:W-:Y:S02]  /*36a0*/  IADD3.X R21, R7, UR9, RZ, P1, P2 ;  /* 0x0000000907157c10 */ /* 0x000fe40008fe44ff */
[----:B------:R-:W-:Y:S02]  /*36b0*/  IADD3.X R7, R8, UR13, RZ, P3, P4 ;  /* 0x0000000d08077c10 */ /* 0x000fe40009fe84ff */
[----:B------:R-:W-:Y:S01]  /*36c0*/  SHF.R.S32.HI R25, RZ, 0x1f, R9 ;  /* 0x0000001fff197819 */ /* 0x000fe20000011409 */
[----:B------:R-:W3:Y:S01]  /*36d0*/  LDG.E.U8.CONSTANT R20, desc[UR4][R20.64] ;  /* 0x0000000414147981 */ /* 0x000ee2000c1e9100 */
[----:B------:R-:W-:Y:S02]  /*36e0*/  IADD3 R10, P3, P4, R9, UR12, R0 ;  /* 0x0000000c090a7c10 */ /* 0x000fe4000fc7e000 */
[----:B------:R-:W-:Y:S01]  /*36f0*/  SHF.R.S32.HI R24, RZ, 0x1f, R11 ;  /* 0x0000001fff187819 */ /* 0x000fe2000001140b */
[----:B------:R1:W3:Y:S01]  /*3700*/  LDG.E.U8.CONSTANT R23, desc[UR4][R6.64] ;  /* 0x0000000406177981 */ /* 0x0002e2000c1e9100 */
[----:B------:R-:W-:-:S02]  /*3710*/  IADD3 R8, P1, P2, R11, UR8, R2 ;  /* 0x000000080b087c10 */ /* 0x000fc4000fa3e002 */
[----:B0-----:R-:W-:Y:S02]  /*3720*/  IADD3 R13, R9, UR10, RZ ;  /* 0x0000000a090d7c10 */ /* 0x001fe4000fffe0ff */
[----:B------:R-:W-:Y:S02]  /*3730*/  IADD3 R19, R11, UR7, RZ ;  /* 0x000000070b137c10 */ /* 0x000fe4000fffe0ff */
[----:B------:R-:W-:Y:S02]  /*3740*/  IADD3.X R11, R25, UR13, RZ, P3, P4 ;  /* 0x0000000d190b7c10 */ /* 0x000fe40009fe84ff */
[----:B------:R-:W-:Y:S02]  /*3750*/  IADD3.X R9, R24, UR9, RZ, P1, P2 ;  /* 0x0000000918097c10 */ /* 0x000fe40008fe44ff */
[----:B-1----:R-:W-:Y:S02]  /*3760*/  SHF.R.S32.HI R7, RZ, 0x1f, R13 ;  /* 0x0000001fff077819 */ /* 0x002fe4000001140d */
[----:B------:R-:W-:Y:S01]  /*3770*/  IADD3 R6, P3, P4, R13, UR12, R0 ;  /* 0x0000000c0d067c10 */ /* 0x000fe2000fc7e000 */
[----:B------:R-:W4:Y:S01]  /*3780*/  LDG.E.U8.CONSTANT R8, desc[UR4][R8.64] ;  /* 0x0000000408087981 */ /* 0x000f22000c1e9100 */
[----:B------:R-:W-:-:S02]  /*3790*/  SHF.R.S32.HI R21, RZ, 0x1f, R19 ;  /* 0x0000001fff157819 */ /* 0x000fc40000011413 */
[----:B------:R-:W-:Y:S01]  /*37a0*/  IADD3 R12, P1, P2, R19, UR8, R2 ;  /* 0x00000008130c7c10 */ /* 0x000fe2000fa3e002 */
[----:B------:R-:W4:Y:S01]  /*37b0*/  LDG.E.U8.CONSTANT R11, desc[UR4][R10.64] ;  /* 0x000000040a0b7981 */ /* 0x000f22000c1e9100 */
[----:B------:R-:W-:Y:S02]  /*37c0*/  IADD3.X R7, R7, UR13, RZ, P3, P4 ;  /* 0x0000000d07077c10 */ /* 0x000fe40009fe84ff */
[----:B------:R-:W-:-:S04]  /*37d0*/  IADD3.X R13, R21, UR9, RZ, P1, P2 ;  /* 0x00000009150d7c10 */ /* 0x000fc80008fe44ff */
[----:B------:R-:W4:Y:S04]  /*37e0*/  LDG.E.U8.CONSTANT R7, desc[UR4][R6.64] ;  /* 0x0000000406077981 */ /* 0x000f28000c1e9100 */
[----:B------:R-:W4:Y:S01]  /*37f0*/  LDG.E.U8.CONSTANT R12, desc[UR4][R12.64] ;  /* 0x000000040c0c7981 */ /* 0x000f22000c1e9100 */
[----:B------:R-:W-:-:S05]  /*3800*/  VIADD R17, R17, 0xfffffffc ;  /* 0xfffffffc11117836 */ /* 0x000fca0000000000 */
        /* <DEDUP_REMOVED lines=8> */
.L_x_746:
        /* <DEDUP_REMOVED lines=24> */
[C---:B------:R-:W-:Y:S02]  /*3a10*/  IADD3 R6, P3, P4, R16.reuse, UR10, R0 ;  /* 0x0000000a10067c10 */ /* 0x040fe4000fc7e000 */
[----:B------:R-:W-:Y:S02]  /*3a20*/  @P0 IADD3 R13, R13, R10, RZ ;  /* 0x0000000a0d0d0210 */ /* 0x000fe40007ffe0ff */
[----:B------:R-:W-:-:S02]  /*3a30*/  @P0 IADD3 R11, R16, R11, RZ ;  /* 0x0000000b100b0210 */ /* 0x000fc40007ffe0ff */
[----:B------:R-:W-:Y:S02]  /*3a40*/  IADD3.X R9, R7, UR9, RZ, P1, P2 ;  /* 0x0000000907097c10 */ /* 0x000fe40008fe44ff */
[----:B------:R-:W-:Y:S02]  /*3a50*/  IADD3.X R7, R12, UR11, RZ, P3, P4 ;  /* 0x0000000b0c077c10 */ /* 0x000fe40009fe84ff */
[----:B------:R-:W-:Y:S01]  /*3a60*/  @P0 IADD3 R12, P1, P2, R13, UR8, R2 ;  /* 0x000000080d0c0c10 */ /* 0x000fe2000fa3e002 */
[----:B------:R-:W2:Y:S01]  /*3a70*/  LDG.E.U8.CONSTANT R8, desc[UR4][R8.64] ;  /* 0x0000000408087981 */ /* 0x000ea2000c1e9100 */
[----:B------:R-:W-:Y:S02]  /*3a80*/  @P0 IADD3 R10, P3, P4, R11, UR10, R0 ;  /* 0x0000000a0b0a0c10 */ /* 0x000fe4000fc7e000 */
[----:B------:R-:W-:Y:S01]  /*3a90*/  @P0 SHF.R.S32.HI R13, RZ, 0x1f, R13 ;  /* 0x0000001fff0d0819 */ /* 0x000fe2000001140d */
[----:B------:R-:W2:Y:S01]  /*3aa0*/  LDG.E.U8.CONSTANT R6, desc[UR4][R6.64] ;  /* 0x0000000406067981 */ /* 0x000ea2000c1e9100 */
[----:B------:R-:W-:-:S02]  /*3ab0*/  @P0 SHF.R.S32.HI R11, RZ, 0x1f, R11 ;  /* 0x0000001fff0b0819 */ /* 0x000fc4000001140b */
[----:B------:R-:W-:Y:S02]  /*3ac0*/  @P0 IADD3.X R13, R13, UR9, RZ, P1, P2 ;  /* 0x000000090d0d0c10 */ /* 0x000fe40008fe44ff */
[----:B------:R-:W-:-:S03]  /*3ad0*/  @P0 IADD3.X R11, R11, UR11, RZ, P3, P4 ;  /* 0x0000000b0b0b0c10 */ /* 0x000fc60009fe84ff */
[----:B------:R-:W3:Y:S04]  /*3ae0*/  @P0 LDG.E.U8.CONSTANT R12, desc[UR4][R12.64] ;  /* 0x000000040c0c0981 */ /* 0x000ee8000c1e9100 */
[----:B------:R-:W3:Y:S01]  /*3af0*/  @P0 LDG.E.U8.CONSTANT R10, desc[UR4][R10.64] ;  /* 0x000000040a0a0981 */ /* 0x000ee2000c1e9100 */
[----:B--2---:R-:W-:-:S04]  /*3b00*/  IMAD R15, R6, R8, R15 ;  /* 0x00000008060f7224 */ /* 0x004fc800078e020f */
[----:B---3--:R-:W-:-:S05]  /*3b10*/  @P0 IMAD R0, R10, R12, R15 ;  /* 0x0000000c0a000224 */ /* 0x008fca00078e020f */
[----:B------:R-:W-:-:S07]  /*3b20*/  @P0 PRMT R15, R0, 0x7610, R15 ;  /* 0x00007610000f0816 */ /* 0x000fce000000000f */
.L_x_748:
[----:B-----5:R0:W-:Y:S02]  /*3b30*/  STG.E.U8 desc[UR4][R4.64], R15 ;  /* 0x0000000f04007986 */ /* 0x0201e4000c101104 */
.L_x_745:
[----:B------:R-:W-:-:S05]  /*3b40*/  VIADD R3, R3, 0x80 ;  /* 0x0000008003037836 */ /* 0x000fca0000000000 */
[----:B------:R-:W-:-:S13]  /*3b50*/  ISETP.GE.AND P0, PT, R3, UR6, PT ;  /* 0x0000000603007c0c */ /* 0x000fda000bf06270 */
        /* <DEDUP_REMOVED lines=355> */
.L_x_750:
[----:B------:R-:W0:Y:S02]  /*5190*/  LDC R6, c[0x0][0x490] ;  /* 0x00012400ff067b82 */ /* 0x000e240000000800 */
[----:B0-----:R-:W-:-:S13]  /*51a0*/  ISETP.GE.AND P0, PT, R6, 0x1, PT ;  /* 0x000000010600780c */ /* 0x001fda0003f06270 */
[----:B------:R-:W-:Y:S05]  /*51b0*/  @!P0 BRA `(.L_x_751) ;  /* 0x0000000400b48947 */ /* 0x000fea0003800000 */
[----:B------:R-:W-:Y:S02]  /*51c0*/  ULDC.64 UR8, c[0x0][0x478] ;  /* 0x00011e0000087ab9 */ /* 0x000fe40000000a00 */
[----:B------:R-:W-:-:S05]  /*51d0*/  IADD3 R4, P0, R4, UR8, RZ ;  /* 0x0000000804047c10 */ /* 0x000fca000ff1e0ff */
[----:B------:R-:W-:-:S05]  /*51e0*/  IMAD.X R5, RZ, RZ, UR9, P0 ;  /* 0x00000009ff057e24 */ /* 0x000fca00080e06ff */
[----:B------:R0:W5:Y:S01]  /*51f0*/  LDG.E.U8 R15, desc[UR4][R4.64] ;  /* 0x00000004040f7981 */ /* 0x000162000c1e1100 */
[----:B------:R-:W-:Y:S02]  /*5200*/  VIMNMX R17, R6, 0x1, !PT ;  /* 0x0000000106117848 */ /* 0x000fe40007fe0100 */
[----:B------:R-:W-:Y:S02]  /*5210*/  MOV R16, RZ ;  /* 0x000000ff00107202 */ /* 0x000fe40000000f00 */
        /* <DEDUP_REMOVED lines=11> */
.L_x_753:
        /* <DEDUP_REMOVED lines=40> */
[----:B------:R-:W-:-:S04]  /*5550*/  IADD3 R17, R17, -0x4, RZ ;  /* 0xfffffffc11117810 */ /* 0x000fc80007ffe0ff */
[----:B------:R-:W-:Y:S01]  /*5560*/  ISETP.NE.AND P1, PT, R17, RZ, PT ;  /* 0x000000ff1100720c */ /* 0x000fe20003f25270 */
[----:B------:R-:W-:Y:S02]  /*5570*/  VIADD R16, R16, 0x4 ;  /* 0x0000000410107836 */ /* 0x000fe40000000000 */
[----:B--2--5:R-:W-:-:S04]  /*5580*/  IMAD R18, R22, R18, R15 ;  /* 0x0000001216127224 */ /* 0x024fc800078e020f */
[----:B---3--:R-:W-:-:S04]  /*5590*/  IMAD R18, R23, R20, R18 ;  /* 0x0000001417127224 */ /* 0x008fc800078e0212 */
[----:B----4-:R-:W-:-:S04]  /*55a0*/  IMAD R18, R11, R8, R18 ;  /* 0x000000080b127224 */ /* 0x010fc800078e0212 */
[----:B------:R-:W-:-:S05]  /*55b0*/  IMAD R18, R7, R12, R18 ;  /* 0x0000000c07127224 */ /* 0x000fca00078e0212 */
[----:B------:R-:W-:Y:S01]  /*55c0*/  PRMT R15, R18, 0x7610, R15 ;  /* 0x00007610120f7816 */ /* 0x000fe2000000000f */
[----:B------:R-:W-:Y:S06]  /*55d0*/  @P1 BRA `(.L_x_753) ;  /* 0xfffffffc003c1947 */ /* 0x000fec000383ffff */
.L_x_752:
        /* <DEDUP_REMOVED lines=18> */
[----:B------:R-:W-:Y:S02]  /*5700*/  ISETP.NE.AND P0, PT, R14, 0x2, PT ;  /* 0x000000020e00780c */ /* 0x000fe40003f05270 */
[----:B------:R-:W-:Y:S02]  /*5710*/  IADD3 R13, R13, R10, RZ ;  /* 0x0000000a0d0d7210 */ /* 0x000fe40007ffe0ff */
[----:B------:R-:W-:Y:S02]  /*5720*/  IADD3 R16, R16, R11, RZ ;  /* 0x0000000b10107210 */ /* 0x000fe40007ffe0ff */
[----:B------:R-:W-:Y:S02]  /*5730*/  SHF.R.S32.HI R7, RZ, 0x1f, R13 ;  /* 0x0000001fff077819 */ /* 0x000fe4000001140d */
[----:B------:R-:W-:Y:S02]  /*5740*/  IADD3 R8, P1, P2, R13, UR8, R2 ;  /* 0x000000080d087c10 */ /* 0x000fe4000fa3e002 */
[----:B------:R-:W-:-:S02]  /*5750*/  SHF.R.S32.HI R12, RZ, 0x1f, R16 ;  /* 0x0000001fff0c7819 */ /* 0x000fc40000011410 */
[C---:B------:R-:W-:Y:S01]  /*5760*/  IADD3 R6, P3, P4, R16.reuse, UR10, R0 ;  /* 0x0000000a10067c10 */ /* 0x040fe2000fc7e000 */
[----:B------:R-:W-:Y:S01]  /*5770*/  @P0 IMAD.IADD R11, R16, 0x1, R11 ;  /* 0x00000001100b0824 */ /* 0x000fe200078e020b */
[----:B------:R-:W-:Y:S02]  /*5780*/  @P0 IADD3 R13, R13, R10, RZ ;  /* 0x0000000a0d0d0210 */ /* 0x000fe40007ffe0ff */
[----:B------:R-:W-:Y:S02]  /*5790*/  IADD3.X R9, R7, UR9, RZ, P1, P2 ;  /* 0x0000000907097c10 */ /* 0x000fe40008fe44ff */
[----:B------:R-:W-:Y:S02]  /*57a0*/  IADD3.X R7, R12, UR11, RZ, P3, P4 ;  /* 0x0000000b0c077c10 */ /* 0x000fe40009fe84ff */
[----:B------:R-:W-:Y:S01]  /*57b0*/  @P0 IADD3 R12, P1, P2, R13, UR8, R2 ;  /* 0x000000080d0c0c10 */ /* 0x000fe2000fa3e002 */
[----:B------:R-:W2:Y:S01]  /*57c0*/  LDG.E.U8.CONSTANT R8, desc[UR4][R8.64] ;  /* 0x0000000408087981 */ /* 0x000ea2000c1e9100 */
[----:B------:R-:W-:-:S02]  /*57d0*/  @P0 IADD3 R10, P3, P4, R11, UR10, R0 ;  /* 0x0000000a0b0a0c10 */ /* 0x000fc4000fc7e000 */
[----:B------:R-:W-:Y:S01]  /*57e0*/  @P0 SHF.R.S32.HI R13, RZ, 0x1f, R13 ;  /* 0x0000001fff0d0819 */ /* 0x000fe2000001140d */
[----:B------:R-:W2:Y:S01]  /*57f0*/  LDG.E.U8.CONSTANT R6, desc[UR4][R6.64] ;  /* 0x0000000406067981 */ /* 0x000ea2000c1e9100 */
[----:B------:R-:W-:Y:S02]  /*5800*/  @P0 SHF.R.S32.HI R11, RZ, 0x1f, R11 ;  /* 0x0000001fff0b0819 */ /* 0x000fe4000001140b */
[----:B------:R-:W-:Y:S02]  /*5810*/  @P0 IADD3.X R13, R13, UR9, RZ, P1, P2 ;  /* 0x000000090d0d0c10 */ /* 0x000fe40008fe44ff */
[----:B------:R-:W-:-:S03]  /*5820*/  @P0 IADD3.X R11, R11, UR11, RZ, P3, P4 ;  /* 0x0000000b0b0b0c10 */ /* 0x000fc60009fe84ff */
[----:B------:R-:W3:Y:S04]  /*5830*/  @P0 LDG.E.U8.CONSTANT R12, desc[UR4][R12.64] ;  /* 0x000000040c0c0981 */ /* 0x000ee8000c1e9100 */
[----:B------:R-:W3:Y:S01]  /*5840*/  @P0 LDG.E.U8.CONSTANT R10, desc[UR4][R10.64] ;  /* 0x000000040a0a0981 */ /* 0x000ee2000c1e9100 */
[----:B--2---:R-:W-:-:S04]  /*5850*/  IMAD R15, R6, R8, R15 ;  /* 0x00000008060f7224 */ /* 0x004fc800078e020f */
[----:B---3--:R-:W-:-:S05]  /*5860*/  @P0 IMAD R0, R10, R12, R15 ;  /* 0x0000000c0a000224 */ /* 0x008fca00078e020f */
[----:B------:R-:W-:-:S07]  /*5870*/  @P0 PRMT R15, R0, 0x7610, R15 ;  /* 0x00007610000f0816 */ /* 0x000fce000000000f */
.L_x_754:
[----:B-----5:R0:W-:Y:S02]  /*5880*/  STG.E.U8 desc[UR4][R4.64], R15 ;  /* 0x0000000f04007986 */ /* 0x0201e4000c101104 */
.L_x_751:
[----:B------:R-:W-:-:S07]  /*5890*/  IADD3 R3, R3, 0x80, RZ ;  /* 0x0000008003037810 */ /* 0x000fce0007ffe0ff */
.L_x_743:
        /* <DEDUP_REMOVED lines=356> */
.L_x_756:
        /* <DEDUP_REMOVED lines=8> */
[----:B------:R-:W-:-:S03]  /*6f60*/  HFMA2.MMA R17, -RZ, RZ, 0, 0 ;  /* 0x00000000ff117435 */ /* 0x000fc600000001ff */
[C---:B------:R-:W-:Y:S01]  /*6f70*/  LOP3.LUT R14, R7.reuse, 0x3, RZ, 0xc0, !PT ;  /* 0x00000003070e7812 */ /* 0x040fe200078ec0ff */
[----:B------:R-:W-:-:S03]  /*6f80*/  VIADD R6, R7, 0xffffffff ;  /* 0xffffffff07067836 */ /* 0x000fc60000000000 */
[----:B------:R-:W-:Y:S02]  /*6f90*/  ISETP.NE.AND P0, PT, R14, RZ, PT ;  /* 0x000000ff0e00720c */ /* 0x000fe40003f05270 */
[----:B------:R-:W-:-:S13]  /*6fa0*/  ISETP.GE.U32.AND P1, PT, R6, 0x3, PT ;  /* 0x000000030600780c */ /* 0x000fda0003f26070 */
[----:B0-----:R-:W-:Y:S05]  /*6fb0*/  @!P1 BRA `(.L_x_758) ;  /* 0x0000000000e49947 */ /* 0x001fea0003800000 */
[----:B------:R-:W-:Y:S01]  /*6fc0*/  BSSY B2, `(.L_x_758) ;  /* 0x0000038000027945 */ /* 0x000fe20003800000 */
[----:B------:R-:W-:Y:S02]  /*6fd0*/  IADD3 R16, R7, -R14, RZ ;  /* 0x8000000e07107210 */ /* 0x000fe40007ffe0ff */
[----:B------:R-:W-:-:S07]  /*6fe0*/  MOV R17, RZ ;  /* 0x000000ff00117202 */ /* 0x000fce0000000f00 */
.L_x_759:
[----:B------:R-:W-:Y:S01]  /*6ff0*/  ULDC UR7, c[0x0][0x494] ;  /* 0x0001250000077ab9 */ /* 0x000fe20000000800 */
[----:B------:R-:W-:Y:S01]  /*7000*/  ULDC UR10, c[0x0][0x498] ;  /* 0x00012600000a7ab9 */ /* 0x000fe20000000800 */
[C---:B------:R-:W-:Y:S01]  /*7010*/  IMAD R7, R17.reuse, UR7, RZ ;  /* 0x0000000711077c24 */ /* 0x040fe2000f8e02ff */
[----:B------:R-:W-:Y:S01]  /*7020*/  ULDC.64 UR8, c[0x0][0x480] ;  /* 0x0001200000087ab9 */ /* 0x000fe20000000a00 */
[----:B------:R-:W-:Y:S01]  /*7030*/  IMAD R9, R17, UR10, RZ ;  /* 0x0000000a11097c24 */ /* 0x000fe2000f8e02ff */
[----:B------:R-:W-:Y:S01]  /*7040*/  ULDC.64 UR12, c[0x0][0x488] ;  /* 0x00012200000c7ab9 */ /* 0x000fe20000000a00 */
[C---:B------:R-:W-:Y:S01]  /*7050*/  VIADD R23, R7.reuse, UR7 ;  /* 0x0000000707177c36 */ /* 0x040fe20008000000 */
[----:B------:R-:W-:Y:S02]  /*7060*/  SHF.R.S32.HI R6, RZ, 0x1f, R7 ;  /* 0x0000001fff067819 */ /* 0x000fe40000011407 */
[----:B------:R-:W-:Y:S02]  /*7070*/  IADD3 R10, P1, P2, R7, UR8, R2 ;  /* 0x00000008070a7c10 */ /* 0x000fe4000fa3e002 */
[----:B------:R-:W-:-:S02]  /*7080*/  SHF.R.S32.HI R8, RZ, 0x1f, R9 ;  /* 0x0000001fff087819 */ /* 0x000fc40000011409 */
[C---:B------:R-:W-:Y:S02]  /*7090*/  IADD3 R12, P3, P4, R9.reuse, UR12, R0 ;  /* 0x0000000c090c7c10 */ /* 0x040fe4000fc7e000 */
[----:B------:R-:W-:Y:S02]  /*70a0*/  IADD3 R9, R9, UR10, RZ ;  /* 0x0000000a09097c10 */ /* 0x000fe4000fffe0ff */
[----:B------:R-:W-:Y:S02]  /*70b0*/  IADD3.X R11, R6, UR9, RZ, P1, P2 ;  /* 0x00000009060b7c10 */ /* 0x000fe40008fe44ff */
[----:B------:R-:W-:Y:S02]  /*70c0*/  IADD3.X R13, R8, UR13, RZ, P3, P4 ;  /* 0x0000000d080d7c10 */ /* 0x000fe40009fe84ff */
[----:B------:R-:W-:Y:S01]  /*70d0*/  SHF.R.S32.HI R7, RZ, 0x1f, R23 ;  /* 0x0000001fff077819 */ /* 0x000fe20000011417 */
[----:B------:R0:W2:Y:S01]  /*70e0*/  LDG.E.U8.CONSTANT R20, desc[UR4][R10.64] ;  /* 0x000000040a147981 */ /* 0x0000a2000c1e9100 */
[----:B------:R-:W-:-:S02]  /*70f0*/  IADD3 R18, P1, P2, R23, UR8, R2 ;  /* 0x0000000817127c10 */ /* 0x000fc4000fa3e002 */
[----:B------:R-:W-:Y:S01]  /*7100*/  SHF.R.S32.HI R8, RZ, 0x1f, R9 ;  /* 0x0000001fff087819 */ /* 0x000fe20000011409 */
[----:B------:R1:W2:Y:S01]  /*7110*/  LDG.E.U8.CONSTANT R21, desc[UR4][R12.64] ;  /* 0x000000040c157981 */ /* 0x0002a2000c1e9100 */
[----:B------:R-:W-:Y:S02]  /*7120*/  IADD3 R6, P3, P4, R9, UR12, R0 ;  /* 0x0000000c09067c10 */ /* 0x000fe4000fc7e000 */
[----:B------:R-:W-:Y:S02]  /*7130*/  IADD3 R25, R23, UR7, RZ ;  /* 0x0000000717197c10 */ /* 0x000fe4000fffe0ff */
[----:B------:R-:W-:Y:S02]  /*7140*/  IADD3 R9, R9, UR10, RZ ;  /* 0x0000000a09097c10 */ /* 0x000fe4000fffe0ff */
[----:B------:R-:W-:Y:S02]  /*7150*/  IADD3.X R19, R7, UR9, RZ, P1, P2 ;  /* 0x0000000907137c10 */ /* 0x000fe40008fe44ff */
[----:B------:R-:W-:-:S02]  /*7160*/  IADD3.X R7, R8, UR13, RZ, P3, P4 ;  /* 0x0000000d08077c10 */ /* 0x000fc40009fe84ff */
[----:B------:R-:W-:Y:S01]  /*7170*/  SHF.R.S32.HI R22, RZ, 0x1f, R25 ;  /* 0x0000001fff167819 */ /* 0x000fe20000011419 */
[----:B------:R-:W3:Y:S01]  /*7180*/  LDG.E.U8.CONSTANT R18, desc[UR4][R18.64] ;  /* 0x0000000412127981 */ /* 0x000ee2000c1e9100 */
[C---:B------:R-:W-:Y:S01]  /*7190*/  IADD3 R8, P3, P4, R25.reuse, UR8, R2 ;  /* 0x0000000819087c10 */ /* 0x040fe2000fc7e002 */
[----:B------:R-:W-:Y:S01]  /*71a0*/  VIADD R25, R25, UR7 ;  /* 0x0000000719197c36 */ /* 0x000fe20008000000 */
[----:B------:R-:W-:Y:S01]  /*71b0*/  SHF.R.S32.HI R24, RZ, 0x1f, R9 ;  /* 0x0000001fff187819 */ /* 0x000fe20000011409 */
[----:B------:R4:W3:Y:S01]  /*71c0*/  LDG.E.U8.CONSTANT R23, desc[UR4][R6.64] ;  /* 0x0000000406177981 */ /* 0x0008e2000c1e9100 */
[C---:B0-----:R-:W-:Y:S02]  /*71d0*/  IADD3 R10, P1, P2, R9.reuse, UR12, R0 ;  /* 0x0000000c090a7c10 */ /* 0x041fe4000fa3e000 */
[----:B------:R-:W-:Y:S02]  /*71e0*/  IADD3 R27, R9, UR10, RZ ;  /* 0x0000000a091b7c10 */ /* 0x000fe4000fffe0ff */
[----:B------:R-:W-:-:S02]  /*71f0*/  IADD3.X R11, R24, UR13, RZ, P1, P2 ;  /* 0x0000000d180b7c10 */ /* 0x000fc40008fe44ff */
[----:B------:R-:W-:Y:S02]  /*7200*/  IADD3.X R9, R22, UR9, RZ, P3, P4 ;  /* 0x0000000916097c10 */ /* 0x000fe40009fe84ff */
[----:B-1----:R-:W-:Y:S02]  /*7210*/  SHF.R.S32.HI R13, RZ, 0x1f, R25 ;  /* 0x0000001fff0d7819 */ /* 0x002fe40000011419 */
[----:B----4-:R-:W-:Y:S01]  /*7220*/  SHF.R.S32.HI R7, RZ, 0x1f, R27 ;  /* 0x0000001fff077819 */ /* 0x010fe2000001141b */
[----:B------:R-:W4:Y:S01]  /*7230*/  LDG.E.U8.CONSTANT R8, desc[UR4][R8.64] ;  /* 0x0000000408087981 */ /* 0x000f22000c1e9100 */
[----:B------:R-:W-:Y:S02]  /*7240*/  IADD3 R6, P1, P2, R27, UR12, R0 ;  /* 0x0000000c1b067c10 */ /* 0x000fe4000fa3e000 */
[----:B------:R-:W-:Y:S01]  /*7250*/  IADD3 R12, P3, P4, R25, UR8, R2 ;  /* 0x00000008190c7c10 */ /* 0x000fe2000fc7e002 */
[----:B------:R-:W4:Y:S01]  /*7260*/  LDG.E.U8.CONSTANT R11, desc[UR4][R10.64] ;  /* 0x000000040a0b7981 */ /* 0x000f22000c1e9100 */
[----:B------:R-:W-:-:S02]  /*7270*/  IADD3.X R7, R7, UR13, RZ, P1, P2 ;  /* 0x0000000d07077c10 */ /* 0x000fc40008fe44ff */
[----:B------:R-:W-:-:S04]  /*7280*/  IADD3.X R13, R13, UR9, RZ, P3, P4 ;  /* 0x000000090d0d7c10 */ /* 0x000fc80009fe84ff */
        /* <DEDUP_REMOVED lines=11> */
[----:B------:R-:W-:Y:S05]  /*7340*/  BSYNC B2 ;  /* 0x0000000000027941 */ /* 0x000fea0003800000 */
.L_x_758:
        /* <DEDUP_REMOVED lines=14> */
[----:B------:R-:W2:Y:S01]  /*7430*/  LDG.E.U8.CONSTANT R6, desc[UR4][R6.64] ;  /* 0x0000000406067981 */ /* 0x000ea2000c1e9100 */
[----:B------:R-:W-:Y:S01]  /*7440*/  ISETP.NE.AND P0, PT, R14, 0x1, PT ;  /* 0x000000010e00780c */ /* 0x000fe20003f05270 */
[----:B--2--5:R-:W-:-:S12]  /*7450*/  IMAD R15, R6, R8, R15 ;  /* 0x00000008060f7224 */ /* 0x024fd800078e020f */
[----:B------:R-:W-:Y:S05]  /*7460*/  @!P0 BRA `(.L_x_760) ;  /* 0x0000000000648947 */ /* 0x000fea0003800000 */
[----:B------:R-:W-:Y:S01]  /*7470*/  ISETP.NE.AND P0, PT, R14, 0x2, PT ;  /* 0x000000020e00780c */ /* 0x000fe20003f05270 */
[----:B------:R-:W-:Y:S01]  /*7480*/  VIADD R11, R11, UR7 ;  /* 0x000000070b0b7c36 */ /* 0x000fe20008000000 */
[----:B------:R-:W-:-:S04]  /*7490*/  IADD3 R13, R17, UR10, RZ ;  /* 0x0000000a110d7c10 */ /* 0x000fc8000fffe0ff */
[----:B------:R-:W-:Y:S02]  /*74a0*/  SHF.R.S32.HI R7, RZ, 0x1f, R11 ;  /* 0x0000001fff077819 */ /* 0x000fe4000001140b */
[----:B------:R-:W-:Y:S02]  /*74b0*/  IADD3 R8, P1, P2, R11, UR8, R2 ;  /* 0x000000080b087c10 */ /* 0x000fe4000fa3e002 */
[----:B------:R-:W-:Y:S02]  /*74c0*/  SHF.R.S32.HI R10, RZ, 0x1f, R13 ;  /* 0x0000001fff0a7819 */ /* 0x000fe4000001140d */
[----:B------:R-:W-:Y:S02]  /*74d0*/  IADD3 R6, P3, P4, R13, UR12, R0 ;  /* 0x0000000c0d067c10 */ /* 0x000fe4000fc7e000 */
[----:B------:R-:W-:Y:S02]  /*74e0*/  IADD3.X R9, R7, UR9, RZ, P1, P2 ;  /* 0x0000000907097c10 */ /* 0x000fe40008fe44ff */
[----:B------:R-:W-:-:S02]  /*74f0*/  IADD3.X R7, R10, UR13, RZ, P3, P4 ;  /* 0x0000000d0a077c10 */ /* 0x000fc40009fe84ff */
[----:B------:R-:W-:Y:S01]  /*7500*/  @P0 IADD3 R11, R11, UR7, RZ ;  /* 0x000000070b0b0c10 */ /* 0x000fe2000fffe0ff */
[----:B------:R-:W2:Y:S01]  /*7510*/  LDG.E.U8.CONSTANT R8, desc[UR4][R8.64] ;  /* 0x0000000408087981 */ /* 0x000ea2000c1e9100 */
[----:B------:R-:W-:Y:S02]  /*7520*/  @P0 IADD3 R13, R13, UR10, RZ ;  /* 0x0000000a0d0d0c10 */ /* 0x000fe4000fffe0ff */
[----:B------:R-:W-:Y:S01]  /*7530*/  @P0 IADD3 R12, P1, P2, R11, UR8, R2 ;  /* 0x000000080b0c0c10 */ /* 0x000fe2000fa3e002 */
[----:B------:R-:W2:Y:S01]  /*7540*/  LDG.E.U8.CONSTANT R6, desc[UR4][R6.64] ;  /* 0x0000000406067981 */ /* 0x000ea2000c1e9100 */
[----:B------:R-:W-:Y:S02]  /*7550*/  @P0 SHF.R.S32.HI R11, RZ, 0x1f, R11 ;  /* 0x0000001fff0b0819 */ /* 0x000fe4000001140b */
[----:B------:R-:W-:Y:S02]  /*7560*/  @P0 IADD3 R10, P3, P4, R13, UR12, R0 ;  /* 0x0000000c0d0a0c10 */ /* 0x000fe4000fc7e000 */
[----:B------:R-:W-:-:S02]  /*7570*/  @P0 SHF.R.S32.HI R0, RZ, 0x1f, R13 ;  /* 0x0000001fff000819 */ /* 0x000fc4000001140d */
[----:B------:R-:W-:Y:S02]  /*7580*/  @P0 IADD3.X R13, R11, UR9, RZ, P1, P2 ;  /* 0x000000090b0d0c10 */ /* 0x000fe40008fe44ff */
[----:B------:R-:W-:-:S03]  /*7590*/  @P0 IADD3.X R11, R0, UR13, RZ, P3, P4 ;  /* 0x0000000d000b0c10 */ /* 0x000fc60009fe84ff */
[----:B------:R-:W3:Y:S04]  /*75a0*/  @P0 LDG.E.U8.CONSTANT R12, desc[UR4][R12.64] ;  /* 0x000000040c0c0981 */ /* 0x000ee8000c1e9100 */
[----:B------:R-:W3:Y:S01]  /*75b0*/  @P0 LDG.E.U8.CONSTANT R10, desc[UR4][R10.64] ;  /* 0x000000040a0a0981 */ /* 0x000ee2000c1e9100 */
[----:B--2---:R-:W-:-:S05]  /*75c0*/  IMAD R8, R6, R8, R15 ;  /* 0x0000000806087224 */ /* 0x004fca00078e020f */
[----:B------:R-:W-:-:S05]  /*75d0*/  PRMT R15, R8, 0x7610, R15 ;  /* 0x00007610080f7816 */ /* 0x000fca000000000f */
[----:B---3--:R-:W-:-:S05]  /*75e0*/  @P0 IMAD R0, R10, R12, R15 ;  /* 0x0000000c0a000224 */ /* 0x008fca00078e020f */
[----:B------:R-:W-:-:S07]  /*75f0*/  @P0 PRMT R15, R0, 0x7610, R15 ;  /* 0x00007610000f0816 */ /* 0x000fce000000000f */
.L_x_760:
[----:B-----5:R0:W-:Y:S02]  /*7600*/  STG.E.U8 desc[UR4][R4.64], R15 ;  /* 0x0000000f04007986 */ /* 0x0201e4000c101104 */
.L_x_757:
[----:B------:R-:W-:-:S07]  /*7610*/  VIADD R3, R3, 0x80 ;  /* 0x0000008003037836 */ /* 0x000fce0000000000 */
.L_x_749:
[----:B------:R-:W-:-:S13]  /*7620*/  ISETP.GE.AND P0, PT, R3, UR6, PT ;  /* 0x0000000603007c0c */ /* 0x000fda000bf06270 */
[----:B------:R-:W-:Y:S05]  /*7630*/  @P0 BRA `(.L_x_761) ;  /* 0x0000003800bc0947 */ /* 0x000fea0003800000 */
[----:B0-----:R-:W0:Y:S01]  /*7640*/  LDC R5, c[0x0][0x218] ;  /* 0x00008600ff057b82 */ /* 0x001e220000000800 */
[----:B------:R-:W-:Y:S01]  /*7650*/  HFMA2.MMA R2, -RZ, RZ, 0, 0 ;  /* 0x00000000ff027435 */ /* 0x000fe200000001ff */
[----:B------:R-:W-:Y:S02]  /*7660*/  MOV R0, RZ ;  /* 0x000000ff00007202 */ /* 0x000fe40000000f00 */
        /* <DEDUP_REMOVED lines=351> */
.L_x_762:
        /* <DEDUP_REMOVED lines=14> */
[----:B------:R-:W-:Y:S01]  /*8d40*/  HFMA2.MMA R17, -RZ, RZ, 0, 0 ;  /* 0x00000000ff117435 */ /* 0x000fe200000001ff */
[----:B------:R-:W-:Y:S01]  /*8d50*/  BSSY B2, `(.L_x_764) ;  /* 0x0000037000027945 */ /* 0x000fe20003800000 */
[----:B------:R-:W-:-:S09]  /*8d60*/  IADD3 R16, R7, -R14, RZ ;  /* 0x8000000e07107210 */ /* 0x000fd20007ffe0ff */
.L_x_765:
[----:B------:R-:W-:Y:S01]  /*8d70*/  ULDC UR10, c[0x0][0x498] ;  /* 0x00012600000a7ab9 */ /* 0x000fe20000000800 */
[----:B------:R-:W-:Y:S01]  /*8d80*/  ULDC UR7, c[0x0][0x494] ;  /* 0x0001250000077ab9 */ /* 0x000fe20000000800 */
[C---:B------:R-:W-:Y:S01]  /*8d90*/  IMAD R9, R17.reuse, UR10, RZ ;  /* 0x0000000a11097c24 */ /* 0x040fe2000f8e02ff */
[----:B------:R-:W-:Y:S01]  /*8da0*/  ULDC.64 UR12, c[0x0][0x488] ;  /* 0x00012200000c7ab9 */ /* 0x000fe20000000a00 */
[----:B------:R-:W-:Y:S01]  /*8db0*/  IMAD R7, R17, UR7, RZ ;  /* 0x0000000711077c24 */ /* 0x000fe2000f8e02ff */
[----:B------:R-:W-:Y:S02]  /*8dc0*/  ULDC.64 UR8, c[0x0][0x480] ;  /* 0x0001200000087ab9 */ /* 0x000fe40000000a00 */
[----:B------:R-:W-:Y:S02]  /*8dd0*/  SHF.R.S32.HI R8, RZ, 0x1f, R9 ;  /* 0x0000001fff087819 */ /* 0x000fe40000011409 */
[C---:B------:R-:W-:Y:S01]  /*8de0*/  IADD3 R12, P3, P4, R9.reuse, UR12, R0 ;  /* 0x0000000c090c7c10 */ /* 0x040fe2000fc7e000 */
[----:B------:R-:W-:Y:S01]  /*8df0*/  VIADD R9, R9, UR10 ;  /* 0x0000000a09097c36 */ /* 0x000fe20008000000 */
[----:B------:R-:W-:-:S02]  /*8e00*/  SHF.R.S32.HI R6, RZ, 0x1f, R7 ;  /* 0x0000001fff067819 */ /* 0x000fc40000011407 */
[C-C-:B------:R-:W-:Y:S02]  /*8e10*/  IADD3 R10, P1, P2, R7.reuse, UR8, R2.reuse ;  /* 0x00000008070a7c10 */ /* 0x140fe4000fa3e002 */
        /* <DEDUP_REMOVED lines=8> */
[C---:B------:R-:W-:Y:S02]  /*8ea0*/  IADD3 R6, P3, P4, R9.reuse, UR12, R0 ;  /* 0x0000000c09067c10 */ /* 0x040fe4000fc7e000 */
[----:B------:R-:W-:Y:S02]  /*8eb0*/  IADD3 R9, R9, UR10, RZ ;  /* 0x0000000a09097c10 */ /* 0x000fe4000fffe0ff */
[----:B------:R-:W-:Y:S02]  /*8ec0*/  IADD3 R25, R23, UR7, RZ ;  /* 0x0000000717197c10 */ /* 0x000fe4000fffe0ff */
[----:B------:R-:W-:Y:S01]  /*8ed0*/  IADD3.X R19, R7, UR9, RZ, P1, P2 ;  /* 0x0000000907137c10 */ /* 0x000fe20008fe44ff */
[----:B------:R-:W-:Y:S01]  /*8ee0*/  VIADD R27, R9, UR10 ;  /* 0x0000000a091b7c36 */ /* 0x000fe20008000000 */
[----:B------:R-:W-:-:S02]  /*8ef0*/  IADD3.X R7, R8, UR13, RZ, P3, P4 ;  /* 0x0000000d08077c10 */ /* 0x000fc40009fe84ff */
[----:B------:R-:W-:Y:S01]  /*8f00*/  SHF.R.S32.HI R24, RZ, 0x1f, R9 ;  /* 0x0000001fff187819 */ /* 0x000fe20000011409 */
[----:B------:R-:W3:Y:S01]  /*8f10*/  LDG.E.U8.CONSTANT R18, desc[UR4][R18.64] ;  /* 0x0000000412127981 */ /* 0x000ee2000c1e9100 */
[----:B0-----:R-:W-:Y:S02]  /*8f20*/  IADD3 R10, P1, P2, R9, UR12, R0 ;  /* 0x0000000c090a7c10 */ /* 0x001fe4000fa3e000 */
[----:B------:R-:W-:Y:S01]  /*8f30*/  SHF.R.S32.HI R22, RZ, 0x1f, R25 ;  /* 0x0000001fff167819 */ /* 0x000fe20000011419 */
[----:B------:R0:W3:Y:S01]  /*8f40*/  LDG.E.U8.CONSTANT R23, desc[UR4][R6.64] ;  /* 0x0000000406177981 */ /* 0x0000e2000c1e9100 */
[C---:B------:R-:W-:Y:S02]  /*8f50*/  IADD3 R8, P3, P4, R25.reuse, UR8, R2 ;  /* 0x0000000819087c10 */ /* 0x040fe4000fc7e002 */
[----:B------:R-:W-:Y:S02]  /*8f60*/  IADD3 R25, R25, UR7, RZ ;  /* 0x0000000719197c10 */ /* 0x000fe4000fffe0ff */
[----:B------:R-:W-:-:S02]  /*8f70*/  IADD3.X R11, R24, UR13, RZ, P1, P2 ;  /* 0x0000000d180b7c10 */ /* 0x000fc40008fe44ff */
[----:B------:R-:W-:Y:S02]  /*8f80*/  IADD3.X R9, R22, UR9, RZ, P3, P4 ;  /* 0x0000000916097c10 */ /* 0x000fe40009fe84ff */
[----:B-1----:R-:W-:Y:S02]  /*8f90*/  SHF.R.S32.HI R13, RZ, 0x1f, R25 ;  /* 0x0000001fff0d7819 */ /* 0x002fe40000011419 */
[----:B0-----:R-:W-:Y:S01]  /*8fa0*/  SHF.R.S32.HI R7, RZ, 0x1f, R27 ;  /* 0x0000001fff077819 */ /* 0x001fe2000001141b */
        /* <DEDUP_REMOVED lines=18> */
.L_x_764:
        /* <DEDUP_REMOVED lines=43> */
.L_x_766:
[----:B-----5:R0:W-:Y:S02]  /*9380*/  STG.E.U8 desc[UR4][R4.64], R15 ;  /* 0x0000000f04007986 */ /* 0x0201e4000c101104 */
.L_x_763:
[----:B------:R-:W-:-:S07]  /*9390*/  IADD3 R3, R3, 0x80, RZ ;  /* 0x0000008003037810 */ /* 0x000fce0007ffe0ff */
.L_x_755:
        /* <DEDUP_REMOVED lines=357> */
.L_x_768:
        /* <DEDUP_REMOVED lines=14> */
[----:B------:R-:W-:Y:S01]  /*aad0*/  HFMA2.MMA R17, -RZ, RZ, 0, 0 ;  /* 0x00000000ff117435 */ /* 0x000fe200000001ff */
[----:B------:R-:W-:Y:S01]  /*aae0*/  BSSY B2, `(.L_x_770) ;  /* 0x0000037000027945 */ /* 0x000fe20003800000 */
[----:B------:R-:W-:-:S09]  /*aaf0*/  IMAD.IADD R16, R7, 0x1, -R14 ;  /* 0x0000000107107824 */ /* 0x000fd200078e0a0e */
.L_x_771:
        /* <DEDUP_REMOVED lines=10> */
[----:B------:R-:W-:Y:S02]  /*aba0*/  IADD3 R23, R7, UR7, RZ ;  /* 0x0000000707177c10 */ /* 0x000fe4000fffe0ff */
[----:B------:R-:W-:Y:S02]  /*abb0*/  IADD3 R9, R9, UR10, RZ ;  /* 0x0000000a09097c10 */ /* 0x000fe4000fffe0ff */
[----:B------:R-:W-:Y:S02]  /*abc0*/  IADD3.X R11, R6, UR9, RZ, P1, P2 ;  /* 0x00000009060b7c10 */ /* 0x000fe40008fe44ff */
[----:B------:R-:W-:Y:S02]  /*abd0*/  IADD3.X R13, R8, UR13, RZ, P3, P4 ;  /* 0x0000000d080d7c10 */ /* 0x000fe40009fe84ff */
[----:B------:R-:W-:Y:S01]  /*abe0*/  SHF.R.S32.HI R7, RZ, 0x1f, R23 ;  /* 0x0000001fff077819 */ /* 0x000fe20000011417 */
[C---:B------:R-:W-:Y:S01]  /*abf0*/  VIADD R25, R23.reuse, UR7 ;  /* 0x0000000717197c36 */ /* 0x040fe20008000000 */
[----:B------:R-:W-:Y:S01]  /*ac00*/  IADD3 R18, P1, P2, R23, UR8, R2 ;  /* 0x0000000817127c10 */ /* 0x000fe2000fa3e002 */
[----:B------:R0:W2:Y:S01]  /*ac10*/  LDG.E.U8.CONSTANT R20, desc[UR4][R10.64] ;  /* 0x000000040a147981 */ /* 0x0000a2000c1e9100 */
[----:B------:R-:W-:-:S02]  /*ac20*/  SHF.R.S32.HI R8, RZ, 0x1f, R9 ;  /* 0x0000001fff087819 */ /* 0x000fc40000011409 */
[C-C-:B------:R-:W-:Y:S01]  /*ac30*/  IADD3 R6, P3, P4, R9.reuse, UR12, R0.reuse ;  /* 0x0000000c09067c10 */ /* 0x140fe2000fc7e000 */
[----:B------:R-:W2:Y:S01]  /*ac40*/  LDG.E.U8.CONSTANT R21, desc[UR4][R12.64] ;  /* 0x000000040c157981 */ /* 0x000ea2000c1e9100 */
[----:B------:R-:W-:Y:S02]  /*ac50*/  IADD3 R9, R9, UR10, RZ ;  /* 0x0000000a09097c10 */ /* 0x000fe4000fffe0ff */
[----:B------:R-:W-:Y:S02]  /*ac60*/  IADD3.X R19, R7, UR9, RZ, P1, P2 ;  /* 0x0000000907137c10 */ /* 0x000fe40008fe44ff */
[----:B------:R-:W-:Y:S02]  /*ac70*/  IADD3.X R7, R8, UR13, RZ, P3, P4 ;  /* 0x0000000d08077c10 */ /* 0x000fe40009fe84ff */
[----:B------:R-:W-:Y:S01]  /*ac80*/  SHF.R.S32.HI R24, RZ, 0x1f, R9 ;  /* 0x0000001fff187819 */ /* 0x000fe20000011409 */
[----:B------:R-:W3:Y:S01]  /*ac90*/  LDG.E.U8.CONSTANT R18, desc[UR4][R18.64] ;  /* 0x0000000412127981 */ /* 0x000ee2000c1e9100 */
[----:B0-----:R-:W-:-:S02]  /*aca0*/  IADD3 R10, P1, P2, R9, UR12, R0 ;  /* 0x0000000c090a7c10 */ /* 0x001fc4000fa3e000 */
[----:B------:R-:W-:Y:S01]  /*acb0*/  SHF.R.S32.HI R22, RZ, 0x1f, R25 ;  /* 0x0000001fff167819 */ /* 0x000fe20000011419 */
[----:B------:R0:W3:Y:S01]  /*acc0*/  LDG.E.U8.CONSTANT R23, desc[UR4][R6.64] ;  /* 0x0000000406177981 */ /* 0x0000e2000c1e9100 */
[----:B------:R-:W-:Y:S02]  /*acd0*/  IADD3 R8, P3, P4, R25, UR8, R2 ;  /* 0x0000000819087c10 */ /* 0x000fe4000fc7e002 */
[----:B------:R-:W-:Y:S02]  /*ace0*/  IADD3 R27, R9, UR10, RZ ;  /* 0x0000000a091b7c10 */ /* 0x000fe4000fffe0ff */
[----:B------:R-:W-:Y:S02]  /*acf0*/  IADD3 R25, R25, UR7, RZ ;  /* 0x0000000719197c10 */ /* 0x000fe4000fffe0ff */
[----:B------:R-:W-:Y:S02]  /*ad00*/  IADD3.X R11, R24, UR13, RZ, P1, P2 ;  /* 0x0000000d180b7c10 */ /* 0x000fe40008fe44ff */
[----:B------:R-:W-:-:S02]  /*ad10*/  IADD3.X R9, R22, UR9, RZ, P3, P4 ;  /* 0x0000000916097c10 */ /* 0x000fc40009fe84ff */
[----:B0-----:R-:W-:Y:S02]  /*ad20*/  SHF.R.S32.HI R7, RZ, 0x1f, R27 ;  /* 0x0000001fff077819 */ /* 0x001fe4000001141b */
[----:B------:R-:W-:Y:S01]  /*ad30*/  IADD3 R6, P1, P2, R27, UR12, R0 ;  /* 0x0000000c1b067c10 */ /* 0x000fe2000fa3e000 */
[----:B------:R-:W4:Y:S01]  /*ad40*/  LDG.E.U8.CONSTANT R8, desc[UR4][R8.64] ;  /* 0x0000000408087981 */ /* 0x000f22000c1e9100 */
[----:B------:R-:W-:Y:S02]  /*ad50*/  SHF.R.S32.HI R13, RZ, 0x1f, R25 ;  /* 0x0000001fff0d7819 */ /* 0x000fe40000011419 */
        /* <DEDUP_REMOVED lines=16> */
.L_x_770:
        /* <DEDUP_REMOVED lines=18> */
[----:B------:R-:W-:Y:S02]  /*af80*/  ISETP.NE.AND P0, PT, R14, 0x2, PT ;  /* 0x000000020e00780c */ /* 0x000fe40003f05270 */
[----:B------:R-:W-:Y:S02]  /*af90*/  IADD3 R11, R11, UR7, RZ ;  /* 0x000000070b0b7c10 */ /* 0x000fe4000fffe0ff */
[----:B------:R-:W-:Y:S02]  /*afa0*/  IADD3 R13, R17, UR10, RZ ;  /* 0x0000000a110d7c10 */ /* 0x000fe4000fffe0ff */
[----:B------:R-:W-:Y:S02]  /*afb0*/  SHF.R.S32.HI R7, RZ, 0x1f, R11 ;  /* 0x0000001fff077819 */ /* 0x000fe4000001140b */
[----:B------:R-:W-:Y:S02]  /*afc0*/  IADD3 R8, P1, P2, R11, UR8, R2 ;  /* 0x000000080b087c10 */ /* 0x000fe4000fa3e002 */
[----:B------:R-:W-:-:S02]  /*afd0*/  SHF.R.S32.HI R10, RZ, 0x1f, R13 ;  /* 0x0000001fff0a7819 */ /* 0x000fc4000001140d */
[----:B------:R-:W-:Y:S01]  /*afe0*/  IADD3 R6, P3, P4, R13, UR12, R0 ;  /* 0x0000000c0d067c10 */ /* 0x000fe2000fc7e000 */
[----:B------:R-:W-:Y:S01]  /*aff0*/  @P0 VIADD R11, R11, UR7 ;  /* 0x000000070b0b0c36 */ /* 0x000fe20008000000 */
[----:B------:R-:W-:Y:S02]  /*b000*/  IADD3.X R9, R7, UR9, RZ, P1, P2 ;  /* 0x0000000907097c10 */ /* 0x000fe40008fe44ff */
[----:B------:R-:W-:Y:S02]  /*b010*/  IADD3.X R7, R10, UR13, RZ, P3, P4 ;  /* 0x0000000d0a077c10 */ /* 0x000fe40009fe84ff */
[----:B------:R-:W-:Y:S01]  /*b020*/  @P0 IADD3 R13, R13, UR10, RZ ;  /* 0x0000000a0d0d0c10 */ /* 0x000fe2000fffe0ff */
[----:B------:R-:W2:Y:S01]  /*b030*/  LDG.E.U8.CONSTANT R8, desc[UR4][R8.64] ;  /* 0x0000000408087981 */ /* 0x000ea2000c1e9100 */
[----:B------:R-:W-:Y:S02]  /*b040*/  @P0 IADD3 R12, P1, P2, R11, UR8, R2 ;  /* 0x000000080b0c0c10 */ /* 0x000fe4000fa3e002 */
[----:B------:R-:W-:Y:S01]  /*b050*/  @P0 SHF.R.S32.HI R11, RZ, 0x1f, R11 ;  /* 0x0000001fff0b0819 */ /* 0x000fe2000001140b */
[----:B------:R-:W2:Y:S01]  /*b060*/  LDG.E.U8.CONSTANT R6, desc[UR4][R6.64] ;  /* 0x0000000406067981 */ /* 0x000ea2000c1e9100 */
[----:B------:R-:W-:-:S02]  /*b070*/  @P0 IADD3 R10, P3, P4, R13, UR12, R0 ;  /* 0x0000000c0d0a0c10 */ /* 0x000fc4000fc7e000 */
[----:B------:R-:W-:Y:S02]  /*b080*/  @P0 SHF.R.S32.HI R0, RZ, 0x1f, R13 ;  /* 0x0000001fff000819 */ /* 0x000fe4000001140d */
        /* <DEDUP_REMOVED lines=8> */
.L_x_772:
[----:B-----5:R0:W-:Y:S02]  /*b110*/  STG.E.U8 desc[UR4][R4.64], R15 ;  /* 0x0000000f04007986 */ /* 0x0201e4000c101104 */
.L_x_769:
[----:B------:R-:W-:-:S07]  /*b120*/  IADD3 R3, R3, 0x80, RZ ;  /* 0x0000008003037810 */ /* 0x000fce0007ffe0ff */
.L_x_761:
[----:B------:R-:W-:-:S13]  /*b130*/  ISETP.GE.AND P0, PT, R3, UR6, PT ;  /* 0x0000000603007c0c */ /* 0x000fda000bf06270 */
[----:B------:R-:W-:Y:S05]  /*b140*/  @P0 BREAK B0 ;  /* 0x0000000000000942 */ /* 0x000fea0003800000 */
[----:B------:R-:W-:Y:S05]  /*b150*/  @P0 BRA `(.L_x_767) ;  /* 0x0000001c005c0947 */ /* 0x000fea0003800000 */
[----:B------:R-:W-:Y:S05]  /*b160*/  BSYNC B0 ;  /* 0x0000000000007941 */ /* 0x000fea0003800000 */
.L_x_742:
        /* <DEDUP_REMOVED lines=354> */
.L_x_773:
        /* <DEDUP_REMOVED lines=17> */
.L_x_776:
        /* <DEDUP_REMOVED lines=15> */
[----:B------:R0:W2:Y:S01]  /*c990*/  LDG.E.U8.CONSTANT R20, desc[UR4][R10.64] ;  /* 0x000000040a147981 */ /* 0x0000a2000c1e9100 */
[----:B------:R-:W-:-:S02]  /*c9a0*/  IADD3 R18, P1, P2, R23, UR8, R2 ;  /* 0x0000000817127c10 */ /* 0x000fc4000fa3e002 */
[----:B------:R-:W-:Y:S01]  /*c9b0*/  SHF.R.S32.HI R8, RZ, 0x1f, R9 ;  /* 0x0000001fff087819 */ /* 0x000fe20000011409 */
[----:B------:R-:W2:Y:S01]  /*c9c0*/  LDG.E.U8.CONSTANT R21, desc[UR4][R12.64] ;  /* 0x000000040c157981 */ /* 0x000ea2000c1e9100 */
[C-C-:B------:R-:W-:Y:S01]  /*c9d0*/  IADD3 R6, P3, P4, R9.reuse, UR12, R0.reuse ;  /* 0x0000000c09067c10 */ /* 0x140fe2000fc7e000 */
[----:B------:R-:W-:Y:S01]  /*c9e0*/  VIADD R9, R9, UR10 ;  /* 0x0000000a09097c36 */ /* 0x000fe20008000000 */
        /* <DEDUP_REMOVED lines=32> */
[----:B------:R-:W-:Y:S05]  /*cbf0*/  BSYNC B2 ;  /* 0x0000000000027941 */ /* 0x000fea0003800000 */
.L_x_775:
        /* <DEDUP_REMOVED lines=24> */
[C-C-:B------:R-:W-:Y:S01]  /*cd80*/  IADD3 R6, P3, P4, R13.reuse, UR12, R0.reuse ;  /* 0x0000000c0d067c10 */ /* 0x140fe2000fc7e000 */
[----:B------:R-:W-:Y:S01]  /*cd90*/  @P0 VIADD R13, R13, UR10 ;  /* 0x0000000a0d0d0c36 */ /* 0x000fe20008000000 */
[----:B------:R-:W-:Y:S02]  /*cda0*/  IADD3.X R9, R7, UR9, RZ, P1, P2 ;  /* 0x0000000907097c10 */ /* 0x000fe40008fe44ff */
[----:B------:R-:W-:Y:S02]  /*cdb0*/  IADD3.X R7, R10, UR13, RZ, P3, P4 ;  /* 0x0000000d0a077c10 */ /* 0x000fe40009fe84ff */
[----:B------:R-:W-:Y:S01]  /*cdc0*/  @P0 IADD3 R11, R11, UR7, RZ ;  /* 0x000000070b0b0c10 */ /* 0x000fe2000fffe0ff */
[----:B------:R-:W2:Y:S01]  /*cdd0*/  LDG.E.U8.CONSTANT R8, desc[UR4][R8.64] ;  /* 0x0000000408087981 */ /* 0x000ea2000c1e9100 */
[----:B------:R-:W-:Y:S02]  /*cde0*/  @P0 IADD3 R10, P3, P4, R13, UR12, R0 ;  /* 0x0000000c0d0a0c10 */ /* 0x000fe4000fc7e000 */
[----:B------:R-:W-:Y:S01]  /*cdf0*/  @P0 IADD3 R12, P1, P2, R11, UR8, R2 ;  /* 0x000000080b0c0c10 */ /* 0x000fe2000fa3e002 */
[----:B------:R-:W2:Y:S01]  /*ce00*/  LDG.E.U8.CONSTANT R6, desc[UR4][R6.64] ;  /* 0x0000000406067981 */ /* 0x000ea2000c1e9100 */
[----:B------:R-:W-:-:S02]  /*ce10*/  @P0 SHF.R.S32.HI R11, RZ, 0x1f, R11 ;  /* 0x0000001fff0b0819 */ /* 0x000fc4000001140b */
        /* <DEDUP_REMOVED lines=9> */
.L_x_777:
[----:B-----5:R0:W-:Y:S02]  /*ceb0*/  STG.E.U8 desc[UR4][R4.64], R15 ;  /* 0x0000000f04007986 */ /* 0x0201e4000c101104 */
.L_x_774:
[----:B------:R-:W-:-:S07]  /*cec0*/  IADD3 R3, R3, 0x80, RZ ;  /* 0x0000008003037810 */ /* 0x000fce0007ffe0ff */
.L_x_767:
[----:B------:R-:W-:Y:S05]  /*ced0*/  BSYNC B1 ;  /* 0x0000000000017941 */ /* 0x000fea0003800000 */
.L_x_741:
[----:B------:R-:W-:Y:S05]  /*cee0*/  WARPSYNC.ALL ;  /* 0x0000000000007948 */ /* 0x000fea0003800000 */
[----:B------:R-:W-:-:S13]  /*cef0*/  ISETP.GE.AND P0, PT, R3, UR6, PT ;  /* 0x0000000603007c0c */ /* 0x000fda000bf06270 */
[----:B------:R-:W-:Y:S05]  /*cf00*/  @P0 EXIT ;  /* 0x000000000000094d */ /* 0x000fea0003800000 */
        /* <DEDUP_REMOVED lines=354> */
.L_x_778:
[----:B------:R-:W0:Y:S02]  /*e530*/  LDC R6, c[0x0][0x490] ;  /* 0x00012400ff067b82 */ /* 0x000e240000000800 */
[----:B0-----:R-:W-:-:S13]  /*e540*/  ISETP.GE.AND P0, PT, R6, 0x1, PT ;  /* 0x000000010600780c */ /* 0x001fda0003f06270 */
[----:B------:R-:W-:Y:S05]  /*e550*/  @!P0 EXIT ;  /* 0x000000000000894d */ /* 0x000fea0003800000 */
        /* <DEDUP_REMOVED lines=11> */
[----:B------:R-:W-:Y:S01]  /*e610*/  IADD3 R15, R15, -R14, RZ ;  /* 0x8000000e0f0f7210 */ /* 0x000fe20007ffe0ff */
[----:B------:R-:W-:Y:S01]  /*e620*/  ULDC UR6, c[0x0][0x494] ;  /* 0x0001250000067ab9 */ /* 0x000fe20000000800 */
[----:B------:R-:W-:Y:S01]  /*e630*/  MOV R16, RZ ;  /* 0x000000ff00107202 */ /* 0x000fe20000000f00 */
[----:B------:R-:W-:Y:S01]  /*e640*/  ULDC UR7, c[0x0][0x498] ;  /* 0x0001260000077ab9 */ /* 0x000fe20000000800 */
[----:B------:R-:W-:Y:S01]  /*e650*/  ULDC.64 UR8, c[0x0][0x480] ;  /* 0x0001200000087ab9 */ /* 0x000fe20000000a00 */
[----:B------:R-:W-:-:S05]  /*e660*/  ULDC.64 UR10, c[0x0][0x488] ;  /* 0x00012200000a7ab9 */ /* 0x000fca0000000a00 */
.L_x_780:
[C---:B------:R-:W-:Y:S02]  /*e670*/  IMAD R7, R16.reuse, UR6, RZ ;  /* 0x0000000610077c24 */ /* 0x040fe4000f8e02ff */
[----:B------:R-:W-:-:S03]  /*e680*/  IMAD R9, R16, UR7, RZ ;  /* 0x0000000710097c24 */ /* 0x000fc6000f8e02ff */
[----:B------:R-:W-:Y:S02]  /*e690*/  SHF.R.S32.HI R6, RZ, 0x1f, R7 ;  /* 0x0000001fff067819 */ /* 0x000fe40000011407 */
[C---:B------:R-:W-:Y:S01]  /*e6a0*/  IADD3 R18, P1, P2, R7.reuse, UR8, R4 ;  /* 0x0000000807127c10 */ /* 0x040fe2000fa3e004 */
[----:B------:R-:W-:Y:S01]  /*e6b0*/  VIADD R7, R7, UR6 ;  /* 0x0000000607077c36 */ /* 0x000fe20008000000 */
[----:B------:R-:W-:Y:S02]  /*e6c0*/  SHF.R.S32.HI R8, RZ, 0x1f, R9 ;  /* 0x0000001fff087819 */ /* 0x000fe40000011409 */
[C---:B------:R-:W-:Y:S02]  /*e6d0*/  IADD3 R10, P3, P4, R9.reuse, UR10, R0 ;  /* 0x0000000a090a7c10 */ /* 0x040fe4000fc7e000 */
[----:B------:R-:W-:Y:S02]  /*e6e0*/  IADD3 R9, R9, UR7, RZ ;  /* 0x0000000709097c10 */ /* 0x000fe4000fffe0ff */
[----:B------:R-:W-:-:S02]  /*e6f0*/  IADD3.X R19, R6, UR9, RZ, P1, P2 ;  /* 0x0000000906137c10 */ /* 0x000fc40008fe44ff */
[----:B------:R-:W-:Y:S02]  /*e700*/  IADD3.X R11, R8, UR11, RZ, P3, P4 ;  /* 0x0000000b080b7c10 */ /* 0x000fe40009fe84ff */
[----:B------:R-:W-:Y:S01]  /*e710*/  SHF.R.S32.HI R6, RZ, 0x1f, R7 ;  /* 0x0000001fff067819 */ /* 0x000fe20000011407 */
[----:B------:R0:W2:Y:S01]  /*e720*/  LDG.E.U8.CONSTANT R18, desc[UR4][R18.64] ;  /* 0x0000000412127981 */ /* 0x0000a2000c1e9100 */
[----:B------:R-:W-:Y:S02]  /*e730*/  IADD3 R20, P1, P2, R7, UR8, R4 ;  /* 0x0000000807147c10 */ /* 0x000fe4000fa3e004 */
[----:B------:R-:W-:Y:S01]  /*e740*/  SHF.R.S32.HI R8, RZ, 0x1f, R9 ;  /* 0x0000001fff087819 */ /* 0x000fe20000011409 */
[----:B------:R1:W2:Y:S01]  /*e750*/  LDG.E.U8.CONSTANT R17, desc[UR4][R10.64] ;  /* 0x000000040a117981 */ /* 0x0002a2000c1e9100 */
[----:B------:R-:W-:Y:S02]  /*e760*/  IADD3 R12, P3, P4, R9, UR10, R0 ;  /* 0x0000000a090c7c10 */ /* 0x000fe4000fc7e000 */
[----:B------:R-:W-:-:S02]  /*e770*/  IADD3 R7, R7, UR6, RZ ;  /* 0x0000000607077c10 */ /* 0x000fc4000fffe0ff */
[----:B------:R-:W-:Y:S02]  /*e780*/  IADD3 R9, R9, UR7, RZ ;  /* 0x0000000709097c10 */ /* 0x000fe4000fffe0ff */
[----:B------:R-:W-:Y:S01]  /*e790*/  IADD3.X R21, R6, UR9, RZ, P1, P2 ;  /* 0x0000000906157c10 */ /* 0x000fe20008fe44ff */
[C---:B0-----:R-:W-:Y:S01]  /*e7a0*/  VIADD R19, R7.reuse, UR6 ;  /* 0x0000000607137c36 */ /* 0x041fe20008000000 */
[----:B------:R-:W-:Y:S02]  /*e7b0*/  IADD3.X R13, R8, UR11, RZ, P3, P4 ;  /* 0x0000000b080d7c10 */ /* 0x000fe40009fe84ff */
[----:B------:R-:W-:Y:S01]  /*e7c0*/  SHF.R.S32.HI R22, RZ, 0x1f, R7 ;  /* 0x0000001fff167819 */ /* 0x000fe20000011407 */
[----:B------:R0:W3:Y:S01]  /*e7d0*/  LDG.E.U8.CONSTANT R20, desc[UR4][R20.64] ;  /* 0x0000000414147981 */ /* 0x0000e2000c1e9100 */
[----:B------:R-:W-:Y:S02]  /*e7e0*/  IADD3 R6, P1, P2, R7, UR8, R4 ;  /* 0x0000000807067c10 */ /* 0x000fe4000fa3e004 */
[----:B------:R-:W-:Y:S01]  /*e7f0*/  SHF.R.S32.HI R24, RZ, 0x1f, R9 ;  /* 0x0000001fff187819 */ /* 0x000fe20000011409 */
[----:B------:R4:W3:Y:S01]  /*e800*/  LDG.E.U8.CONSTANT R23, desc[UR4][R12.64] ;  /* 0x000000040c177981 */ /* 0x0008e2000c1e9100 */
[----:B------:R-:W-:-:S02]  /*e810*/  IADD3 R8, P3, P4, R9, UR10, R0 ;  /* 0x0000000a09087c10 */ /* 0x000fc4000fc7e000 */
[----:B-1----:R-:W-:Y:S02]  /*e820*/  IADD3 R11, R9, UR7, RZ ;  /* 0x00000007090b7c10 */ /* 0x002fe4000fffe0ff */
[----:B------:R-:W-:Y:S02]  /*e830*/  IADD3.X R7, R22, UR9, RZ, P1, P2 ;  /* 0x0000000916077c10 */ /* 0x000fe40008fe44ff */
[----:B------:R-:W-:Y:S02]  /*e840*/  IADD3.X R9, R24, UR11, RZ, P3, P4 ;  /* 0x0000000b18097c10 */ /* 0x000fe40009fe84ff */
[----:B0-----:R-:W-:Y:S01]  /*e850*/  SHF.R.S32.HI R21, RZ, 0x1f, R19 ;  /* 0x0000001fff157819 */ /* 0x001fe20000011413 */
[----:B------:R-:W3:Y:S01]  /*e860*/  LDG.E.U8.CONSTANT R6, desc[UR4][R6.64] ;  /* 0x0000000406067981 */ /* 0x000ee2000c1e9100 */
[----:B------:R-:W-:Y:S02]  /*e870*/  IADD3 R10, P1, P2, R19, UR8, R4 ;  /* 0x00000008130a7c10 */ /* 0x000fe4000fa3e004 */
[----:B----4-:R-:W-:Y:S01]  /*e880*/  SHF.R.S32.HI R13, RZ, 0x1f, R11 ;  /* 0x0000001fff0d7819 */ /* 0x010fe2000001140b */
[----:B------:R-:W4:Y:S01]  /*e890*/  LDG.E.U8.CONSTANT R8, desc[UR4][R8.64] ;  /* 0x0000000408087981 */ /* 0x000f22000c1e9100 */
[----:B------:R-:W-:-:S02]  /*e8a0*/  IADD3 R12, P3, P4, R11, UR10, R0 ;  /* 0x0000000a0b0c7c10 */ /* 0x000fc4000fc7e000 */
[----:B------:R-:W-:Y:S02]  /*e8b0*/  IADD3.X R11, R21, UR9, RZ, P1, P2 ;  /* 0x00000009150b7c10 */ /* 0x000fe40008fe44ff */
        /* <DEDUP_REMOVED lines=12> */
.L_x_779:
        /* <DEDUP_REMOVED lines=22> */
[----:B------:R-:W-:Y:S02]  /*eae0*/  IADD3 R8, P1, P2, R11, UR6, R4 ;  /* 0x000000060b087c10 */ /* 0x000fe4000fa3e004 */
[----:B------:R-:W-:Y:S02]  /*eaf0*/  SHF.R.S32.HI R14, RZ, 0x1f, R13 ;  /* 0x0000001fff0e7819 */ /* 0x000fe4000001140d */
[----:B------:R-:W-:Y:S02]  /*eb00*/  IADD3 R6, P3, P4, R13, UR8, R0 ;  /* 0x000000080d067c10 */ /* 0x000fe4000fc7e000 */
[----:B------:R-:W-:Y:S02]  /*eb10*/  @P0 IADD3 R11, R11, R10, RZ ;  /* 0x0000000a0b0b0210 */ /* 0x000fe40007ffe0ff */
[----:B------:R-:W-:-:S02]  /*eb20*/  @P0 IADD3 R13, R13, R12, RZ ;  /* 0x0000000c0d0d0210 */ /* 0x000fc40007ffe0ff */
[----:B------:R-:W-:Y:S02]  /*eb30*/  IADD3.X R9, R7, UR7, RZ, P1, P2 ;  /* 0x0000000707097c10 */ /* 0x000fe40008fe44ff */
[----:B------:R-:W-:Y:S02]  /*eb40*/  IADD3.X R7, R14, UR9, RZ, P3, P4 ;  /* 0x000000090e077c10 */ /* 0x000fe40009fe84ff */
[----:B------:R-:W-:Y:S01]  /*eb50*/  @P0 IADD3 R12, P1, P2, R11, UR6, R4 ;  /* 0x000000060b0c0c10 */ /* 0x000fe2000fa3e004 */
[----:B------:R-:W2:Y:S01]  /*eb60*/  LDG.E.U8.CONSTANT R8, desc[UR4][R8.64] ;  /* 0x0000000408087981 */ /* 0x000ea2000c1e9100 */
[----:B------:R-:W-:Y:S02]  /*eb70*/  @P0 SHF.R.S32.HI R11, RZ, 0x1f, R11 ;  /* 0x0000001fff0b0819 */ /* 0x000fe4000001140b */
[----:B------:R-:W-:Y:S01]  /*eb80*/  @P0 IADD3 R10, P3, P4, R13, UR8, R0 ;  /* 0x000000080d0a0c10 */ /* 0x000fe2000fc7e000 */
        /* <DEDUP_REMOVED lines=9> */
.L_x_781:
[----:B-----5:R-:W-:Y:S01]  /*ec20*/  STG.E.U8 desc[UR4][R2.64], R5 ;  /* 0x0000000502007986 */ /* 0x020fe2000c101104 */
[----:B------:R-:W-:Y:S05]  /*ec30*/  EXIT ;  /* 0x000000000000794d */ /* 0x000fea0003800000 */
.L_x_782:
        /* <DEDUP_REMOVED lines=12> */
.L_x_842:


//--------------------- .text._ZN2at6native69_GLOBAL__N__64f4e359_31_FunctionOfAMatrixUtilsKernel_cu_1520ed90_298616_elemwise_kernelILi128ELi8EZNS1_43_compute_linear_combination_internal_kernelIhEEvRNS_14TensorIteratorEiiiEUliE_EEviT1_ --------------------------
	.section	.text._ZN2at6native69_GLOBAL__N__64f4e359_31_FunctionOfAMatrixUtilsKernel_cu_1520ed90_298616_elemwise_kernelILi128ELi8EZNS1_43_compute_linear_combination_internal_kernelIhEEvRNS_14TensorIteratorEiiiEUliE_EEviT1_,"ax",@progbits
	.align	128
.text._ZN2at6native69_GLOBAL__N__64f4e359_31_FunctionOfAMatrixUtilsKernel_cu_1520ed90_298616_elemwise_kernelILi128ELi8EZNS1_43_compute_linear_combination_internal_kernelIhEEvRNS_14TensorIteratorEiiiEUliE_EEviT1_:
        .type           _ZN2at6native69_GLOBAL__N__64f4e359_31_FunctionOfAMatrixUtilsKernel_cu_1520ed90_298616_elemwise_kernelILi128ELi8EZNS1_43_compute_linear_combination_internal_kernelIhEEvRNS_14TensorIteratorEiiiEUliE_EEviT1_,@function
        .size           _ZN2at6native69_GLOBAL__N__64f4e359_31_FunctionOfAMatrixUtilsKernel_cu_1520ed90_298616_elemwise_kernelILi128ELi8EZNS1_43_compute_linear_combination_internal_kernelIhEEvRNS_14TensorIteratorEiiiEUliE_EEviT1_,(.L_x_843 - _ZN2at6native69_GLOBAL__N__64f4e359_31_FunctionOfAMatrixUtilsKernel_cu_1520ed90_298616_elemwise_kernelILi128ELi8EZNS1_43_compute_linear_combination_internal_kernelIhEEvRNS_14TensorIteratorEiiiEUliE_EEviT1_)
        .other          _ZN2at6native69_GLOBAL__N__64f4e359_31_FunctionOfAMatrixUtilsKernel_cu_1520ed90_298616_elemwise_kernelILi128ELi8EZNS1_43_compute_linear_combination_internal_kernelIhEEvRNS_14TensorIteratorEiiiEUliE_EEviT1_,@"STO_CUDA_ENTRY STV_DEFAULT"
_ZN2at6native69_GLOBAL__N__64f4e359_31_FunctionOfAMatrixUtilsKernel_cu_1520ed90_298616_elemwise_kernelILi128ELi8EZNS1_43_compute_linear_combination_internal_kernelIhEEvRNS_14TensorIteratorEiiiEUliE_EEviT1_:
        /* <DEDUP_REMOVED lines=364> */
.L_x_785:
        /* <DEDUP_REMOVED lines=20> */
.L_x_788:
        /* <DEDUP_REMOVED lines=49> */
.L_x_787:
        /* <DEDUP_REMOVED lines=42> */
.L_x_789:
[----:B-----5:R0:W-:Y:S02]  /*1db0*/  STG.E.U8 desc[UR4][R2.64], R15 ;  /* 0x0000000f02007986 */ /* 0x0201e4000c101104 */
.L_x_786:
[----:B0-----:R-:W-:-:S07]  /*1dc0*/  IADD3 R3, R5, 0x80, RZ ;  /* 0x0000008005037810 */ /* 0x001fce0007ffe0ff */
.L_x_784:
[----:B------:R-:W-:Y:S05]  /*1dd0*/  BSYNC B0 ;  /* 0x0000000000007941 */ /* 0x000fea0003800000 */
.L_x_783:
        /* <DEDUP_REMOVED lines=358> */
.L_x_793:
        /* <DEDUP_REMOVED lines=20> */
.L_x_796:
        /* <DEDUP_REMOVED lines=49> */
.L_x_795:
        /* <DEDUP_REMOVED lines=42> */
.L_x_797:
[----:B-----5:R0:W-:Y:S02]  /*3b30*/  STG.E.U8 desc[UR4][R4.64], R15 ;  /* 0x0000000f04007986 */ /* 0x0201e4000c101104 */
.L_x_794:
        /* <DEDUP_REMOVED lines=357> */
.L_x_799:
        /* <DEDUP_REMOVED lines=20> */
.L_x_802:
        /* <DEDUP_REMOVED lines=49> */
.L_x_801:
        /* <DEDUP_REMOVED lines=42> */
.L_x_803:
[----:B-----5:R0:W-:Y:S02]  /*5880*/  STG.E.U8 desc[UR4][R4.64], R15 ;  /* 0x0000000f04007986 */ /* 0x0201e4000c101104 */
.L_x_800:
[----:B------:R-:W-:-:S07]  /*5890*/  IADD3 R3, R3, 0x80, RZ ;  /* 0x0000008003037810 */ /* 0x000fce0007ffe0ff */
.L_x_792:
        /* <DEDUP_REMOVED lines=356> */
.L_x_805:
        /* <DEDUP_REMOVED lines=17> */
.L_x_808:
        /* <DEDUP_REMOVED lines=54> */
.L_x_807:
        /* <DEDUP_REMOVED lines=43> */
.L_x_809:
[----:B-----5:R0:W-:Y:S02]  /*7600*/  STG.E.U8 desc[UR4][R4.64], R15 ;  /* 0x0000000f04007986 */ /* 0x0201e4000c101104 */
.L_x_806:
[----:B------:R-:W-:-:S07]  /*7610*/  VIADD R3, R3, 0x80 ;  /* 0x0000008003037836 */ /* 0x000fce0000000000 */
.L_x_798:
        /* <DEDUP_REMOVED lines=356> */
.L_x_811:
        /* <DEDUP_REMOVED lines=17> */
.L_x_814:
        /* <DEDUP_REMOVED lines=54> */
.L_x_813:
        /* <DEDUP_REMOVED lines=43> */
.L_x_815:
[----:B-----5:R0:W-:Y:S02]  /*9380*/  STG.E.U8 desc[UR4][R4.64], R15 ;  /* 0x0000000f04007986 */ /* 0x0201e4000c101104 */
.L_x_812:
[----:B------:R-:W-:-:S07]  /*9390*/  IADD3 R3, R3, 0x80, RZ ;  /* 0x0000008003037810 */ /* 0x000fce0007ffe0ff */
.L_x_804:
        /* <DEDUP_REMOVED lines=357> */
.L_x_817:
        /* <DEDUP_REMOVED lines=17> */
.L_x_820:
        /* <DEDUP_REMOVED lines=54> */
.L_x_819:
        /* <DEDUP_REMOVED lines=43> */
.L_x_821:
[----:B-----5:R0:W-:Y:S02]  /*b110*/  STG.E.U8 desc[UR4][R4.64], R15 ;  /* 0x0000000f04007986 */ /* 0x0201e4000c101104 */
.L_x_818:
[----:B------:R-:W-:-:S07]  /*b120*/  IADD3 R3, R3, 0x80, RZ ;  /* 0x0000008003037810 */ /* 0x000fce0007ffe0ff */
.L_x_810:
[----:B------:R-:W-:-:S13]  /*b130*/  ISETP.GE.AND P0, PT, R3, UR6, PT ;  /* 0x0000000603007c0c */ /* 0x000fda000bf06270 */
[----:B------:R-:W-:Y:S05]  /*b140*/  @P0 BREAK B0 ;  /* 0x0000000000000942 */ /* 0x000fea0003800000 */
[----:B------:R-:W-:Y:S05]  /*b150*/  @P0 BRA `(.L_x_816) ;  /* 0x0000001c005c0947 */ /* 0x000fea0003800000 */
[----:B------:R-:W-:Y:S05]  /*b160*/  BSYNC B0 ;  /* 0x0000000000007941 */ /* 0x000fea0003800000 */
.L_x_791:
        /* <DEDUP_REMOVED lines=354> */
.L_x_822:
        /* <DEDUP_REMOVED lines=17> */
.L_x_825:
        /* <DEDUP_REMOVED lines=54> */
.L_x_824:
        /* <DEDUP_REMOVED lines=43> */
.L_x_826:
[----:B-----5:R0:W-:Y:S02]  /*ceb0*/  STG.E.U8 desc[UR4][R4.64], R15 ;  /* 0x0000000f04007986 */ /* 0x0201e4000c101104 */
.L_x_823:
[----:B------:R-:W-:-:S07]  /*cec0*/  IADD3 R3, R3, 0x80, RZ ;  /* 0x0000008003037810 */ /* 0x000fce0007ffe0ff */
.L_x_816:
[----:B------:R-:W-:Y:S05]  /*ced0*/  BSYNC B1 ;  /* 0x0000000000017941 */ /* 0x000fea0003800000 */
.L_x_790:
        /* <DEDUP_REMOVED lines=357> */
.L_x_827:
        /* <DEDUP_REMOVED lines=20> */
.L_x_829:
        /* <DEDUP_REMOVED lines=49> */
.L_x_828:
        /* <DEDUP_REMOVED lines=42> */
.L_x_830:
[----:B-----5:R-:W-:Y:S01]  /*ec20*/  STG.E.U8 desc[UR4][R2.64], R5 ;  /* 0x0000000502007986 */ /* 0x020fe2000c101104 */
[----:B------:R-:W-:Y:S05]  /*ec30*/  EXIT ;  /* 0x000000000000794d */ /* 0x000fea0003800000 */
.L_x_831:
        /* <DEDUP_REMOVED lines=12> */
.L_x_843:


//--------------------- .nv.shared.reserved.0     --------------------------
	.section	.nv.shared.reserved.0,"aw",@nobits
	.weak		__nv_reservedSMEM_offset_0_alias
	.size		__nv_reservedSMEM_offset_0_alias, 0, 0
	.other		__nv_reservedSMEM_offset_0_alias,@"STO_CUDA_RESERVED_SHARED STV_DEFAULT"
__nv_reservedSMEM_offset_0_alias:
	.zero		0


//--------------------- .nv.global                --------------------------
	.section	.nv.global,"aw",@nobits
.nv.global:
	.type		_ZN67_INTERNAL_64f4e359_31_FunctionOfAMatrixUtilsKernel_cu_1520ed90_29864cuda3std3__48in_placeE,@object
	.size		_ZN67_INTERNAL_64f4e359_31_FunctionOfAMatrixUtilsKernel_cu_1520ed90_29864cuda3std3__48in_placeE,(_ZN67_INTERNAL_64f4e359_31_FunctionOfAMatrixUtilsKernel_cu_1520ed90_29864cuda3std6ranges3__45__cpo8distanceE - _ZN67_INTERNAL_64f4e359_31_FunctionOfAMatrixUtilsKernel_cu_1520ed90_29864cuda3std3__48in_placeE)
_ZN67_INTERNAL_64f4e359_31_FunctionOfAMatrixUtilsKernel_cu_1520ed90_29864cuda3std3__48in_placeE:
	.zero		1
	.type		_ZN67_INTERNAL_64f4e359_31_FunctionOfAMatrixUtilsKernel_cu_1520ed90_29864cuda3std6ranges3__45__cpo8distanceE,@object
	.size		_ZN67_INTERNAL_64f4e359_31_FunctionOfAMatrixUtilsKernel_cu_1520ed90_29864cuda3std6ranges3__45__cpo8distanceE,(_ZN67_INTERNAL_64f4e359_31_FunctionOfAMatrixUtilsKernel_cu_1520ed90_29864cuda3std3__45__cpo6cbeginE - _ZN67_INTERNAL_64f4e359_31_FunctionOfAMatrixUtilsKernel_cu_1520ed90_29864cuda3std6ranges3__45__cpo8distanceE)
_ZN67_INTERNAL_64f4e359_31_FunctionOfAMatrixUtilsKernel_cu_1520ed90_29864cuda3std6ranges3__45__cpo8distanceE:
	.zero		1
	.type		_ZN67_INTERNAL_64f4e359_31_FunctionOfAMatrixUtilsKernel_cu_1520ed90_29864cuda3std3__45__cpo6cbeginE,@object
	.size		_ZN67_INTERNAL_64f4e359_31_FunctionOfAMatrixUtilsKernel_cu_1520ed90_29864cuda3std3__45__cpo6cbeginE,(_ZN67_INTERNAL_64f4e359_31_FunctionOfAMatrixUtilsKernel_cu_1520ed90_29864cuda3std6ranges3__45__cpo7advanceE - _ZN67_INTERNAL_64f4e359_31_FunctionOfAMatrixUtilsKernel_cu_1520ed90_29864cuda3std3__45__cpo6cbeginE)
_ZN67_INTERNAL_64f4e359_31_FunctionOfAMatrixUtilsKernel_cu_1520ed90_29864cuda3std3__45__cpo6cbeginE:
	.zero		1
	.type		_ZN67_INTERNAL_64f4e359_31_FunctionOfAMatrixUtilsKernel_cu_1520ed90_29864cuda3std6ranges3__45__cpo7advanceE,@object
	.size		_ZN67_INTERNAL_64f4e359_31_FunctionOfAMatrixUtilsKernel_cu_1520ed90_29864cuda3std6ranges3__45__cpo7advanceE,(_ZN67_INTERNAL_64f4e359_31_FunctionOfAMatrixUtilsKernel_cu_1520ed90_29864cuda3std3__45__cpo7crbeginE - _ZN67_INTERNAL_64f4e359_31_FunctionOfAMatrixUtilsKernel_cu_1520ed90_29864cuda3std6ranges3__45__cpo7advanceE)
_ZN67_INTERNAL_64f4e359_31_FunctionOfAMatrixUtilsKernel_cu_1520ed90_29864cuda3std6ranges3__45__cpo7advanceE:
	.zero		1
	.type		_ZN67_INTERNAL_64f4e359_31_FunctionOfAMatrixUtilsKernel_cu_1520ed90_29864cuda3std3__45__cpo7crbeginE,@object
	.size		_ZN67_INTERNAL_64f4e359_31_FunctionOfAMatrixUtilsKernel_cu_1520ed90_29864cuda3std3__45__cpo7crbeginE,(_ZN67_INTERNAL_64f4e359_31_FunctionOfAMatrixUtilsKernel_cu_1520ed90_29864cuda3std6ranges3__45__cpo4dataE - _ZN67_INTERNAL_64f4e359_31_FunctionOfAMatrixUtilsKernel_cu_1520ed90_29864cuda3std3__45__cpo7crbeginE)
_ZN67_INTERNAL_64f4e359_31_FunctionOfAMatrixUtilsKernel_cu_1520ed90_29864cuda3std3__45__cpo7crbeginE:
	.zero		1
	.type		_ZN67_INTERNAL_64f4e359_31_FunctionOfAMatrixUtilsKernel_cu_1520ed90_29864cuda3std6ranges3__45__cpo4dataE,@object
	.size		_ZN67_INTERNAL_64f4e359_31_FunctionOfAMatrixUtilsKernel_cu_1520ed90_29864cuda3std6ranges3__45__cpo4dataE,(_ZN67_INTERNAL_64f4e359_31_FunctionOfAMatrixUtilsKernel_cu_1520ed90_29864cuda3std6ranges3__45__cpo5beginE - _ZN67_INTERNAL_64f4e359_31_FunctionOfAMatrixUtilsKernel_cu_1520ed90_29864cuda3std6ranges3__45__cpo4dataE)
_ZN67_INTERNAL_64f4e359_31_FunctionOfAMatrixUtilsKernel_cu_1520ed90_29864cuda3std6ranges3__45__cpo4dataE:
	.zero		1
	.type		_ZN67_INTERNAL_64f4e359_31_FunctionOfAMatrixUtilsKernel_cu_1520ed90_29864cuda3std6ranges3__45__cpo5beginE,@object
	.size		_ZN67_INTERNAL_64f4e359_31_FunctionOfAMatrixUtilsKernel_cu_1520ed90_29864cuda3std6ranges3__45__cpo5beginE,(_ZN67_INTERNAL_64f4e359_31_FunctionOfAMatrixUtilsKernel_cu_1520ed90_29864cuda3std3__469_GLOBAL__N__64f4e359_31_FunctionOfAMatrixUtilsKernel_cu_1520ed90_29866ignoreE - _ZN67_INTERNAL_64f4e359_31_FunctionOfAMatrixUtilsKernel_cu_1520ed90_29864cuda3std6ranges3__45__cpo5beginE)
_ZN67_INTERNAL_64f4e359_31_FunctionOfAMatrixUtilsKernel_cu_1520ed90_29864cuda3std6ranges3__45__cpo5beginE:
	.zero		1
	.type		_ZN67_INTERNAL_64f4e359_31_FunctionOfAMatrixUtilsKernel_cu_1520ed90_29864cuda3std3__469_GLOBAL__N__64f4e359_31_FunctionOfAMatrixUtilsKernel_cu_1520ed90_29866ignoreE,@object
	.size		_ZN67_INTERNAL_64f4e359_31_FunctionOfAMatrixUtilsKernel_cu_1520ed90_29864cuda3std3__469_GLOBAL__N__64f4e359_31_FunctionOfAMatrixUtilsKernel_cu_1520ed90_29866ignoreE,(_ZN67_INTERNAL_64f4e359_31_FunctionOfAMatrixUtilsKernel_cu_1520ed90_29864cuda3std6ranges3__45__cpo4sizeE - _ZN67_INTERNAL_64f4e359_31_FunctionOfAMatrixUtilsKernel_cu_1520ed90_29864cuda3std3__469_GLOBAL__N__64f4e359_31_FunctionOfAMatrixUtilsKernel_cu_1520ed90_29866ignoreE)
_ZN67_INTERNAL_64f4e359_31_FunctionOfAMatrixUtilsKernel_cu_1520ed90_29864cuda3std3__469_GLOBAL__N__64f4e359_31_FunctionOfAMatrixUtilsKernel_cu_1520ed90_29866ignoreE:
	.zero		1
	.type		_ZN67_INTERNAL_64f4e359_31_FunctionOfAMatrixUtilsKernel_cu_1520ed90_29864cuda3std6ranges3__45__cpo4sizeE,@object
	.size		_ZN67_INTERNAL_64f4e359_31_FunctionOfAMatrixUtilsKernel_cu_1520ed90_29864cuda3std6ranges3__45__cpo4sizeE,(_ZN67_INTERNAL_64f4e359_31_FunctionOfAMatrixUtilsKernel_cu_1520ed90_29864cuda3std3__45__cpo5beginE - _ZN67_INTERNAL_64f4e359_31_FunctionOfAMatrixUtilsKernel_cu_1520ed90_29864cuda3std6ranges3__45__cpo4sizeE)
_ZN67_INTERNAL_64f4e359_31_FunctionOfAMatrixUtilsKernel_cu_1520ed90_29864cuda3std6ranges3__45__cpo4sizeE:
	.zero		1
	.type		_ZN67_INTERNAL_64f4e359_31_FunctionOfAMatrixUtilsKernel_cu_1520ed90_29864cuda3std3__45__cpo5beginE,@object
	.size		_ZN67_INTERNAL_64f4e359_31_FunctionOfAMatrixUtilsKernel_cu_1520ed90_29864cuda3std3__45__cpo5beginE,(_ZN67_INTERNAL_64f4e359_31_FunctionOfAMatrixUtilsKernel_cu_1520ed90_29864cuda3std6ranges3__45__cpo6cbeginE - _ZN67_INTERNAL_64f4e359_31_FunctionOfAMatrixUtilsKernel_cu_1520ed90_29864cuda3std3__45__cpo5beginE)
_ZN67_INTERNAL_64f4e359_31_FunctionOfAMatrixUtilsKernel_cu_1520ed90_29864cuda3std3__45__cpo5beginE:
	.zero		1
	.type		_ZN67_INTERNAL_64f4e359_31_FunctionOfAMatrixUtilsKernel_cu_1520ed90_29864cuda3std6ranges3__45__cpo6cbeginE,@object
	.size		_ZN67_INTERNAL_64f4e359_31_FunctionOfAMatrixUtilsKernel_cu_1520ed90_29864cuda3std6ranges3__45__cpo6cbeginE,(_ZN67_INTERNAL_64f4e359_31_FunctionOfAMatrixUtilsKernel_cu_1520ed90_29864cuda3std3__45__cpo6rbeginE - _ZN67_INTERNAL_64f4e359_31_FunctionOfAMatrixUtilsKernel_cu_1520ed90_29864cuda3std6ranges3__45__cpo6cbeginE)
_ZN67_INTERNAL_64f4e359_31_FunctionOfAMatrixUtilsKernel_cu_1520ed90_29864cuda3std6ranges3__45__cpo6cbeginE:
	.zero		1
	.type		_ZN67_INTERNAL_64f4e359_31_FunctionOfAMatrixUtilsKernel_cu_1520ed90_29864cuda3std3__45__cpo6rbeginE,@object
	.size		_ZN67_INTERNAL_64f4e359_31_FunctionOfAMatrixUtilsKernel_cu_1520ed90_29864cuda3std3__45__cpo6rbeginE,(_ZN67_INTERNAL_64f4e359_31_FunctionOfAMatrixUtilsKernel_cu_1520ed90_29864cuda3std6ranges3__45__cpo4nextE - _ZN67_INTERNAL_64f4e359_31_FunctionOfAMatrixUtilsKernel_cu_1520ed90_29864cuda3std3__45__cpo6rbeginE)
_ZN67_INTERNAL_64f4e359_31_FunctionOfAMatrixUtilsKernel_cu_1520ed90_29864cuda3std3__45__cpo6rbeginE:
	.zero		1
	.type		_ZN67_INTERNAL_64f4e359_31_FunctionOfAMatrixUtilsKernel_cu_1520ed90_29864cuda3std6ranges3__45__cpo4nextE,@object
	.size		_ZN67_INTERNAL_64f4e359_31_FunctionOfAMatrixUtilsKernel_cu_1520ed90_29864cuda3std6ranges3__45__cpo4nextE,(_ZN67_INTERNAL_64f4e359_31_FunctionOfAMatrixUtilsKernel_cu_1520ed90_29864cuda3std6ranges3__45__cpo4swapE - _ZN67_INTERNAL_64f4e359_31_FunctionOfAMatrixUtilsKernel_cu_1520ed90_29864cuda3std6ranges3__45__cpo4nextE)
_ZN67_INTERNAL_64f4e359_31_FunctionOfAMatrixUtilsKernel_cu_1520ed90_29864cuda3std6ranges3__45__cpo4nextE:
	.zero		1
	.type		_ZN67_INTERNAL_64f4e359_31_FunctionOfAMatrixUtilsKernel_cu_1520ed90_29864cuda3std6ranges3__45__cpo4swapE,@object
	.size		_ZN67_INTERNAL_64f4e359_31_FunctionOfAMatrixUtilsKernel_cu_1520ed90_29864cuda3std6ranges3__45__cpo4swapE,(_ZN67_INTERNAL_64f4e359_31_FunctionOfAMatrixUtilsKernel_cu_1520ed90_29864cuda3std3__420unreachable_sentinelE - _ZN67_INTERNAL_64f4e359_31_FunctionOfAMatrixUtilsKernel_cu_1520ed90_29864cuda3std6ranges3__45__cpo4swapE)
_ZN67_INTERNAL_64f4e359_31_FunctionOfAMatrixUtilsKernel_cu_1520ed90_29864cuda3std6ranges3__45__cpo4swapE:
	.zero		1
	.type		_ZN67_INTERNAL_64f4e359_31_FunctionOfAMatrixUtilsKernel_cu_1520ed90_29864cuda3std3__420unreachable_sentinelE,@object
	.size		_ZN67_INTERNAL_64f4e359_31_FunctionOfAMatrixUtilsKernel_cu_1520ed90_29864cuda3std3__420unreachable_sentinelE,(_ZN67_INTERNAL_64f4e359_31_FunctionOfAMatrixUtilsKernel_cu_1520ed90_29866thrust23THRUST_300001_SM_900_NS6system6detail10sequential3seqE - _ZN67_INTERNAL_64f4e359_31_FunctionOfAMatrixUtilsKernel_cu_1520ed90_29864cuda3std3__420unreachable_sentinelE)
_ZN67_INTERNAL_64f4e359_31_FunctionOfAMatrixUtilsKernel_cu_1520ed90_29864cuda3std3__420unreachable_sentinelE:
	.zero		1
	.type		_ZN67_INTERNAL_64f4e359_31_FunctionOfAMatrixUtilsKernel_cu_1520ed90_29866thrust23THRUST_300001_SM_900_NS6system6detail10sequential3seqE,@object
	.size		_ZN67_INTERNAL_64f4e359_31_FunctionOfAMatrixUtilsKernel_cu_1520ed90_29866thrust23THRUST_300001_SM_900_NS6system6detail10sequential3seqE,(_ZN67_INTERNAL_64f4e359_31_FunctionOfAMatrixUtilsKernel_cu_1520ed90_29864cuda3std3__45__cpo4cendE - _ZN67_INTERNAL_64f4e359_31_FunctionOfAMatrixUtilsKernel_cu_1520ed90_29866thrust23THRUST_300001_SM_900_NS6system6detail10sequential3seqE)
_ZN67_INTERNAL_64f4e359_31_FunctionOfAMatrixUtilsKernel_cu_1520ed90_29866thrust23THRUST_300001_SM_900_NS6system6detail10sequential3seqE:
	.zero		1
	.type		_ZN67_INTERNAL_64f4e359_31_FunctionOfAMatrixUtilsKernel_cu_1520ed90_29864cuda3std3__45__cpo4cendE,@object
	.size		_ZN67_INTERNAL_64f4e359_31_FunctionOfAMatrixUtilsKernel_cu_1520ed90_29864cuda3std3__45__cpo4cendE,(_ZN67_INTERNAL_64f4e359_31_FunctionOfAMatrixUtilsKernel_cu_1520ed90_29864cuda3std6ranges3__45__cpo9iter_swapE - _ZN67_INTERNAL_64f4e359_31_FunctionOfAMatrixUtilsKernel_cu_1520ed90_29864cuda3std3__45__cpo4cendE)
_ZN67_INTERNAL_64f4e359_31_FunctionOfAMatrixUtilsKernel_cu_1520ed90_29864cuda3std3__45__cpo4cendE:
	.zero		1
	.type		_ZN67_INTERNAL_64f4e359_31_FunctionOfAMatrixUtilsKernel_cu_1520ed90_29864cuda3std6ranges3__45__cpo9iter_swapE,@object
	.size		_ZN67_INTERNAL_64f4e359_31_FunctionOfAMatrixUtilsKernel_cu_1520ed90_29864cuda3std6ranges3__45__cpo9iter_swapE,(_ZN67_INTERNAL_64f4e359_31_FunctionOfAMatrixUtilsKernel_cu_1520ed90_29864cuda3std3__45__cpo5crendE - _ZN67_INTERNAL_64f4e359_31_FunctionOfAMatrixUtilsKernel_cu_1520ed90_29864cuda3std6ranges3__45__cpo9iter_swapE)
_ZN67_INTERNAL_64f4e359_31_FunctionOfAMatrixUtilsKernel_cu_1520ed90_29864cuda3std6ranges3__45__cpo9iter_swapE:
	.zero		1
	.type		_ZN67_INTERNAL_64f4e359_31_FunctionOfAMatrixUtilsKernel_cu_1520ed90_29864cuda3std3__45__cpo5crendE,@object
	.size		_ZN67_INTERNAL_64f4e359_31_FunctionOfAMatrixUtilsKernel_cu_1520ed90_29864cuda3std3__45__cpo5crendE,(_ZN67_INTERNAL_64f4e359_31_FunctionOfAMatrixUtilsKernel_cu_1520ed90_29864cuda3std6ranges3__45__cpo5cdataE - _ZN67_INTERNAL_64f4e359_31_FunctionOfAMatrixUtilsKernel_cu_1520ed90_29864cuda3std3__45__cpo5crendE)
_ZN67_INTERNAL_64f4e359_31_FunctionOfAMatrixUtilsKernel_cu_1520ed90_29864cuda3std3__45__cpo5crendE:
	.zero		1
	.type		_ZN67_INTERNAL_64f4e359_31_FunctionOfAMatrixUtilsKernel_cu_1520ed90_29864cuda3std6ranges3__45__cpo5cdataE,@object
	.size		_ZN67_INTERNAL_64f4e359_31_FunctionOfAMatrixUtilsKernel_cu_1520ed90_29864cuda3std6ranges3__45__cpo5cdataE,(_ZN67_INTERNAL_64f4e359_31_FunctionOfAMatrixUtilsKernel_cu_1520ed90_29864cuda3std6ranges3__45__cpo3endE - _ZN67_INTERNAL_64f4e359_31_FunctionOfAMatrixUtilsKernel_cu_1520ed90_29864cuda3std6ranges3__45__cpo5cdataE)
_ZN67_INTERNAL_64f4e359_31_FunctionOfAMatrixUtilsKernel_cu_1520ed90_29864cuda3std6ranges3__45__cpo5cdataE:
	.zero		1
	.type		_ZN67_INTERNAL_64f4e359_31_FunctionOfAMatrixUtilsKernel_cu_1520ed90_29864cuda3std6ranges3__45__cpo3endE,@object
	.size		_ZN67_INTERNAL_64f4e359_31_FunctionOfAMatrixUtilsKernel_cu_1520ed90_29864cuda3std6ranges3__45__cpo3endE,(_ZN67_INTERNAL_64f4e359_31_FunctionOfAMatrixUtilsKernel_cu_1520ed90_29864cuda3std3__419piecewise_constructE - _ZN67_INTERNAL_64f4e359_31_FunctionOfAMatrixUtilsKernel_cu_1520ed90_29864cuda3std6ranges3__45__cpo3endE)
_ZN67_INTERNAL_64f4e359_31_FunctionOfAMatrixUtilsKernel_cu_1520ed90_29864cuda3std6ranges3__45__cpo3endE:
	.zero		1
	.type		_ZN67_INTERNAL_64f4e359_31_FunctionOfAMatrixUtilsKernel_cu_1520ed90_29864cuda3std3__419piecewise_constructE,@object
	.size		_ZN67_INTERNAL_64f4e359_31_FunctionOfAMatrixUtilsKernel_cu_1520ed90_29864cuda3std3__419piecewise_constructE,(_ZN67_INTERNAL_64f4e359_31_FunctionOfAMatrixUtilsKernel_cu_1520ed90_29864cuda3std6ranges3__45__cpo5ssizeE - _ZN67_INTERNAL_64f4e359_31_FunctionOfAMatrixUtilsKernel_cu_1520ed90_29864cuda3std3__419piecewise_constructE)
_ZN67_INTERNAL_64f4e359_31_FunctionOfAMatrixUtilsKernel_cu_1520ed90_29864cuda3std3__419piecewise_constructE:
	.zero		1
	.type		_ZN67_INTERNAL_64f4e359_31_FunctionOfAMatrixUtilsKernel_cu_1520ed90_29864cuda3std6ranges3__45__cpo5ssizeE,@object
	.size		_ZN67_INTERNAL_64f4e359_31_FunctionOfAMatrixUtilsKernel_cu_1520ed90_29864cuda3std6ranges3__45__cpo5ssizeE,(_ZN67_INTERNAL_64f4e359_31_FunctionOfAMatrixUtilsKernel_cu_1520ed90_29864cuda3std3__45__cpo3endE - _ZN67_INTERNAL_64f4e359_31_FunctionOfAMatrixUtilsKernel_cu_1520ed90_29864cuda3std6ranges3__45__cpo5ssizeE)
_ZN67_INTERNAL_64f4e359_31_FunctionOfAMatrixUtilsKernel_cu_1520ed90_29864cuda3std6ranges3__45__cpo5ssizeE:
	.zero		1
	.type		_ZN67_INTERNAL_64f4e359_31_FunctionOfAMatrixUtilsKernel_cu_1520ed90_29864cuda3std3__45__cpo3endE,@object
	.size		_ZN67_INTERNAL_64f4e359_31_FunctionOfAMatrixUtilsKernel_cu_1520ed90_29864cuda3std3__45__cpo3endE,(_ZN67_INTERNAL_64f4e359_31_FunctionOfAMatrixUtilsKernel_cu_1520ed90_29864cuda3std6ranges3__45__cpo4cendE - _ZN67_INTERNAL_64f4e359_31_FunctionOfAMatrixUtilsKernel_cu_1520ed90_29864cuda3std3__45__cpo3endE)
_ZN67_INTERNAL_64f4e359_31_FunctionOfAMatrixUtilsKernel_cu_1520ed90_29864cuda3std3__45__cpo3endE:
	.zero		1
	.type		_ZN67_INTERNAL_64f4e359_31_FunctionOfAMatrixUtilsKernel_cu_1520ed90_29864cuda3std6ranges3__45__cpo4cendE,@object
	.size		_ZN67_INTERNAL_64f4e359_31_FunctionOfAMatrixUtilsKernel_cu_1520ed90_29864cuda3std6ranges3__45__cpo4cendE,(_ZN67_INTERNAL_64f4e359_31_FunctionOfAMatrixUtilsKernel_cu_1520ed90_29864cuda3std3__45__cpo4rendE - _ZN67_INTERNAL_64f4e359_31_FunctionOfAMatrixUtilsKernel_cu_1520ed90_29864cuda3std6ranges3__45__cpo4cendE)
_ZN67_INTERNAL_64f4e359_31_FunctionOfAMatrixUtilsKernel_cu_1520ed90_29864cuda3std6ranges3__45__cpo4cendE:
	.zero		1
	.type		_ZN67_INTERNAL_64f4e359_31_FunctionOfAMatrixUtilsKernel_cu_1520ed90_29864cuda3std3__45__cpo4rendE,@object
	.size		_ZN67_INTERNAL_64f4e359_31_FunctionOfAMatrixUtilsKernel_cu_1520ed90_29864cuda3std3__45__cpo4rendE,(_ZN67_INTERNAL_64f4e359_31_FunctionOfAMatrixUtilsKernel_cu_1520ed90_29864cuda3std6ranges3__45__cpo4prevE - _ZN67_INTERNAL_64f4e359_31_FunctionOfAMatrixUtilsKernel_cu_1520ed90_29864cuda3std3__45__cpo4rendE)
_ZN67_INTERNAL_64f4e359_31_FunctionOfAMatrixUtilsKernel_cu_1520ed90_29864cuda3std3__45__cpo4rendE:
	.zero		1
	.type		_ZN67_INTERNAL_64f4e359_31_FunctionOfAMatrixUtilsKernel_cu_1520ed90_29864cuda3std6ranges3__45__cpo4prevE,@object
	.size		_ZN67_INTERNAL_64f4e359_31_FunctionOfAMatrixUtilsKernel_cu_1520ed90_29864cuda3std6ranges3__45__cpo4prevE,(_ZN67_INTERNAL_64f4e359_31_FunctionOfAMatrixUtilsKernel_cu_1520ed90_29864cuda3std6ranges3__45__cpo9iter_moveE - _ZN67_INTERNAL_64f4e359_31_FunctionOfAMatrixUtilsKernel_cu_1520ed90_29864cuda3std6ranges3__45__cpo4prevE)
_ZN67_INTERNAL_64f4e359_31_FunctionOfAMatrixUtilsKernel_cu_1520ed90_29864cuda3std6ranges3__45__cpo4prevE:
	.zero		1
	.type		_ZN67_INTERNAL_64f4e359_31_FunctionOfAMatrixUtilsKernel_cu_1520ed90_29864cuda3std6ranges3__45__cpo9iter_moveE,@object
	.size		_ZN67_INTERNAL_64f4e359_31_FunctionOfAMatrixUtilsKernel_cu_1520ed90_29864cuda3std6ranges3__45__cpo9iter_moveE,(.L_13 - _ZN67_INTERNAL_64f4e359_31_FunctionOfAMatrixUtilsKernel_cu_1520ed90_29864cuda3std6ranges3__45__cpo9iter_moveE)
_ZN67_INTERNAL_64f4e359_31_FunctionOfAMatrixUtilsKernel_cu_1520ed90_29864cuda3std6ranges3__45__cpo9iter_moveE:
	.zero		1
.L_13:


//--------------------- .nv.constant0._ZN2at6native69_GLOBAL__N__64f4e359_31_FunctionOfAMatrixUtilsKernel_cu_1520ed90_298616_elemwise_kernelILi128ELi8EZNS1_43_compute_linear_combination_internal_kernelIN3c108BFloat16EEEvRNS_14TensorIteratorEiiiEUliE_EEviT1_ --------------------------
	.section	.nv.constant0._ZN2at6native69_GLOBAL__N__64f4e359_31_FunctionOfAMatrixUtilsKernel_cu_1520ed90_298616_elemwise_kernelILi128ELi8EZNS1_43_compute_linear_combination_internal_kernelIN3c108BFloat16EEEvRNS_14TensorIteratorEiiiEUliE_EEviT1_,"a",@progbits
	.sectionflags	@""
	.align	4
.nv.constant0._ZN2at6native69_GLOBAL__N__64f4e359_31_FunctionOfAMatrixUtilsKernel_cu_1520ed90_298616_elemwise_kernelILi128ELi8EZNS1_43_compute_linear_combination_internal_kernelIN3c108BFloat16EEEvRNS_14TensorIteratorEiiiEUliE_EEviT1_:
	.zero		1184


//--------------------- .nv.constant0._ZN2at6native69_GLOBAL__N__64f4e359_31_FunctionOfAMatrixUtilsKernel_cu_1520ed90_298616_elemwise_kernelILi128ELi8EZNS1_43_compute_linear_combination_internal_kernelIbEEvRNS_14TensorIteratorEiiiEUliE_EEviT1_ --------------------------
	.section	.nv.constant0._ZN2at6native69_GLOBAL__N__64f4e359_31_FunctionOfAMatrixUtilsKernel_cu_1520ed90_298616_elemwise_kernelILi128ELi8EZNS1_43_compute_linear_combination_internal_kernelIbEEvRNS_14TensorIteratorEiiiEUliE_EEviT1_,"a",@progbits
	.sectionflags	@""
	.align	4
.nv.constant0._ZN2at6native69_GLOBAL__N__64f4e359_31_FunctionOfAMatrixUtilsKernel_cu_1520ed90_298616_elemwise_kernelILi128ELi8EZNS1_43_compute_linear_combination_internal_kernelIbEEvRNS_14TensorIteratorEiiiEUliE_EEviT1_:
	.zero		1184


//--------------------- .nv.constant0._ZN2at6native69_GLOBAL__N__64f4e359_31_FunctionOfAMatrixUtilsKernel_cu_1520ed90_298616_elemwise_kernelILi128ELi8EZNS1_43_compute_linear_combination_internal_kernelIN3c104HalfEEEvRNS_14TensorIteratorEiiiEUliE_EEviT1_ --------------------------
	.section	.nv.constant0._ZN2at6native69_GLOBAL__N__64f4e359_31_FunctionOfAMatrixUtilsKernel_cu_1520ed90_298616_elemwise_kernelILi128ELi8EZNS1_43_compute_linear_combination_internal_kernelIN3c104HalfEEEvRNS_14TensorIteratorEiiiEUliE_EEviT1_,"a",@progbits
	.sectionflags	@""
	.align	4
.nv.constant0._ZN2at6native69_GLOBAL__N__64f4e359_31_FunctionOfAMatrixUtilsKernel_cu_1520ed90_298616_elemwise_kernelILi128ELi8EZNS1_43_compute_linear_combination_internal_kernelIN3c104HalfEEEvRNS_14TensorIteratorEiiiEUliE_EEviT1_:
	.zero		1184


//--------------------- .nv.constant0._ZN2at6native69_GLOBAL__N__64f4e359_31_FunctionOfAMatrixUtilsKernel_cu_1520ed90_298616_elemwise_kernelILi128ELi8EZNS1_43_compute_linear_combination_internal_kernelIN3c107complexIfEEEEvRNS_14TensorIteratorEiiiEUliE_EEviT1_ --------------------------
	.section	.nv.constant0._ZN2at6native69_GLOBAL__N__64f4e359_31_FunctionOfAMatrixUtilsKernel_cu_1520ed90_298616_elemwise_kernelILi128ELi8EZNS1_43_compute_linear_combination_internal_kernelIN3c107complexIfEEEEvRNS_14TensorIteratorEiiiEUliE_EEviT1_,"a",@progbits
	.sectionflags	@""
	.align	4
.nv.constant0._ZN2at6native69_GLOBAL__N__64f4e359_31_FunctionOfAMatrixUtilsKernel_cu_1520ed90_298616_elemwise_kernelILi128ELi8EZNS1_43_compute_linear_combination_internal_kernelIN3c107complexIfEEEEvRNS_14TensorIteratorEiiiEUliE_EEviT1_:
	.zero		1184


//--------------------- .nv.constant0._ZN2at6native69_GLOBAL__N__64f4e359_31_FunctionOfAMatrixUtilsKernel_cu_1520ed90_298616_elemwise_kernelILi128ELi8EZNS1_43_compute_linear_combination_internal_kernelIN3c107complexIdEEEEvRNS_14TensorIteratorEiiiEUliE_EEviT1_ --------------------------
	.section	.nv.constant0._ZN2at6native69_GLOBAL__N__64f4e359_31_FunctionOfAMatrixUtilsKernel_cu_1520ed90_298616_elemwise_kernelILi128ELi8EZNS1_43_compute_linear_combination_internal_kernelIN3c107complexIdEEEEvRNS_14TensorIteratorEiiiEUliE_EEviT1_,"a",@progbits
	.sectionflags	@""
	.align	4
.nv.constant0._ZN2at6native69_GLOBAL__N__64f4e359_31_FunctionOfAMatrixUtilsKernel_cu_1520ed90_298616_elemwise_kernelILi128ELi8EZNS1_43_compute_linear_combination_internal_kernelIN3c107complexIdEEEEvRNS_14TensorIteratorEiiiEUliE_EEviT1_:
	.zero		1184


//--------------------- .nv.constant0._ZN2at6native69_GLOBAL__N__64f4e359_31_FunctionOfAMatrixUtilsKernel_cu_1520ed90_298616_elemwise_kernelILi128ELi8EZNS1_43_compute_linear_combination_internal_kernelIfEEvRNS_14TensorIteratorEiiiEUliE_EEviT1_ --------------------------
	.section	.nv.constant0._ZN2at6native69_GLOBAL__N__64f4e359_31_FunctionOfAMatrixUtilsKernel_cu_1520ed90_298616_elemwise_kernelILi128ELi8EZNS1_43_compute_linear_combination_internal_kernelIfEEvRNS_14TensorIteratorEiiiEUliE_EEviT1_,"a",@progbits
	.sectionflags	@""
	.align	4
.nv.constant0._ZN2at6native69_GLOBAL__N__64f4e359_31_FunctionOfAMatrixUtilsKernel_cu_1520ed90_298616_elemwise_kernelILi128ELi8EZNS1_43_compute_linear_combination_internal_kernelIfEEvRNS_14TensorIteratorEiiiEUliE_EEviT1_:
	.zero		1184


//--------------------- .nv.constant0._ZN2at6native69_GLOBAL__N__64f4e359_31_FunctionOfAMatrixUtilsKernel_cu_1520ed90_298616_elemwise_kernelILi128ELi8EZNS1_43_compute_linear_combination_internal_kernelIdEEvRNS_14TensorIteratorEiiiEUliE_EEviT1_ --------------------------
	.section	.nv.constant0._ZN2at6native69_GLOBAL__N__64f4e359_31_FunctionOfAMatrixUtilsKernel_cu_1520ed90_298616_elemwise_kernelILi128ELi8EZNS1_43_compute_linear_combination_internal_kernelIdEEvRNS_14TensorIteratorEiiiEUliE_EEviT1_,"a",@progbits
	.sectionflags	@""
	.align	4
.nv.constant0._ZN2at6native69_GLOBAL__N__64f4e359_31_FunctionOfAMatrixUtilsKernel_cu_1520ed90_298616_elemwise_kernelILi128ELi8EZNS1_43_compute_linear_combination_internal_kernelIdEEvRNS_14TensorIteratorEiiiEUliE_EEviT1_:
	.zero		1184


//--------------------- .nv.constant0._ZN2at6native69_GLOBAL__N__64f4e359_31_FunctionOfAMatrixUtilsKernel_cu_1520ed90_298616_elemwise_kernelILi128ELi8EZNS1_43_compute_linear_combination_internal_kernelIsEEvRNS_14TensorIteratorEiiiEUliE_EEviT1_ --------------------------
	.section	.nv.constant0._ZN2at6native69_GLOBAL__N__64f4e359_31_FunctionOfAMatrixUtilsKernel_cu_1520ed90_298616_elemwise_kernelILi128ELi8EZNS1_43_compute_linear_combination_internal_kernelIsEEvRNS_14TensorIteratorEiiiEUliE_EEviT1_,"a",@progbits
	.sectionflags	@""
	.align	4
.nv.constant0._ZN2at6native69_GLOBAL__N__64f4e359_31_FunctionOfAMatrixUtilsKernel_cu_1520ed90_298616_elemwise_kernelILi128ELi8EZNS1_43_compute_linear_combination_internal_kernelIsEEvRNS_14TensorIteratorEiiiEUliE_EEviT1_:
	.zero		1184


//--------------------- .nv.constant0._ZN2at6native69_GLOBAL__N__64f4e359_31_FunctionOfAMatrixUtilsKernel_cu_1520ed90_298616_elemwise_kernelILi128ELi8EZNS1_43_compute_linear_combination_internal_kernelIlEEvRNS_14TensorIteratorEiiiEUliE_EEviT1_ --------------------------
	.section	.nv.constant0._ZN2at6native69_GLOBAL__N__64f4e359_31_FunctionOfAMatrixUtilsKernel_cu_1520ed90_298616_elemwise_kernelILi128ELi8EZNS1_43_compute_linear_combination_internal_kernelIlEEvRNS_14TensorIteratorEiiiEUliE_EEviT1_,"a",@progbits
	.sectionflags	@""
	.align	4
.nv.constant0._ZN2at6native69_GLOBAL__N__64f4e359_31_FunctionOfAMatrixUtilsKernel_cu_1520ed90_298616_elemwise_kernelILi128ELi8EZNS1_43_compute_linear_combination_internal_kernelIlEEvRNS_14TensorIteratorEiiiEUliE_EEviT1_:
	.zero		1184


//--------------------- .nv.constant0._ZN2at6native69_GLOBAL__N__64f4e359_31_FunctionOfAMatrixUtilsKernel_cu_1520ed90_298616_elemwise_kernelILi128ELi8EZNS1_43_compute_linear_combination_internal_kernelIiEEvRNS_14TensorIteratorEiiiEUliE_EEviT1_ --------------------------
	.section	.nv.constant0._ZN2at6native69_GLOBAL__N__64f4e359_31_FunctionOfAMatrixUtilsKernel_cu_1520ed90_298616_elemwise_kernelILi128ELi8EZNS1_43_compute_linear_combination_internal_kernelIiEEvRNS_14TensorIteratorEiiiEUliE_EEviT1_,"a",@progbits
	.sectionflags	@""
	.align	4
.nv.constant0._ZN2at6native69_GLOBAL__N__64f4e359_31_FunctionOfAMatrixUtilsKernel_cu_1520ed90_298616_elemwise_kernelILi128ELi8EZNS1_43_compute_linear_combination_internal_kernelIiEEvRNS_14TensorIteratorEiiiEUliE_EEviT1_:
	.zero		1184


//--------------------- .nv.constant0._ZN2at6native69_GLOBAL__N__64f4e359_31_FunctionOfAMatrixUtilsKernel_cu_1520ed90_298616_elemwise_kernelILi128ELi8EZNS1_43_compute_linear_combination_internal_kernelIaEEvRNS_14TensorIteratorEiiiEUliE_EEviT1_ --------------------------
	.section	.nv.constant0._ZN2at6native69_GLOBAL__N__64f4e359_31_FunctionOfAMatrixUtilsKernel_cu_1520ed90_298616_elemwise_kernelILi128ELi8EZNS1_43_compute_linear_combination_internal_kernelIaEEvRNS_14TensorIteratorEiiiEUliE_EEviT1_,"a",@progbits
	.sectionflags	@""
	.align	4
.nv.constant0._ZN2at6native69_GLOBAL__N__64f4e359_31_FunctionOfAMatrixUtilsKernel_cu_1520ed90_298616_elemwise_kernelILi128ELi8EZNS1_43_compute_linear_combination_internal_kernelIaEEvRNS_14TensorIteratorEiiiEUliE_EEviT1_:
	.zero		1184


//--------------------- .nv.constant0._ZN2at6native69_GLOBAL__N__64f4e359_31_FunctionOfAMatrixUtilsKernel_cu_1520ed90_298616_elemwise_kernelILi128ELi8EZNS1_43_compute_linear_combination_internal_kernelIhEEvRNS_14TensorIteratorEiiiEUliE_EEviT1_ --------------------------
	.section	.nv.constant0._ZN2at6native69_GLOBAL__N__64f4e359_31_FunctionOfAMatrixUtilsKernel_cu_1520ed90_298616_elemwise_kernelILi128ELi8EZNS1_43_compute_linear_combination_internal_kernelIhEEvRNS_14TensorIteratorEiiiEUliE_EEviT1_,"a",@progbits
	.sectionflags	@""
	.align	4
.nv.constant0._ZN2at6native69_GLOBAL__N__64f4e359_31_FunctionOfAMatrixUtilsKernel_cu_1520ed90_298616_elemwise_kernelILi128ELi8EZNS1_43_compute_linear_combination_internal_kernelIhEEvRNS_14TensorIteratorEiiiEUliE_EEviT1_:
	.zero		1184


//--------------------- SYMBOLS --------------------------

	.type		.nv.reservedSmem.offset0,@object
	.size		.nv.reservedSmem.offset0,0x4
